//
// Generated by NVIDIA NVVM Compiler
//
// Compiler Build ID: CL-36424714
// Cuda compilation tools, release 13.0, V13.0.88
// Based on NVVM 20.0.0
//

.version 9.0
.target sm_100
.address_size 64

	// .globl	_Z16initStatesKernelP17curandStateXORWOWyi
.global .align 4 .b8 precalc_xorwow_matrix[102400];
.global .align 4 .b8 precalc_xorwow_offset_matrix[102400];
.global .align 4 .b8 mrg32k3aM1[2304];
.global .align 4 .b8 mrg32k3aM2[2304];
.global .align 4 .b8 mrg32k3aM1SubSeq[2016];
.global .align 4 .b8 mrg32k3aM2SubSeq[2016];
.global .align 4 .b8 mrg32k3aM1Seq[2304];
.global .align 4 .b8 mrg32k3aM2Seq[2304];
.const .align 8 .b8 __cr_lgamma_table[72];
// _ZZN3cub18CUB_300001_SM_10006detail10radix_sort31DeviceRadixSortSingleTileKernelINS1_5radix10policy_hubIiiyE10Policy1000ELNS0_9SortOrderE0EiiyNS1_21identity_decomposer_tEEEvPKT1_PSA_PKT2_PSE_T3_iiT4_E12temp_storage has been demoted
// _ZZN3cub18CUB_300001_SM_10006detail10radix_sort30DeviceRadixSortHistogramKernelINS1_5radix10policy_hubIiiyE10Policy1000ELNS0_9SortOrderE0EiyNS1_21identity_decomposer_tEEEvPT2_PKT1_SA_iiT3_E12temp_storage has been demoted
// _ZZN3cub18CUB_300001_SM_10006detail10radix_sort33DeviceRadixSortExclusiveSumKernelINS1_5radix10policy_hubIiiyE10Policy1000EyEEvPT0_E12temp_storage has been demoted
// _ZZN3cub18CUB_300001_SM_10006detail10radix_sort29DeviceRadixSortOnesweepKernelINS1_5radix10policy_hubIiiyE10Policy1000ELNS0_9SortOrderE0EiiyiiNS1_21identity_decomposer_tEEEvPT5_SB_PT3_PKSC_PT1_PKSG_PT2_PKSK_T4_iiT6_E1s has been demoted
.global .align 1 .b8 _ZN34_INTERNAL_07cd45f3_4_k_cu_a93dad274cuda3std3__45__cpo5beginE[1];
.global .align 1 .b8 _ZN34_INTERNAL_07cd45f3_4_k_cu_a93dad274cuda3std3__45__cpo3endE[1];
.global .align 1 .b8 _ZN34_INTERNAL_07cd45f3_4_k_cu_a93dad274cuda3std3__45__cpo6cbeginE[1];
.global .align 1 .b8 _ZN34_INTERNAL_07cd45f3_4_k_cu_a93dad274cuda3std3__45__cpo4cendE[1];
.global .align 1 .b8 _ZN34_INTERNAL_07cd45f3_4_k_cu_a93dad274cuda3std3__45__cpo6rbeginE[1];
.global .align 1 .b8 _ZN34_INTERNAL_07cd45f3_4_k_cu_a93dad274cuda3std3__45__cpo4rendE[1];
.global .align 1 .b8 _ZN34_INTERNAL_07cd45f3_4_k_cu_a93dad274cuda3std3__45__cpo7crbeginE[1];
.global .align 1 .b8 _ZN34_INTERNAL_07cd45f3_4_k_cu_a93dad274cuda3std3__45__cpo5crendE[1];
.global .align 1 .b8 _ZN34_INTERNAL_07cd45f3_4_k_cu_a93dad274cuda3std3__436_GLOBAL__N__07cd45f3_4_k_cu_a93dad276ignoreE[1];
.global .align 1 .b8 _ZN34_INTERNAL_07cd45f3_4_k_cu_a93dad274cuda3std3__419piecewise_constructE[1];
.global .align 1 .b8 _ZN34_INTERNAL_07cd45f3_4_k_cu_a93dad274cuda3std3__48in_placeE[1];
.global .align 1 .b8 _ZN34_INTERNAL_07cd45f3_4_k_cu_a93dad274cuda3std3__420unreachable_sentinelE[1];
.global .align 1 .b8 _ZN34_INTERNAL_07cd45f3_4_k_cu_a93dad274cuda3std3__47nulloptE[1];
.global .align 1 .b8 _ZN34_INTERNAL_07cd45f3_4_k_cu_a93dad274cuda3std3__48unexpectE[1];
.global .align 1 .b8 _ZN34_INTERNAL_07cd45f3_4_k_cu_a93dad274cuda3std6ranges3__45__cpo4swapE[1];
.global .align 1 .b8 _ZN34_INTERNAL_07cd45f3_4_k_cu_a93dad274cuda3std6ranges3__45__cpo9iter_moveE[1];
.global .align 1 .b8 _ZN34_INTERNAL_07cd45f3_4_k_cu_a93dad274cuda3std6ranges3__45__cpo5beginE[1];
.global .align 1 .b8 _ZN34_INTERNAL_07cd45f3_4_k_cu_a93dad274cuda3std6ranges3__45__cpo3endE[1];
.global .align 1 .b8 _ZN34_INTERNAL_07cd45f3_4_k_cu_a93dad274cuda3std6ranges3__45__cpo6cbeginE[1];
.global .align 1 .b8 _ZN34_INTERNAL_07cd45f3_4_k_cu_a93dad274cuda3std6ranges3__45__cpo4cendE[1];
.global .align 1 .b8 _ZN34_INTERNAL_07cd45f3_4_k_cu_a93dad274cuda3std6ranges3__45__cpo7advanceE[1];
.global .align 1 .b8 _ZN34_INTERNAL_07cd45f3_4_k_cu_a93dad274cuda3std6ranges3__45__cpo9iter_swapE[1];
.global .align 1 .b8 _ZN34_INTERNAL_07cd45f3_4_k_cu_a93dad274cuda3std6ranges3__45__cpo4nextE[1];
.global .align 1 .b8 _ZN34_INTERNAL_07cd45f3_4_k_cu_a93dad274cuda3std6ranges3__45__cpo4prevE[1];
.global .align 1 .b8 _ZN34_INTERNAL_07cd45f3_4_k_cu_a93dad274cuda3std6ranges3__45__cpo4dataE[1];
.global .align 1 .b8 _ZN34_INTERNAL_07cd45f3_4_k_cu_a93dad274cuda3std6ranges3__45__cpo5cdataE[1];
.global .align 1 .b8 _ZN34_INTERNAL_07cd45f3_4_k_cu_a93dad274cuda3std6ranges3__45__cpo4sizeE[1];
.global .align 1 .b8 _ZN34_INTERNAL_07cd45f3_4_k_cu_a93dad274cuda3std6ranges3__45__cpo5ssizeE[1];
.global .align 1 .b8 _ZN34_INTERNAL_07cd45f3_4_k_cu_a93dad274cuda3std6ranges3__45__cpo8distanceE[1];
.global .align 1 .b8 _ZN34_INTERNAL_07cd45f3_4_k_cu_a93dad276thrust24THRUST_300001_SM_1000_NS8cuda_cub3parE[1];
.global .align 1 .b8 _ZN34_INTERNAL_07cd45f3_4_k_cu_a93dad276thrust24THRUST_300001_SM_1000_NS8cuda_cub10par_nosyncE[1];
.global .align 1 .b8 _ZN34_INTERNAL_07cd45f3_4_k_cu_a93dad276thrust24THRUST_300001_SM_1000_NS6system6detail10sequential3seqE[1];
.global .align 1 .b8 _ZN34_INTERNAL_07cd45f3_4_k_cu_a93dad276thrust24THRUST_300001_SM_1000_NS6system3cpp3parE[1];
.global .align 1 .b8 _ZN34_INTERNAL_07cd45f3_4_k_cu_a93dad276thrust24THRUST_300001_SM_1000_NS12placeholders2_1E[1];
.global .align 1 .b8 _ZN34_INTERNAL_07cd45f3_4_k_cu_a93dad276thrust24THRUST_300001_SM_1000_NS12placeholders2_2E[1];
.global .align 1 .b8 _ZN34_INTERNAL_07cd45f3_4_k_cu_a93dad276thrust24THRUST_300001_SM_1000_NS12placeholders2_3E[1];
.global .align 1 .b8 _ZN34_INTERNAL_07cd45f3_4_k_cu_a93dad276thrust24THRUST_300001_SM_1000_NS12placeholders2_4E[1];
.global .align 1 .b8 _ZN34_INTERNAL_07cd45f3_4_k_cu_a93dad276thrust24THRUST_300001_SM_1000_NS12placeholders2_5E[1];
.global .align 1 .b8 _ZN34_INTERNAL_07cd45f3_4_k_cu_a93dad276thrust24THRUST_300001_SM_1000_NS12placeholders2_6E[1];
.global .align 1 .b8 _ZN34_INTERNAL_07cd45f3_4_k_cu_a93dad276thrust24THRUST_300001_SM_1000_NS12placeholders2_7E[1];
.global .align 1 .b8 _ZN34_INTERNAL_07cd45f3_4_k_cu_a93dad276thrust24THRUST_300001_SM_1000_NS12placeholders2_8E[1];
.global .align 1 .b8 _ZN34_INTERNAL_07cd45f3_4_k_cu_a93dad276thrust24THRUST_300001_SM_1000_NS12placeholders2_9E[1];
.global .align 1 .b8 _ZN34_INTERNAL_07cd45f3_4_k_cu_a93dad276thrust24THRUST_300001_SM_1000_NS12placeholders3_10E[1];
.global .align 1 .b8 _ZN34_INTERNAL_07cd45f3_4_k_cu_a93dad276thrust24THRUST_300001_SM_1000_NS3seqE[1];
.global .align 1 .b8 _ZN34_INTERNAL_07cd45f3_4_k_cu_a93dad276thrust24THRUST_300001_SM_1000_NS6deviceE[1];

.visible .entry _Z16initStatesKernelP17curandStateXORWOWyi(
	.param .u64 .ptr .align 1 _Z16initStatesKernelP17curandStateXORWOWyi_param_0,
	.param .u64 _Z16initStatesKernelP17curandStateXORWOWyi_param_1,
	.param .u32 _Z16initStatesKernelP17curandStateXORWOWyi_param_2
)
{
	.reg .pred 	%p<25>;
	.reg .b32 	%r<420>;
	.reg .b64 	%rd<19>;

	ld.param.u64 	%rd8, [_Z16initStatesKernelP17curandStateXORWOWyi_param_0];
	ld.param.u64 	%rd9, [_Z16initStatesKernelP17curandStateXORWOWyi_param_1];
	ld.param.u32 	%r183, [_Z16initStatesKernelP17curandStateXORWOWyi_param_2];
	mov.u32 	%r184, %ctaid.y;
	mov.u32 	%r185, %ntid.y;
	mov.u32 	%r186, %tid.y;
	mad.lo.s32 	%r187, %r184, %r185, %r186;
	mov.u32 	%r188, %ctaid.x;
	mov.u32 	%r189, %ntid.x;
	mov.u32 	%r190, %tid.x;
	mad.lo.s32 	%r191, %r188, %r189, %r190;
	mad.lo.s32 	%r1, %r183, %r187, %r191;
	max.s32 	%r192, %r187, %r191;
	setp.ge.s32 	%p1, %r192, %r183;
	@%p1 bra 	$L__BB0_44;
	cvta.to.global.u64 	%rd10, %rd8;
	cvt.s64.s32 	%rd18, %r1;
	mul.wide.s32 	%rd11, %r1, 48;
	add.s64 	%rd2, %rd10, %rd11;
	cvt.u32.u64 	%r193, %rd9;
	xor.b32  	%r194, %r193, -1429050551;
	mul.lo.s32 	%r195, %r194, 1099087573;
	{ .reg .b32 tmp; mov.b64 {tmp, %r196}, %rd9; }
	xor.b32  	%r197, %r196, -136515619;
	mul.lo.s32 	%r198, %r197, -1703105765;
	add.s32 	%r199, %r195, %r198;
	add.s32 	%r200, %r199, 6615241;
	add.s32 	%r201, %r195, 123456789;
	st.global.v2.u32 	[%rd2], {%r200, %r201};
	xor.b32  	%r202, %r195, 362436069;
	add.s32 	%r203, %r198, 521288629;
	st.global.v2.u32 	[%rd2+8], {%r202, %r203};
	xor.b32  	%r204, %r198, 88675123;
	add.s32 	%r205, %r195, 5783321;
	st.global.v2.u32 	[%rd2+16], {%r204, %r205};
	setp.eq.s32 	%p2, %r1, 0;
	@%p2 bra 	$L__BB0_43;
	mov.b32 	%r326, 0;
$L__BB0_3:
	and.b64  	%rd4, %rd18, 3;
	setp.eq.s64 	%p3, %rd4, 0;
	@%p3 bra 	$L__BB0_42;
	mul.wide.u32 	%rd12, %r326, 3200;
	mov.u64 	%rd13, precalc_xorwow_matrix;
	add.s64 	%rd5, %rd13, %rd12;
	cvt.u32.u64 	%r3, %rd4;
	mov.b32 	%r327, 0;
$L__BB0_5:
	mov.b32 	%r340, 0;
	mov.u32 	%r341, %r340;
	mov.u32 	%r342, %r340;
	mov.u32 	%r343, %r340;
	mov.u32 	%r344, %r340;
	mov.u32 	%r333, %r340;
$L__BB0_6:
	mul.wide.u32 	%rd14, %r333, 4;
	add.s64 	%rd15, %rd2, %rd14;
	ld.global.u32 	%r11, [%rd15+4];
	shl.b32 	%r12, %r333, 5;
	mov.b32 	%r339, 0;
$L__BB0_7:
	.pragma "nounroll";
	shr.u32 	%r210, %r11, %r339;
	and.b32  	%r211, %r210, 1;
	setp.eq.b32 	%p4, %r211, 1;
	not.pred 	%p5, %p4;
	add.s32 	%r212, %r12, %r339;
	mul.lo.s32 	%r213, %r212, 5;
	mul.wide.u32 	%rd16, %r213, 4;
	add.s64 	%rd6, %rd5, %rd16;
	@%p5 bra 	$L__BB0_9;
	ld.global.u32 	%r214, [%rd6];
	xor.b32  	%r344, %r344, %r214;
	ld.global.u32 	%r215, [%rd6+4];
	xor.b32  	%r343, %r343, %r215;
	ld.global.u32 	%r216, [%rd6+8];
	xor.b32  	%r342, %r342, %r216;
	ld.global.u32 	%r217, [%rd6+12];
	xor.b32  	%r341, %r341, %r217;
	ld.global.u32 	%r218, [%rd6+16];
	xor.b32  	%r340, %r340, %r218;
$L__BB0_9:
	and.b32  	%r220, %r210, 2;
	setp.eq.s32 	%p6, %r220, 0;
	@%p6 bra 	$L__BB0_11;
	ld.global.u32 	%r221, [%rd6+20];
	xor.b32  	%r344, %r344, %r221;
	ld.global.u32 	%r222, [%rd6+24];
	xor.b32  	%r343, %r343, %r222;
	ld.global.u32 	%r223, [%rd6+28];
	xor.b32  	%r342, %r342, %r223;
	ld.global.u32 	%r224, [%rd6+32];
	xor.b32  	%r341, %r341, %r224;
	ld.global.u32 	%r225, [%rd6+36];
	xor.b32  	%r340, %r340, %r225;
$L__BB0_11:
	and.b32  	%r227, %r210, 4;
	setp.eq.s32 	%p7, %r227, 0;
	@%p7 bra 	$L__BB0_13;
	ld.global.u32 	%r228, [%rd6+40];
	xor.b32  	%r344, %r344, %r228;
	ld.global.u32 	%r229, [%rd6+44];
	xor.b32  	%r343, %r343, %r229;
	ld.global.u32 	%r230, [%rd6+48];
	xor.b32  	%r342, %r342, %r230;
	ld.global.u32 	%r231, [%rd6+52];
	xor.b32  	%r341, %r341, %r231;
	ld.global.u32 	%r232, [%rd6+56];
	xor.b32  	%r340, %r340, %r232;
$L__BB0_13:
	and.b32  	%r234, %r210, 8;
	setp.eq.s32 	%p8, %r234, 0;
	@%p8 bra 	$L__BB0_15;
	ld.global.u32 	%r235, [%rd6+60];
	xor.b32  	%r344, %r344, %r235;
	ld.global.u32 	%r236, [%rd6+64];
	xor.b32  	%r343, %r343, %r236;
	ld.global.u32 	%r237, [%rd6+68];
	xor.b32  	%r342, %r342, %r237;
	ld.global.u32 	%r238, [%rd6+72];
	xor.b32  	%r341, %r341, %r238;
	ld.global.u32 	%r239, [%rd6+76];
	xor.b32  	%r340, %r340, %r239;
$L__BB0_15:
	and.b32  	%r241, %r210, 16;
	setp.eq.s32 	%p9, %r241, 0;
	@%p9 bra 	$L__BB0_17;
	ld.global.u32 	%r242, [%rd6+80];
	xor.b32  	%r344, %r344, %r242;
	ld.global.u32 	%r243, [%rd6+84];
	xor.b32  	%r343, %r343, %r243;
	ld.global.u32 	%r244, [%rd6+88];
	xor.b32  	%r342, %r342, %r244;
	ld.global.u32 	%r245, [%rd6+92];
	xor.b32  	%r341, %r341, %r245;
	ld.global.u32 	%r246, [%rd6+96];
	xor.b32  	%r340, %r340, %r246;
$L__BB0_17:
	and.b32  	%r248, %r210, 32;
	setp.eq.s32 	%p10, %r248, 0;
	@%p10 bra 	$L__BB0_19;
	ld.global.u32 	%r249, [%rd6+100];
	xor.b32  	%r344, %r344, %r249;
	ld.global.u32 	%r250, [%rd6+104];
	xor.b32  	%r343, %r343, %r250;
	ld.global.u32 	%r251, [%rd6+108];
	xor.b32  	%r342, %r342, %r251;
	ld.global.u32 	%r252, [%rd6+112];
	xor.b32  	%r341, %r341, %r252;
	ld.global.u32 	%r253, [%rd6+116];
	xor.b32  	%r340, %r340, %r253;
$L__BB0_19:
	and.b32  	%r255, %r210, 64;
	setp.eq.s32 	%p11, %r255, 0;
	@%p11 bra 	$L__BB0_21;
	ld.global.u32 	%r256, [%rd6+120];
	xor.b32  	%r344, %r344, %r256;
	ld.global.u32 	%r257, [%rd6+124];
	xor.b32  	%r343, %r343, %r257;
	ld.global.u32 	%r258, [%rd6+128];
	xor.b32  	%r342, %r342, %r258;
	ld.global.u32 	%r259, [%rd6+132];
	xor.b32  	%r341, %r341, %r259;
	ld.global.u32 	%r260, [%rd6+136];
	xor.b32  	%r340, %r340, %r260;
$L__BB0_21:
	and.b32  	%r262, %r210, 128;
	setp.eq.s32 	%p12, %r262, 0;
	@%p12 bra 	$L__BB0_23;
	ld.global.u32 	%r263, [%rd6+140];
	xor.b32  	%r344, %r344, %r263;
	ld.global.u32 	%r264, [%rd6+144];
	xor.b32  	%r343, %r343, %r264;
	ld.global.u32 	%r265, [%rd6+148];
	xor.b32  	%r342, %r342, %r265;
	ld.global.u32 	%r266, [%rd6+152];
	xor.b32  	%r341, %r341, %r266;
	ld.global.u32 	%r267, [%rd6+156];
	xor.b32  	%r340, %r340, %r267;
$L__BB0_23:
	and.b32  	%r269, %r210, 256;
	setp.eq.s32 	%p13, %r269, 0;
	@%p13 bra 	$L__BB0_25;
	ld.global.u32 	%r270, [%rd6+160];
	xor.b32  	%r344, %r344, %r270;
	ld.global.u32 	%r271, [%rd6+164];
	xor.b32  	%r343, %r343, %r271;
	ld.global.u32 	%r272, [%rd6+168];
	xor.b32  	%r342, %r342, %r272;
	ld.global.u32 	%r273, [%rd6+172];
	xor.b32  	%r341, %r341, %r273;
	ld.global.u32 	%r274, [%rd6+176];
	xor.b32  	%r340, %r340, %r274;
$L__BB0_25:
	and.b32  	%r276, %r210, 512;
	setp.eq.s32 	%p14, %r276, 0;
	@%p14 bra 	$L__BB0_27;
	ld.global.u32 	%r277, [%rd6+180];
	xor.b32  	%r344, %r344, %r277;
	ld.global.u32 	%r278, [%rd6+184];
	xor.b32  	%r343, %r343, %r278;
	ld.global.u32 	%r279, [%rd6+188];
	xor.b32  	%r342, %r342, %r279;
	ld.global.u32 	%r280, [%rd6+192];
	xor.b32  	%r341, %r341, %r280;
	ld.global.u32 	%r281, [%rd6+196];
	xor.b32  	%r340, %r340, %r281;
$L__BB0_27:
	and.b32  	%r283, %r210, 1024;
	setp.eq.s32 	%p15, %r283, 0;
	@%p15 bra 	$L__BB0_29;
	ld.global.u32 	%r284, [%rd6+200];
	xor.b32  	%r344, %r344, %r284;
	ld.global.u32 	%r285, [%rd6+204];
	xor.b32  	%r343, %r343, %r285;
	ld.global.u32 	%r286, [%rd6+208];
	xor.b32  	%r342, %r342, %r286;
	ld.global.u32 	%r287, [%rd6+212];
	xor.b32  	%r341, %r341, %r287;
	ld.global.u32 	%r288, [%rd6+216];
	xor.b32  	%r340, %r340, %r288;
$L__BB0_29:
	and.b32  	%r290, %r210, 2048;
	setp.eq.s32 	%p16, %r290, 0;
	@%p16 bra 	$L__BB0_31;
	ld.global.u32 	%r291, [%rd6+220];
	xor.b32  	%r344, %r344, %r291;
	ld.global.u32 	%r292, [%rd6+224];
	xor.b32  	%r343, %r343, %r292;
	ld.global.u32 	%r293, [%rd6+228];
	xor.b32  	%r342, %r342, %r293;
	ld.global.u32 	%r294, [%rd6+232];
	xor.b32  	%r341, %r341, %r294;
	ld.global.u32 	%r295, [%rd6+236];
	xor.b32  	%r340, %r340, %r295;
$L__BB0_31:
	and.b32  	%r297, %r210, 4096;
	setp.eq.s32 	%p17, %r297, 0;
	@%p17 bra 	$L__BB0_33;
	ld.global.u32 	%r298, [%rd6+240];
	xor.b32  	%r344, %r344, %r298;
	ld.global.u32 	%r299, [%rd6+244];
	xor.b32  	%r343, %r343, %r299;
	ld.global.u32 	%r300, [%rd6+248];
	xor.b32  	%r342, %r342, %r300;
	ld.global.u32 	%r301, [%rd6+252];
	xor.b32  	%r341, %r341, %r301;
	ld.global.u32 	%r302, [%rd6+256];
	xor.b32  	%r340, %r340, %r302;
$L__BB0_33:
	and.b32  	%r304, %r210, 8192;
	setp.eq.s32 	%p18, %r304, 0;
	@%p18 bra 	$L__BB0_35;
	ld.global.u32 	%r305, [%rd6+260];
	xor.b32  	%r344, %r344, %r305;
	ld.global.u32 	%r306, [%rd6+264];
	xor.b32  	%r343, %r343, %r306;
	ld.global.u32 	%r307, [%rd6+268];
	xor.b32  	%r342, %r342, %r307;
	ld.global.u32 	%r308, [%rd6+272];
	xor.b32  	%r341, %r341, %r308;
	ld.global.u32 	%r309, [%rd6+276];
	xor.b32  	%r340, %r340, %r309;
$L__BB0_35:
	and.b32  	%r311, %r210, 16384;
	setp.eq.s32 	%p19, %r311, 0;
	@%p19 bra 	$L__BB0_37;
	ld.global.u32 	%r312, [%rd6+280];
	xor.b32  	%r344, %r344, %r312;
	ld.global.u32 	%r313, [%rd6+284];
	xor.b32  	%r343, %r343, %r313;
	ld.global.u32 	%r314, [%rd6+288];
	xor.b32  	%r342, %r342, %r314;
	ld.global.u32 	%r315, [%rd6+292];
	xor.b32  	%r341, %r341, %r315;
	ld.global.u32 	%r316, [%rd6+296];
	xor.b32  	%r340, %r340, %r316;
$L__BB0_37:
	and.b32  	%r318, %r210, 32768;
	setp.eq.s32 	%p20, %r318, 0;
	@%p20 bra 	$L__BB0_39;
	ld.global.u32 	%r319, [%rd6+300];
	xor.b32  	%r344, %r344, %r319;
	ld.global.u32 	%r320, [%rd6+304];
	xor.b32  	%r343, %r343, %r320;
	ld.global.u32 	%r321, [%rd6+308];
	xor.b32  	%r342, %r342, %r321;
	ld.global.u32 	%r322, [%rd6+312];
	xor.b32  	%r341, %r341, %r322;
	ld.global.u32 	%r323, [%rd6+316];
	xor.b32  	%r340, %r340, %r323;
$L__BB0_39:
	add.s32 	%r339, %r339, 16;
	setp.ne.s32 	%p21, %r339, 32;
	@%p21 bra 	$L__BB0_7;
	mad.lo.s32 	%r324, %r333, -31, %r12;
	add.s32 	%r333, %r324, 1;
	setp.ne.s32 	%p22, %r333, 5;
	@%p22 bra 	$L__BB0_6;
	st.global.u32 	[%rd2+4], %r344;
	st.global.u32 	[%rd2+8], %r343;
	st.global.u32 	[%rd2+12], %r342;
	st.global.u32 	[%rd2+16], %r341;
	st.global.u32 	[%rd2+20], %r340;
	add.s32 	%r327, %r327, 1;
	setp.lt.u32 	%p23, %r327, %r3;
	@%p23 bra 	$L__BB0_5;
$L__BB0_42:
	shr.u64 	%rd7, %rd18, 2;
	add.s32 	%r326, %r326, 1;
	setp.gt.u64 	%p24, %rd18, 3;
	mov.u64 	%rd18, %rd7;
	@%p24 bra 	$L__BB0_3;
$L__BB0_43:
	mov.b32 	%r325, 0;
	st.global.v2.u32 	[%rd2+24], {%r325, %r325};
	st.global.u32 	[%rd2+32], %r325;
	mov.b64 	%rd17, 0;
	st.global.u64 	[%rd2+40], %rd17;
$L__BB0_44:
	ret;

}
	// .globl	_Z17updateAreasKernelPdS_Pii
.visible .entry _Z17updateAreasKernelPdS_Pii(
	.param .u64 .ptr .align 1 _Z17updateAreasKernelPdS_Pii_param_0,
	.param .u64 .ptr .align 1 _Z17updateAreasKernelPdS_Pii_param_1,
	.param .u64 .ptr .align 1 _Z17updateAreasKernelPdS_Pii_param_2,
	.param .u32 _Z17updateAreasKernelPdS_Pii_param_3
)
{
	.reg .pred 	%p<24>;
	.reg .b32 	%r<15>;
	.reg .b64 	%rd<17>;
	.reg .b64 	%fd<75>;

	ld.param.u64 	%rd6, [_Z17updateAreasKernelPdS_Pii_param_0];
	ld.param.u64 	%rd8, [_Z17updateAreasKernelPdS_Pii_param_1];
	ld.param.u64 	%rd7, [_Z17updateAreasKernelPdS_Pii_param_2];
	ld.param.u32 	%r7, [_Z17updateAreasKernelPdS_Pii_param_3];
	cvta.to.global.u64 	%rd1, %rd8;
	mov.u32 	%r8, %ctaid.x;
	mov.u32 	%r9, %ntid.x;
	mov.u32 	%r10, %tid.x;
	mad.lo.s32 	%r1, %r8, %r9, %r10;
	setp.ge.s32 	%p1, %r1, %r7;
	@%p1 bra 	$L__BB1_20;
	cvta.to.global.u64 	%rd9, %rd6;
	cvta.to.global.u64 	%rd10, %rd7;
	mul.wide.s32 	%rd11, %r1, 4;
	add.s64 	%rd12, %rd10, %rd11;
	ld.global.u32 	%r14, [%rd12];
	ld.global.u32 	%r3, [%rd12+4];
	shl.b32 	%r11, %r14, 1;
	mul.wide.s32 	%rd13, %r11, 8;
	add.s64 	%rd2, %rd1, %rd13;
	ld.global.f64 	%fd1, [%rd2+8];
	add.s32 	%r4, %r3, -1;
	setp.ge.s32 	%p2, %r14, %r4;
	mul.wide.s32 	%rd14, %r1, 8;
	add.s64 	%rd3, %rd9, %rd14;
	@%p2 bra 	$L__BB1_13;
	add.f64 	%fd2, %fd1, %fd1;
	ld.global.f64 	%fd64, [%rd3];
$L__BB1_3:
	shl.b32 	%r12, %r14, 1;
	mul.wide.s32 	%rd15, %r12, 8;
	add.s64 	%rd4, %rd1, %rd15;
	ld.global.f64 	%fd41, [%rd4];
	ld.global.f64 	%fd42, [%rd4+16];
	sub.f64 	%fd43, %fd41, %fd42;
	add.f64 	%fd66, %fd43, 0d3FE0000000000000;
	setp.geu.f64 	%p3, %fd66, 0d0000000000000000;
	@%p3 bra 	$L__BB1_4;
	bra.uni 	$L__BB1_21;
$L__BB1_4:
	setp.leu.f64 	%p5, %fd66, 0d3FF0000000000000;
	@%p5 bra 	$L__BB1_6;
$L__BB1_5:
	add.f64 	%fd66, %fd66, 0dBFF0000000000000;
	setp.gt.f64 	%p6, %fd66, 0d3FF0000000000000;
	@%p6 bra 	$L__BB1_5;
$L__BB1_6:
	ld.global.f64 	%fd44, [%rd4+8];
	sub.f64 	%fd45, %fd44, %fd1;
	add.f64 	%fd68, %fd45, 0d3FE0000000000000;
	setp.geu.f64 	%p7, %fd68, 0d0000000000000000;
	@%p7 bra 	$L__BB1_7;
	bra.uni 	$L__BB1_22;
$L__BB1_7:
	setp.leu.f64 	%p9, %fd68, 0d3FF0000000000000;
	@%p9 bra 	$L__BB1_9;
$L__BB1_8:
	add.f64 	%fd68, %fd68, 0dBFF0000000000000;
	setp.gt.f64 	%p10, %fd68, 0d3FF0000000000000;
	@%p10 bra 	$L__BB1_8;
$L__BB1_9:
	ld.global.f64 	%fd46, [%rd4+24];
	sub.f64 	%fd47, %fd46, %fd1;
	add.f64 	%fd70, %fd47, 0d3FE0000000000000;
	setp.geu.f64 	%p11, %fd70, 0d0000000000000000;
	@%p11 bra 	$L__BB1_10;
	bra.uni 	$L__BB1_23;
$L__BB1_10:
	setp.leu.f64 	%p13, %fd70, 0d3FF0000000000000;
	@%p13 bra 	$L__BB1_12;
$L__BB1_11:
	add.f64 	%fd70, %fd70, 0dBFF0000000000000;
	setp.gt.f64 	%p14, %fd70, 0d3FF0000000000000;
	@%p14 bra 	$L__BB1_11;
$L__BB1_12:
	add.f64 	%fd48, %fd68, %fd70;
	add.f64 	%fd49, %fd48, 0dBFF0000000000000;
	add.f64 	%fd50, %fd2, %fd49;
	add.f64 	%fd51, %fd66, 0dBFE0000000000000;
	mul.f64 	%fd52, %fd51, %fd50;
	fma.rn.f64 	%fd64, %fd52, 0d3FE0000000000000, %fd64;
	st.global.f64 	[%rd3], %fd64;
	add.s32 	%r14, %r14, 1;
	setp.ne.s32 	%p15, %r14, %r4;
	@%p15 bra 	$L__BB1_3;
$L__BB1_13:
	shl.b32 	%r13, %r3, 1;
	mul.wide.s32 	%rd16, %r13, 8;
	add.s64 	%rd5, %rd1, %rd16;
	ld.global.f64 	%fd53, [%rd5+-16];
	ld.global.f64 	%fd54, [%rd2];
	sub.f64 	%fd55, %fd53, %fd54;
	add.f64 	%fd72, %fd55, 0d3FE0000000000000;
	setp.geu.f64 	%p16, %fd72, 0d0000000000000000;
	@%p16 bra 	$L__BB1_14;
	bra.uni 	$L__BB1_24;
$L__BB1_14:
	setp.leu.f64 	%p18, %fd72, 0d3FF0000000000000;
	@%p18 bra 	$L__BB1_16;
$L__BB1_15:
	add.f64 	%fd72, %fd72, 0dBFF0000000000000;
	setp.gt.f64 	%p19, %fd72, 0d3FF0000000000000;
	@%p19 bra 	$L__BB1_15;
$L__BB1_16:
	ld.global.f64 	%fd56, [%rd5+-8];
	sub.f64 	%fd57, %fd56, %fd1;
	add.f64 	%fd74, %fd57, 0d3FE0000000000000;
	setp.geu.f64 	%p20, %fd74, 0d0000000000000000;
	@%p20 bra 	$L__BB1_17;
	bra.uni 	$L__BB1_25;
$L__BB1_17:
	setp.leu.f64 	%p22, %fd74, 0d3FF0000000000000;
	@%p22 bra 	$L__BB1_19;
$L__BB1_18:
	add.f64 	%fd74, %fd74, 0dBFF0000000000000;
	setp.gt.f64 	%p23, %fd74, 0d3FF0000000000000;
	@%p23 bra 	$L__BB1_18;
$L__BB1_19:
	add.f64 	%fd58, %fd74, 0dBFE0000000000000;
	fma.rn.f64 	%fd59, %fd1, 0d4000000000000000, %fd58;
	add.f64 	%fd60, %fd72, 0dBFE0000000000000;
	mul.f64 	%fd61, %fd60, %fd59;
	ld.global.f64 	%fd62, [%rd3];
	fma.rn.f64 	%fd63, %fd61, 0d3FE0000000000000, %fd62;
	st.global.f64 	[%rd3], %fd63;
$L__BB1_20:
	ret;
$L__BB1_21:
	add.f64 	%fd66, %fd66, 0d3FF0000000000000;
	setp.lt.f64 	%p4, %fd66, 0d0000000000000000;
	@%p4 bra 	$L__BB1_21;
	bra.uni 	$L__BB1_4;
$L__BB1_22:
	add.f64 	%fd68, %fd68, 0d3FF0000000000000;
	setp.lt.f64 	%p8, %fd68, 0d0000000000000000;
	@%p8 bra 	$L__BB1_22;
	bra.uni 	$L__BB1_7;
$L__BB1_23:
	add.f64 	%fd70, %fd70, 0d3FF0000000000000;
	setp.lt.f64 	%p12, %fd70, 0d0000000000000000;
	@%p12 bra 	$L__BB1_23;
	bra.uni 	$L__BB1_10;
$L__BB1_24:
	add.f64 	%fd72, %fd72, 0d3FF0000000000000;
	setp.lt.f64 	%p17, %fd72, 0d0000000000000000;
	@%p17 bra 	$L__BB1_24;
	bra.uni 	$L__BB1_14;
$L__BB1_25:
	add.f64 	%fd74, %fd74, 0d3FF0000000000000;
	setp.lt.f64 	%p21, %fd74, 0d0000000000000000;
	@%p21 bra 	$L__BB1_25;
	bra.uni 	$L__BB1_17;

}
	// .globl	_Z19updateShapeIdKernelPiS_i
.visible .entry _Z19updateShapeIdKernelPiS_i(
	.param .u64 .ptr .align 1 _Z19updateShapeIdKernelPiS_i_param_0,
	.param .u64 .ptr .align 1 _Z19updateShapeIdKernelPiS_i_param_1,
	.param .u32 _Z19updateShapeIdKernelPiS_i_param_2
)
{
	.reg .pred 	%p<4>;
	.reg .b32 	%r<12>;
	.reg .b64 	%rd<9>;

	ld.param.u64 	%rd3, [_Z19updateShapeIdKernelPiS_i_param_0];
	ld.param.u64 	%rd4, [_Z19updateShapeIdKernelPiS_i_param_1];
	ld.param.u32 	%r5, [_Z19updateShapeIdKernelPiS_i_param_2];
	mov.u32 	%r6, %ctaid.x;
	mov.u32 	%r7, %ntid.x;
	mov.u32 	%r8, %tid.x;
	mad.lo.s32 	%r1, %r6, %r7, %r8;
	setp.ge.s32 	%p1, %r1, %r5;
	@%p1 bra 	$L__BB2_4;
	cvta.to.global.u64 	%rd5, %rd4;
	mul.wide.s32 	%rd6, %r1, 4;
	add.s64 	%rd1, %rd5, %rd6;
	ld.global.u32 	%r11, [%rd1];
	ld.global.u32 	%r9, [%rd1+4];
	setp.ge.s32 	%p2, %r11, %r9;
	@%p2 bra 	$L__BB2_4;
	cvta.to.global.u64 	%rd2, %rd3;
$L__BB2_3:
	mul.wide.s32 	%rd7, %r11, 4;
	add.s64 	%rd8, %rd2, %rd7;
	st.global.u32 	[%rd8], %r1;
	add.s32 	%r11, %r11, 1;
	ld.global.u32 	%r10, [%rd1+4];
	setp.lt.s32 	%p3, %r11, %r10;
	@%p3 bra 	$L__BB2_3;
$L__BB2_4:
	ret;

}
	// .globl	_Z25updateNeighborCellsKernelPdPiS0_iiiS0_
.visible .entry _Z25updateNeighborCellsKernelPdPiS0_iiiS0_(
	.param .u64 .ptr .align 1 _Z25updateNeighborCellsKernelPdPiS0_iiiS0__param_0,
	.param .u64 .ptr .align 1 _Z25updateNeighborCellsKernelPdPiS0_iiiS0__param_1,
	.param .u64 .ptr .align 1 _Z25updateNeighborCellsKernelPdPiS0_iiiS0__param_2,
	.param .u32 _Z25updateNeighborCellsKernelPdPiS0_iiiS0__param_3,
	.param .u32 _Z25updateNeighborCellsKernelPdPiS0_iiiS0__param_4,
	.param .u32 _Z25updateNeighborCellsKernelPdPiS0_iiiS0__param_5,
	.param .u64 .ptr .align 1 _Z25updateNeighborCellsKernelPdPiS0_iiiS0__param_6
)
{
	.reg .pred 	%p<20>;
	.reg .b32 	%r<22>;
	.reg .b64 	%rd<21>;
	.reg .b64 	%fd<50>;

	ld.param.u64 	%rd2, [_Z25updateNeighborCellsKernelPdPiS0_iiiS0__param_0];
	ld.param.u64 	%rd3, [_Z25updateNeighborCellsKernelPdPiS0_iiiS0__param_1];
	ld.param.u64 	%rd5, [_Z25updateNeighborCellsKernelPdPiS0_iiiS0__param_2];
	ld.param.u32 	%r8, [_Z25updateNeighborCellsKernelPdPiS0_iiiS0__param_4];
	ld.param.u32 	%r9, [_Z25updateNeighborCellsKernelPdPiS0_iiiS0__param_5];
	ld.param.u64 	%rd4, [_Z25updateNeighborCellsKernelPdPiS0_iiiS0__param_6];
	cvta.to.global.u64 	%rd1, %rd5;
	mov.u32 	%r10, %ctaid.x;
	mov.u32 	%r11, %ntid.x;
	mov.u32 	%r12, %tid.x;
	mad.lo.s32 	%r1, %r10, %r11, %r12;
	setp.ge.s32 	%p1, %r1, %r8;
	@%p1 bra 	$L__BB3_16;
	add.s32 	%r13, %r8, -1;
	setp.ne.s32 	%p2, %r1, %r13;
	@%p2 bra 	$L__BB3_3;
	mul.wide.s32 	%rd8, %r1, 4;
	add.s64 	%rd9, %rd1, %rd8;
	ld.global.u32 	%r20, [%rd9];
	bra.uni 	$L__BB3_4;
$L__BB3_3:
	add.s32 	%r21, %r1, 1;
	mul.wide.s32 	%rd6, %r1, 4;
	add.s64 	%rd7, %rd1, %rd6;
	ld.global.u32 	%r20, [%rd7];
	ld.global.u32 	%r14, [%rd7+4];
	setp.eq.s32 	%p3, %r20, %r14;
	@%p3 bra 	$L__BB3_5;
$L__BB3_4:
	cvta.to.global.u64 	%rd10, %rd3;
	mul.wide.s32 	%rd11, %r20, 4;
	add.s64 	%rd12, %rd10, %rd11;
	ld.global.u32 	%r21, [%rd12];
$L__BB3_5:
	cvta.to.global.u64 	%rd13, %rd2;
	shl.b32 	%r15, %r21, 1;
	mul.wide.s32 	%rd14, %r15, 8;
	add.s64 	%rd15, %rd13, %rd14;
	ld.global.f64 	%fd31, [%rd15];
	shl.b32 	%r16, %r1, 1;
	mul.wide.s32 	%rd16, %r16, 8;
	add.s64 	%rd17, %rd13, %rd16;
	ld.global.f64 	%fd1, [%rd17];
	sub.f64 	%fd32, %fd31, %fd1;
	add.f64 	%fd42, %fd32, 0d3FE0000000000000;
	ld.global.f64 	%fd33, [%rd15+8];
	ld.global.f64 	%fd3, [%rd17+8];
	sub.f64 	%fd34, %fd33, %fd3;
	add.f64 	%fd43, %fd34, 0d3FE0000000000000;
	setp.geu.f64 	%p4, %fd42, 0d3FF0000000000000;
	@%p4 bra 	$L__BB3_6;
	bra.uni 	$L__BB3_17;
$L__BB3_6:
	setp.geu.f64 	%p6, %fd43, 0d3FF0000000000000;
	@%p6 bra 	$L__BB3_7;
	bra.uni 	$L__BB3_18;
$L__BB3_7:
	setp.leu.f64 	%p8, %fd42, 0d3FF0000000000000;
	@%p8 bra 	$L__BB3_8;
	bra.uni 	$L__BB3_19;
$L__BB3_8:
	setp.leu.f64 	%p10, %fd43, 0d3FF0000000000000;
	@%p10 bra 	$L__BB3_10;
$L__BB3_9:
	add.f64 	%fd43, %fd43, 0dBFF0000000000000;
	setp.gt.f64 	%p11, %fd43, 0d3FF0000000000000;
	@%p11 bra 	$L__BB3_9;
$L__BB3_10:
	add.f64 	%fd35, %fd42, 0dBFE0000000000000;
	add.f64 	%fd36, %fd43, 0dBFE0000000000000;
	fma.rn.f64 	%fd46, %fd35, 0d3FE0000000000000, %fd1;
	fma.rn.f64 	%fd47, %fd36, 0d3FE0000000000000, %fd3;
	setp.geu.f64 	%p12, %fd46, 0d3FF0000000000000;
	@%p12 bra 	$L__BB3_11;
	bra.uni 	$L__BB3_20;
$L__BB3_11:
	setp.geu.f64 	%p14, %fd47, 0d3FF0000000000000;
	@%p14 bra 	$L__BB3_12;
	bra.uni 	$L__BB3_21;
$L__BB3_12:
	setp.leu.f64 	%p16, %fd46, 0d3FF0000000000000;
	@%p16 bra 	$L__BB3_13;
	bra.uni 	$L__BB3_22;
$L__BB3_13:
	setp.leu.f64 	%p18, %fd47, 0d3FF0000000000000;
	@%p18 bra 	$L__BB3_15;
$L__BB3_14:
	add.f64 	%fd47, %fd47, 0dBFF0000000000000;
	setp.gt.f64 	%p19, %fd47, 0d3FF0000000000000;
	@%p19 bra 	$L__BB3_14;
$L__BB3_15:
	cvt.rn.f64.s32 	%fd37, %r9;
	mul.f64 	%fd38, %fd46, %fd37;
	cvt.rmi.f64.f64 	%fd39, %fd38;
	mul.f64 	%fd40, %fd47, %fd37;
	cvt.rmi.f64.f64 	%fd41, %fd40;
	cvt.rzi.s32.f64 	%r17, %fd41;
	cvt.rzi.s32.f64 	%r18, %fd39;
	mad.lo.s32 	%r19, %r17, %r9, %r18;
	cvta.to.global.u64 	%rd18, %rd4;
	mul.wide.s32 	%rd19, %r1, 4;
	add.s64 	%rd20, %rd18, %rd19;
	st.global.u32 	[%rd20], %r19;
$L__BB3_16:
	ret;
$L__BB3_17:
	add.f64 	%fd42, %fd42, 0d3FF0000000000000;
	setp.lt.f64 	%p5, %fd42, 0d3FF0000000000000;
	@%p5 bra 	$L__BB3_17;
	bra.uni 	$L__BB3_6;
$L__BB3_18:
	add.f64 	%fd43, %fd43, 0d3FF0000000000000;
	setp.lt.f64 	%p7, %fd43, 0d3FF0000000000000;
	@%p7 bra 	$L__BB3_18;
	bra.uni 	$L__BB3_7;
$L__BB3_19:
	add.f64 	%fd42, %fd42, 0dBFF0000000000000;
	setp.gt.f64 	%p9, %fd42, 0d3FF0000000000000;
	@%p9 bra 	$L__BB3_19;
	bra.uni 	$L__BB3_8;
$L__BB3_20:
	add.f64 	%fd46, %fd46, 0d3FF0000000000000;
	setp.lt.f64 	%p13, %fd46, 0d3FF0000000000000;
	@%p13 bra 	$L__BB3_20;
	bra.uni 	$L__BB3_11;
$L__BB3_21:
	add.f64 	%fd47, %fd47, 0d3FF0000000000000;
	setp.lt.f64 	%p15, %fd47, 0d3FF0000000000000;
	@%p15 bra 	$L__BB3_21;
	bra.uni 	$L__BB3_12;
$L__BB3_22:
	add.f64 	%fd46, %fd46, 0dBFF0000000000000;
	setp.gt.f64 	%p17, %fd46, 0d3FF0000000000000;
	@%p17 bra 	$L__BB3_22;
	bra.uni 	$L__BB3_13;

}
	// .globl	_Z21updateNeighborsKernelPKiS0_PKdS0_S0_iPiS3_iiS3_d
.visible .entry _Z21updateNeighborsKernelPKiS0_PKdS0_S0_iPiS3_iiS3_d(
	.param .u64 .ptr .align 1 _Z21updateNeighborsKernelPKiS0_PKdS0_S0_iPiS3_iiS3_d_param_0,
	.param .u64 .ptr .align 1 _Z21updateNeighborsKernelPKiS0_PKdS0_S0_iPiS3_iiS3_d_param_1,
	.param .u64 .ptr .align 1 _Z21updateNeighborsKernelPKiS0_PKdS0_S0_iPiS3_iiS3_d_param_2,
	.param .u64 .ptr .align 1 _Z21updateNeighborsKernelPKiS0_PKdS0_S0_iPiS3_iiS3_d_param_3,
	.param .u64 .ptr .align 1 _Z21updateNeighborsKernelPKiS0_PKdS0_S0_iPiS3_iiS3_d_param_4,
	.param .u32 _Z21updateNeighborsKernelPKiS0_PKdS0_S0_iPiS3_iiS3_d_param_5,
	.param .u64 .ptr .align 1 _Z21updateNeighborsKernelPKiS0_PKdS0_S0_iPiS3_iiS3_d_param_6,
	.param .u64 .ptr .align 1 _Z21updateNeighborsKernelPKiS0_PKdS0_S0_iPiS3_iiS3_d_param_7,
	.param .u32 _Z21updateNeighborsKernelPKiS0_PKdS0_S0_iPiS3_iiS3_d_param_8,
	.param .u32 _Z21updateNeighborsKernelPKiS0_PKdS0_S0_iPiS3_iiS3_d_param_9,
	.param .u64 .ptr .align 1 _Z21updateNeighborsKernelPKiS0_PKdS0_S0_iPiS3_iiS3_d_param_10,
	.param .f64 _Z21updateNeighborsKernelPKiS0_PKdS0_S0_iPiS3_iiS3_d_param_11
)
{
	.reg .pred 	%p<36>;
	.reg .b32 	%r<84>;
	.reg .b64 	%rd<46>;
	.reg .b64 	%fd<65>;

	ld.param.u64 	%rd11, [_Z21updateNeighborsKernelPKiS0_PKdS0_S0_iPiS3_iiS3_d_param_0];
	ld.param.u64 	%rd12, [_Z21updateNeighborsKernelPKiS0_PKdS0_S0_iPiS3_iiS3_d_param_1];
	ld.param.u64 	%rd13, [_Z21updateNeighborsKernelPKiS0_PKdS0_S0_iPiS3_iiS3_d_param_2];
	ld.param.u64 	%rd6, [_Z21updateNeighborsKernelPKiS0_PKdS0_S0_iPiS3_iiS3_d_param_3];
	ld.param.u64 	%rd7, [_Z21updateNeighborsKernelPKiS0_PKdS0_S0_iPiS3_iiS3_d_param_4];
	ld.param.u32 	%r35, [_Z21updateNeighborsKernelPKiS0_PKdS0_S0_iPiS3_iiS3_d_param_5];
	ld.param.u32 	%r33, [_Z21updateNeighborsKernelPKiS0_PKdS0_S0_iPiS3_iiS3_d_param_8];
	ld.param.f64 	%fd31, [_Z21updateNeighborsKernelPKiS0_PKdS0_S0_iPiS3_iiS3_d_param_11];
	cvta.to.global.u64 	%rd1, %rd13;
	cvta.to.global.u64 	%rd2, %rd12;
	cvta.to.global.u64 	%rd3, %rd11;
	mov.u32 	%r36, %ctaid.x;
	mov.u32 	%r37, %ntid.x;
	mov.u32 	%r38, %tid.x;
	mad.lo.s32 	%r1, %r36, %r37, %r38;
	setp.ge.s32 	%p1, %r1, %r35;
	@%p1 bra 	$L__BB4_25;
	mul.wide.s32 	%rd14, %r1, 4;
	add.s64 	%rd15, %rd3, %rd14;
	ld.global.u32 	%r39, [%rd15];
	mul.wide.s32 	%rd16, %r39, 4;
	add.s64 	%rd17, %rd2, %rd16;
	ld.global.u32 	%r40, [%rd17+4];
	add.s32 	%r41, %r40, -1;
	ld.global.u32 	%r2, [%rd17];
	add.s32 	%r3, %r1, 1;
	setp.eq.s32 	%p2, %r1, %r41;
	selp.b32 	%r42, %r2, %r3, %p2;
	shl.b32 	%r43, %r1, 1;
	mul.wide.s32 	%rd18, %r43, 8;
	add.s64 	%rd19, %rd1, %rd18;
	ld.global.f64 	%fd1, [%rd19];
	ld.global.f64 	%fd2, [%rd19+8];
	shl.b32 	%r44, %r42, 1;
	mul.wide.s32 	%rd20, %r44, 8;
	add.s64 	%rd21, %rd1, %rd20;
	ld.global.f64 	%fd32, [%rd21];
	sub.f64 	%fd33, %fd32, %fd1;
	add.f64 	%fd59, %fd33, 0d3FF8000000000000;
	ld.global.f64 	%fd34, [%rd21+8];
	sub.f64 	%fd35, %fd34, %fd2;
	add.f64 	%fd60, %fd35, 0d3FF8000000000000;
	setp.leu.f64 	%p3, %fd59, 0d3FF0000000000000;
	@%p3 bra 	$L__BB4_2;
	bra.uni 	$L__BB4_26;
$L__BB4_2:
	setp.leu.f64 	%p5, %fd60, 0d3FF0000000000000;
	@%p5 bra 	$L__BB4_4;
$L__BB4_3:
	add.f64 	%fd60, %fd60, 0dBFF0000000000000;
	setp.gt.f64 	%p6, %fd60, 0d3FF0000000000000;
	@%p6 bra 	$L__BB4_3;
$L__BB4_4:
	ld.param.u32 	%r70, [_Z21updateNeighborsKernelPKiS0_PKdS0_S0_iPiS3_iiS3_d_param_9];
	add.f64 	%fd11, %fd59, 0dBFE0000000000000;
	add.f64 	%fd12, %fd60, 0dBFE0000000000000;
	cvta.to.global.u64 	%rd22, %rd6;
	add.s64 	%rd24, %rd22, %rd14;
	ld.global.u32 	%r47, [%rd24];
	div.s32 	%r48, %r47, %r70;
	mul.lo.s32 	%r49, %r48, %r70;
	sub.s32 	%r50, %r47, %r49;
	add.s32 	%r4, %r70, %r50;
	add.s32 	%r5, %r70, %r48;
	add.s32 	%r51, %r70, %r2;
	add.s32 	%r6, %r51, -1;
	neg.f64 	%fd13, %fd31;
	add.f64 	%fd14, %fd31, 0d3FF0000000000000;
	mul.lo.s32 	%r7, %r33, %r1;
	cvta.to.global.u64 	%rd4, %rd7;
	mov.b32 	%r81, 0;
	mov.b32 	%r73, -1;
$L__BB4_5:
	ld.param.u32 	%r71, [_Z21updateNeighborsKernelPKiS0_PKdS0_S0_iPiS3_iiS3_d_param_9];
	add.s32 	%r53, %r73, %r4;
	rem.s32 	%r10, %r53, %r71;
	mov.b32 	%r75, -1;
$L__BB4_6:
	ld.param.u64 	%rd45, [_Z21updateNeighborsKernelPKiS0_PKdS0_S0_iPiS3_iiS3_d_param_10];
	ld.param.u32 	%r72, [_Z21updateNeighborsKernelPKiS0_PKdS0_S0_iPiS3_iiS3_d_param_9];
	add.s32 	%r54, %r75, %r5;
	rem.s32 	%r55, %r54, %r72;
	mad.lo.s32 	%r56, %r55, %r72, %r10;
	cvta.to.global.u64 	%rd25, %rd45;
	mul.wide.s32 	%rd26, %r56, 4;
	add.s64 	%rd27, %rd25, %rd26;
	ld.global.u32 	%r79, [%rd27];
	ld.global.u32 	%r14, [%rd27+4];
	add.s32 	%r78, %r14, -1;
	setp.eq.s32 	%p7, %r79, %r78;
	@%p7 bra 	$L__BB4_9;
	add.s32 	%r16, %r14, 1;
$L__BB4_8:
	sub.s32 	%r57, %r16, %r79;
	shr.u32 	%r58, %r57, 31;
	add.s32 	%r59, %r57, %r58;
	shr.s32 	%r60, %r59, 1;
	add.s32 	%r61, %r60, %r79;
	mul.wide.s32 	%rd28, %r61, 4;
	add.s64 	%rd29, %rd4, %rd28;
	ld.global.u32 	%r62, [%rd29];
	setp.lt.s32 	%p8, %r62, %r1;
	add.s32 	%r63, %r61, 1;
	selp.b32 	%r79, %r63, %r79, %p8;
	selp.b32 	%r78, %r78, %r61, %p8;
	setp.eq.s32 	%p9, %r79, %r78;
	@%p9 bra 	$L__BB4_9;
	bra.uni 	$L__BB4_8;
$L__BB4_9:
	setp.ge.s32 	%p10, %r79, %r14;
	@%p10 bra 	$L__BB4_23;
$L__BB4_10:
	setp.eq.s32 	%p11, %r1, %r2;
	setp.eq.s32 	%p12, %r79, %r6;
	and.pred  	%p13, %p11, %p12;
	setp.eq.s32 	%p14, %r79, %r3;
	or.pred  	%p15, %p13, %p14;
	@%p15 bra 	$L__BB4_22;
	mul.wide.s32 	%rd30, %r79, 4;
	add.s64 	%rd31, %rd3, %rd30;
	ld.global.u32 	%r64, [%rd31];
	mul.wide.s32 	%rd32, %r64, 4;
	add.s64 	%rd5, %rd2, %rd32;
	ld.global.u32 	%r65, [%rd5+4];
	add.s32 	%r66, %r65, -1;
	add.s32 	%r82, %r79, 1;
	setp.ne.s32 	%p16, %r79, %r66;
	@%p16 bra 	$L__BB4_13;
	ld.global.u32 	%r82, [%rd5];
$L__BB4_13:
	shl.b32 	%r67, %r79, 1;
	mul.wide.s32 	%rd33, %r67, 8;
	add.s64 	%rd34, %rd1, %rd33;
	ld.global.f64 	%fd36, [%rd34];
	ld.global.f64 	%fd37, [%rd34+8];
	shl.b32 	%r68, %r82, 1;
	mul.wide.s32 	%rd35, %r68, 8;
	add.s64 	%rd36, %rd1, %rd35;
	ld.global.f64 	%fd38, [%rd36];
	sub.f64 	%fd39, %fd36, %fd38;
	add.f64 	%fd61, %fd39, 0d3FF8000000000000;
	ld.global.f64 	%fd40, [%rd36+8];
	sub.f64 	%fd41, %fd37, %fd40;
	add.f64 	%fd62, %fd41, 0d3FF8000000000000;
	sub.f64 	%fd42, %fd36, %fd1;
	add.f64 	%fd63, %fd42, 0d3FF8000000000000;
	sub.f64 	%fd43, %fd37, %fd2;
	add.f64 	%fd64, %fd43, 0d3FF8000000000000;
	setp.leu.f64 	%p17, %fd61, 0d3FF0000000000000;
	@%p17 bra 	$L__BB4_14;
	bra.uni 	$L__BB4_27;
$L__BB4_14:
	setp.leu.f64 	%p19, %fd62, 0d3FF0000000000000;
	@%p19 bra 	$L__BB4_15;
	bra.uni 	$L__BB4_28;
$L__BB4_15:
	setp.leu.f64 	%p21, %fd63, 0d3FF0000000000000;
	@%p21 bra 	$L__BB4_16;
	bra.uni 	$L__BB4_29;
$L__BB4_16:
	setp.leu.f64 	%p23, %fd64, 0d3FF0000000000000;
	@%p23 bra 	$L__BB4_18;
$L__BB4_17:
	add.f64 	%fd64, %fd64, 0dBFF0000000000000;
	setp.gt.f64 	%p24, %fd64, 0d3FF0000000000000;
	@%p24 bra 	$L__BB4_17;
$L__BB4_18:
	add.f64 	%fd44, %fd61, 0dBFE0000000000000;
	add.f64 	%fd45, %fd62, 0dBFE0000000000000;
	add.f64 	%fd46, %fd63, 0dBFE0000000000000;
	add.f64 	%fd47, %fd64, 0dBFE0000000000000;
	mul.f64 	%fd48, %fd11, %fd45;
	mul.f64 	%fd49, %fd12, %fd44;
	sub.f64 	%fd50, %fd48, %fd49;
	mul.f64 	%fd51, %fd45, %fd46;
	mul.f64 	%fd52, %fd44, %fd47;
	sub.f64 	%fd53, %fd51, %fd52;
	div.rn.f64 	%fd54, %fd53, %fd50;
	mul.f64 	%fd55, %fd12, %fd46;
	mul.f64 	%fd56, %fd11, %fd47;
	sub.f64 	%fd57, %fd55, %fd56;
	div.rn.f64 	%fd58, %fd57, %fd50;
	setp.ltu.f64 	%p25, %fd54, %fd13;
	setp.gtu.f64 	%p26, %fd54, %fd14;
	setp.ltu.f64 	%p27, %fd58, %fd13;
	or.pred  	%p28, %p25, %p27;
	or.pred  	%p29, %p28, %p26;
	setp.gtu.f64 	%p30, %fd58, %fd14;
	or.pred  	%p31, %p30, %p29;
	@%p31 bra 	$L__BB4_22;
	setp.gt.s32 	%p32, %r81, %r33;
	@%p32 bra 	$L__BB4_21;
	ld.param.u64 	%rd43, [_Z21updateNeighborsKernelPKiS0_PKdS0_S0_iPiS3_iiS3_d_param_6];
	add.s32 	%r69, %r81, %r7;
	cvta.to.global.u64 	%rd37, %rd43;
	mul.wide.s32 	%rd38, %r69, 4;
	add.s64 	%rd39, %rd37, %rd38;
	st.global.u32 	[%rd39], %r79;
$L__BB4_21:
	add.s32 	%r81, %r81, 1;
$L__BB4_22:
	add.s32 	%r79, %r79, 1;
	setp.ne.s32 	%p33, %r79, %r14;
	@%p33 bra 	$L__BB4_10;
$L__BB4_23:
	ld.param.u64 	%rd44, [_Z21updateNeighborsKernelPKiS0_PKdS0_S0_iPiS3_iiS3_d_param_7];
	cvta.to.global.u64 	%rd40, %rd44;
	add.s64 	%rd42, %rd40, %rd14;
	st.global.u32 	[%rd42], %r81;
	add.s32 	%r75, %r75, 1;
	setp.ne.s32 	%p34, %r75, 2;
	@%p34 bra 	$L__BB4_6;
	add.s32 	%r73, %r73, 1;
	setp.ne.s32 	%p35, %r73, 2;
	@%p35 bra 	$L__BB4_5;
$L__BB4_25:
	ret;
$L__BB4_26:
	add.f64 	%fd59, %fd59, 0dBFF0000000000000;
	setp.gt.f64 	%p4, %fd59, 0d3FF0000000000000;
	@%p4 bra 	$L__BB4_26;
	bra.uni 	$L__BB4_2;
$L__BB4_27:
	add.f64 	%fd61, %fd61, 0dBFF0000000000000;
	setp.gt.f64 	%p18, %fd61, 0d3FF0000000000000;
	@%p18 bra 	$L__BB4_27;
	bra.uni 	$L__BB4_14;
$L__BB4_28:
	add.f64 	%fd62, %fd62, 0dBFF0000000000000;
	setp.gt.f64 	%p20, %fd62, 0d3FF0000000000000;
	@%p20 bra 	$L__BB4_28;
	bra.uni 	$L__BB4_15;
$L__BB4_29:
	add.f64 	%fd63, %fd63, 0dBFF0000000000000;
	setp.gt.f64 	%p22, %fd63, 0d3FF0000000000000;
	@%p22 bra 	$L__BB4_29;
	bra.uni 	$L__BB4_16;

}
	// .globl	_ZN3cub18CUB_300001_SM_10006detail11EmptyKernelIvEEvv
.visible .entry _ZN3cub18CUB_300001_SM_10006detail11EmptyKernelIvEEvv()
{


	ret;

}
	// .globl	_ZN3cub18CUB_300001_SM_10006detail8for_each13static_kernelINS2_12policy_hub_t12policy_500_tElN6thrust24THRUST_300001_SM_1000_NS8cuda_cub10__tabulate7functorINS7_6detail15normal_iteratorINS7_10device_ptrIiEEEENS7_6system6detail7generic6detail22compute_sequence_valueIivEElEEEEvT0_T1_
.visible .entry _ZN3cub18CUB_300001_SM_10006detail8for_each13static_kernelINS2_12policy_hub_t12policy_500_tElN6thrust24THRUST_300001_SM_1000_NS8cuda_cub10__tabulate7functorINS7_6detail15normal_iteratorINS7_10device_ptrIiEEEENS7_6system6detail7generic6detail22compute_sequence_valueIivEElEEEEvT0_T1_(
	.param .u64 _ZN3cub18CUB_300001_SM_10006detail8for_each13static_kernelINS2_12policy_hub_t12policy_500_tElN6thrust24THRUST_300001_SM_1000_NS8cuda_cub10__tabulate7functorINS7_6detail15normal_iteratorINS7_10device_ptrIiEEEENS7_6system6detail7generic6detail22compute_sequence_valueIivEElEEEEvT0_T1__param_0,
	.param .align 8 .b8 _ZN3cub18CUB_300001_SM_10006detail8for_each13static_kernelINS2_12policy_hub_t12policy_500_tElN6thrust24THRUST_300001_SM_1000_NS8cuda_cub10__tabulate7functorINS7_6detail15normal_iteratorINS7_10device_ptrIiEEEENS7_6system6detail7generic6detail22compute_sequence_valueIivEElEEEEvT0_T1__param_1[16]
)
.maxntid 256
{
	.reg .pred 	%p<4>;
	.reg .b32 	%r<18>;
	.reg .b64 	%rd<20>;

	ld.param.u64 	%rd7, [_ZN3cub18CUB_300001_SM_10006detail8for_each13static_kernelINS2_12policy_hub_t12policy_500_tElN6thrust24THRUST_300001_SM_1000_NS8cuda_cub10__tabulate7functorINS7_6detail15normal_iteratorINS7_10device_ptrIiEEEENS7_6system6detail7generic6detail22compute_sequence_valueIivEElEEEEvT0_T1__param_1];
	ld.param.u64 	%rd8, [_ZN3cub18CUB_300001_SM_10006detail8for_each13static_kernelINS2_12policy_hub_t12policy_500_tElN6thrust24THRUST_300001_SM_1000_NS8cuda_cub10__tabulate7functorINS7_6detail15normal_iteratorINS7_10device_ptrIiEEEENS7_6system6detail7generic6detail22compute_sequence_valueIivEElEEEEvT0_T1__param_0];
	ld.param.v2.u32 	{%r3, %r4}, [_ZN3cub18CUB_300001_SM_10006detail8for_each13static_kernelINS2_12policy_hub_t12policy_500_tElN6thrust24THRUST_300001_SM_1000_NS8cuda_cub10__tabulate7functorINS7_6detail15normal_iteratorINS7_10device_ptrIiEEEENS7_6system6detail7generic6detail22compute_sequence_valueIivEElEEEEvT0_T1__param_1+8];
	mov.u32 	%r5, %ctaid.x;
	mul.wide.u32 	%rd1, %r5, 512;
	sub.s64 	%rd2, %rd8, %rd1;
	setp.lt.s64 	%p1, %rd2, 512;
	@%p1 bra 	$L__BB6_2;
	mov.u32 	%r13, %tid.x;
	cvta.to.global.u64 	%rd15, %rd7;
	cvt.u64.u32 	%rd16, %r13;
	add.s64 	%rd17, %rd1, %rd16;
	cvt.u32.u64 	%r14, %rd17;
	mad.lo.s32 	%r15, %r4, %r14, %r3;
	shl.b64 	%rd18, %rd17, 2;
	add.s64 	%rd19, %rd15, %rd18;
	st.global.u32 	[%rd19], %r15;
	add.s32 	%r16, %r14, 256;
	mad.lo.s32 	%r17, %r4, %r16, %r3;
	st.global.u32 	[%rd19+1024], %r17;
	bra.uni 	$L__BB6_6;
$L__BB6_2:
	cvta.to.global.u64 	%rd3, %rd7;
	mov.u32 	%r6, %tid.x;
	cvt.s64.s32 	%rd4, %rd2;
	cvt.u64.u32 	%rd5, %r6;
	setp.le.s64 	%p2, %rd4, %rd5;
	@%p2 bra 	$L__BB6_4;
	add.s64 	%rd9, %rd1, %rd5;
	cvt.u32.u64 	%r7, %rd9;
	mad.lo.s32 	%r8, %r4, %r7, %r3;
	shl.b64 	%rd10, %rd9, 2;
	add.s64 	%rd11, %rd3, %rd10;
	st.global.u32 	[%rd11], %r8;
$L__BB6_4:
	cvt.u32.u64 	%r9, %rd5;
	add.s32 	%r10, %r9, 256;
	cvt.u64.u32 	%rd6, %r10;
	setp.le.s64 	%p3, %rd4, %rd6;
	@%p3 bra 	$L__BB6_6;
	add.s64 	%rd12, %rd1, %rd6;
	shl.b64 	%rd13, %rd12, 2;
	cvt.u32.u64 	%r11, %rd12;
	mad.lo.s32 	%r12, %r4, %r11, %r3;
	add.s64 	%rd14, %rd13, %rd3;
	st.global.u32 	[%rd14], %r12;
$L__BB6_6:
	ret;

}
	// .globl	_ZN3cub18CUB_300001_SM_10006detail8for_each13static_kernelINS2_12policy_hub_t12policy_500_tElNS2_12op_wrapper_tIlN6thrust24THRUST_300001_SM_1000_NS6system6detail7generic6detail21binary_search_functorINS8_6detail15normal_iteratorINS8_10device_ptrIiEEEENSC_18binary_search_lessENSC_3lbfEEENS8_12zip_iteratorIN4cuda3std3__45tupleIJNS8_17counting_iteratorIiNS8_11use_defaultESS_SS_EESI_EEEEEEEEEvT0_T1_
.visible .entry _ZN3cub18CUB_300001_SM_10006detail8for_each13static_kernelINS2_12policy_hub_t12policy_500_tElNS2_12op_wrapper_tIlN6thrust24THRUST_300001_SM_1000_NS6system6detail7generic6detail21binary_search_functorINS8_6detail15normal_iteratorINS8_10device_ptrIiEEEENSC_18binary_search_lessENSC_3lbfEEENS8_12zip_iteratorIN4cuda3std3__45tupleIJNS8_17counting_iteratorIiNS8_11use_defaultESS_SS_EESI_EEEEEEEEEvT0_T1_(
	.param .u64 _ZN3cub18CUB_300001_SM_10006detail8for_each13static_kernelINS2_12policy_hub_t12policy_500_tElNS2_12op_wrapper_tIlN6thrust24THRUST_300001_SM_1000_NS6system6detail7generic6detail21binary_search_functorINS8_6detail15normal_iteratorINS8_10device_ptrIiEEEENSC_18binary_search_lessENSC_3lbfEEENS8_12zip_iteratorIN4cuda3std3__45tupleIJNS8_17counting_iteratorIiNS8_11use_defaultESS_SS_EESI_EEEEEEEEEvT0_T1__param_0,
	.param .align 8 .b8 _ZN3cub18CUB_300001_SM_10006detail8for_each13static_kernelINS2_12policy_hub_t12policy_500_tElNS2_12op_wrapper_tIlN6thrust24THRUST_300001_SM_1000_NS6system6detail7generic6detail21binary_search_functorINS8_6detail15normal_iteratorINS8_10device_ptrIiEEEENSC_18binary_search_lessENSC_3lbfEEENS8_12zip_iteratorIN4cuda3std3__45tupleIJNS8_17counting_iteratorIiNS8_11use_defaultESS_SS_EESI_EEEEEEEEEvT0_T1__param_1[40]
)
.maxntid 256
{
	.reg .pred 	%p<16>;
	.reg .b16 	%rs<9>;
	.reg .b32 	%r<33>;
	.reg .b64 	%rd<98>;

	ld.param.u64 	%rd34, [_ZN3cub18CUB_300001_SM_10006detail8for_each13static_kernelINS2_12policy_hub_t12policy_500_tElNS2_12op_wrapper_tIlN6thrust24THRUST_300001_SM_1000_NS6system6detail7generic6detail21binary_search_functorINS8_6detail15normal_iteratorINS8_10device_ptrIiEEEENSC_18binary_search_lessENSC_3lbfEEENS8_12zip_iteratorIN4cuda3std3__45tupleIJNS8_17counting_iteratorIiNS8_11use_defaultESS_SS_EESI_EEEEEEEEEvT0_T1__param_1+24];
	ld.param.u64 	%rd33, [_ZN3cub18CUB_300001_SM_10006detail8for_each13static_kernelINS2_12policy_hub_t12policy_500_tElNS2_12op_wrapper_tIlN6thrust24THRUST_300001_SM_1000_NS6system6detail7generic6detail21binary_search_functorINS8_6detail15normal_iteratorINS8_10device_ptrIiEEEENSC_18binary_search_lessENSC_3lbfEEENS8_12zip_iteratorIN4cuda3std3__45tupleIJNS8_17counting_iteratorIiNS8_11use_defaultESS_SS_EESI_EEEEEEEEEvT0_T1__param_1+16];
	ld.param.u64 	%rd32, [_ZN3cub18CUB_300001_SM_10006detail8for_each13static_kernelINS2_12policy_hub_t12policy_500_tElNS2_12op_wrapper_tIlN6thrust24THRUST_300001_SM_1000_NS6system6detail7generic6detail21binary_search_functorINS8_6detail15normal_iteratorINS8_10device_ptrIiEEEENSC_18binary_search_lessENSC_3lbfEEENS8_12zip_iteratorIN4cuda3std3__45tupleIJNS8_17counting_iteratorIiNS8_11use_defaultESS_SS_EESI_EEEEEEEEEvT0_T1__param_1+8];
	ld.param.u32 	%r9, [_ZN3cub18CUB_300001_SM_10006detail8for_each13static_kernelINS2_12policy_hub_t12policy_500_tElNS2_12op_wrapper_tIlN6thrust24THRUST_300001_SM_1000_NS6system6detail7generic6detail21binary_search_functorINS8_6detail15normal_iteratorINS8_10device_ptrIiEEEENSC_18binary_search_lessENSC_3lbfEEENS8_12zip_iteratorIN4cuda3std3__45tupleIJNS8_17counting_iteratorIiNS8_11use_defaultESS_SS_EESI_EEEEEEEEEvT0_T1__param_1];
	ld.param.u64 	%rd35, [_ZN3cub18CUB_300001_SM_10006detail8for_each13static_kernelINS2_12policy_hub_t12policy_500_tElNS2_12op_wrapper_tIlN6thrust24THRUST_300001_SM_1000_NS6system6detail7generic6detail21binary_search_functorINS8_6detail15normal_iteratorINS8_10device_ptrIiEEEENSC_18binary_search_lessENSC_3lbfEEENS8_12zip_iteratorIN4cuda3std3__45tupleIJNS8_17counting_iteratorIiNS8_11use_defaultESS_SS_EESI_EEEEEEEEEvT0_T1__param_0];
	mov.u32 	%r20, %ctaid.x;
	mul.wide.u32 	%rd1, %r20, 512;
	sub.s64 	%rd2, %rd35, %rd1;
	setp.lt.s64 	%p1, %rd2, 512;
	@%p1 bra 	$L__BB7_8;
	cvta.to.global.u64 	%rd3, %rd33;
	mov.u32 	%r2, %tid.x;
	cvta.to.global.u64 	%rd4, %rd32;
	sub.s64 	%rd64, %rd34, %rd33;
	shr.s64 	%rd93, %rd64, 2;
	setp.lt.s64 	%p11, %rd93, 1;
	@%p11 bra 	$L__BB7_7;
	cvt.u64.u32 	%rd70, %r2;
	add.s64 	%rd71, %rd1, %rd70;
	cvt.u32.u64 	%r30, %rd71;
	add.s32 	%r3, %r9, %r30;
	shl.b64 	%rd72, %rd71, 2;
	add.s64 	%rd6, %rd4, %rd72;
	mov.b64 	%rd90, 0;
	mov.u64 	%rd91, %rd93;
$L__BB7_3:
	sub.s64 	%rd73, %rd91, %rd90;
	shr.u64 	%rd74, %rd73, 63;
	add.s64 	%rd75, %rd73, %rd74;
	shr.s64 	%rd76, %rd75, 1;
	add.s64 	%rd77, %rd76, %rd90;
	shl.b64 	%rd78, %rd77, 2;
	add.s64 	%rd79, %rd3, %rd78;
	ld.global.u32 	%r31, [%rd79];
	setp.lt.s32 	%p12, %r31, %r3;
	add.s64 	%rd80, %rd77, 1;
	selp.b64 	%rd91, %rd91, %rd77, %p12;
	selp.b64 	%rd90, %rd80, %rd90, %p12;
	setp.lt.s64 	%p13, %rd90, %rd91;
	@%p13 bra 	$L__BB7_3;
	st.global.u32 	[%rd6], %rd90;
	add.s32 	%r4, %r3, 256;
	mov.b64 	%rd92, 0;
$L__BB7_5:
	sub.s64 	%rd82, %rd93, %rd92;
	shr.u64 	%rd83, %rd82, 63;
	add.s64 	%rd84, %rd82, %rd83;
	shr.s64 	%rd85, %rd84, 1;
	add.s64 	%rd86, %rd85, %rd92;
	shl.b64 	%rd87, %rd86, 2;
	add.s64 	%rd88, %rd3, %rd87;
	ld.global.u32 	%r32, [%rd88];
	setp.lt.s32 	%p14, %r32, %r4;
	add.s64 	%rd89, %rd86, 1;
	selp.b64 	%rd93, %rd93, %rd86, %p14;
	selp.b64 	%rd92, %rd89, %rd92, %p14;
	setp.lt.s64 	%p15, %rd92, %rd93;
	@%p15 bra 	$L__BB7_5;
	st.global.u32 	[%rd6+1024], %rd92;
	bra.uni 	$L__BB7_21;
$L__BB7_7:
	cvt.u64.u32 	%rd65, %r2;
	add.s64 	%rd66, %rd1, %rd65;
	shl.b64 	%rd67, %rd66, 2;
	add.s64 	%rd68, %rd4, %rd67;
	mov.b32 	%r29, 0;
	st.global.u32 	[%rd68], %r29;
	st.global.u32 	[%rd68+1024], %r29;
	bra.uni 	$L__BB7_21;
$L__BB7_8:
	cvta.to.global.u64 	%rd15, %rd33;
	mov.u32 	%r5, %tid.x;
	cvt.s64.s32 	%rd16, %rd2;
	cvta.to.global.u64 	%rd17, %rd32;
	sub.s64 	%rd36, %rd34, %rd33;
	shr.s64 	%rd97, %rd36, 2;
	setp.lt.s64 	%p2, %rd97, 1;
	@%p2 bra 	$L__BB7_17;
	cvt.u64.u32 	%rd19, %r5;
	setp.le.s64 	%p5, %rd16, %rd19;
	@%p5 bra 	$L__BB7_13;
	add.s64 	%rd20, %rd1, %rd19;
	cvt.u32.u64 	%r24, %rd20;
	add.s32 	%r7, %r9, %r24;
	mov.b64 	%rd94, 0;
	mov.u64 	%rd95, %rd97;
$L__BB7_11:
	sub.s64 	%rd42, %rd95, %rd94;
	shr.u64 	%rd43, %rd42, 63;
	add.s64 	%rd44, %rd42, %rd43;
	shr.s64 	%rd45, %rd44, 1;
	add.s64 	%rd46, %rd45, %rd94;
	shl.b64 	%rd47, %rd46, 2;
	add.s64 	%rd48, %rd15, %rd47;
	ld.global.u32 	%r25, [%rd48];
	setp.lt.s32 	%p6, %r25, %r7;
	add.s64 	%rd49, %rd46, 1;
	selp.b64 	%rd95, %rd95, %rd46, %p6;
	selp.b64 	%rd94, %rd49, %rd94, %p6;
	setp.lt.s64 	%p7, %rd94, %rd95;
	@%p7 bra 	$L__BB7_11;
	shl.b64 	%rd50, %rd20, 2;
	add.s64 	%rd51, %rd17, %rd50;
	st.global.u32 	[%rd51], %rd94;
$L__BB7_13:
	add.s32 	%r26, %r5, 256;
	cvt.u64.u32 	%rd25, %r26;
	setp.le.s64 	%p8, %rd16, %rd25;
	@%p8 bra 	$L__BB7_21;
	add.s64 	%rd53, %rd1, %rd25;
	shl.b64 	%rd54, %rd53, 2;
	cvt.u32.u64 	%r27, %rd53;
	add.s32 	%r8, %r9, %r27;
	add.s64 	%rd55, %rd54, %rd17;
	add.s64 	%rd26, %rd55, -1024;
	mov.b64 	%rd96, 0;
$L__BB7_15:
	sub.s64 	%rd56, %rd97, %rd96;
	shr.u64 	%rd57, %rd56, 63;
	add.s64 	%rd58, %rd56, %rd57;
	shr.s64 	%rd59, %rd58, 1;
	add.s64 	%rd60, %rd59, %rd96;
	shl.b64 	%rd61, %rd60, 2;
	add.s64 	%rd62, %rd15, %rd61;
	ld.global.u32 	%r28, [%rd62];
	setp.lt.s32 	%p9, %r28, %r8;
	add.s64 	%rd63, %rd60, 1;
	selp.b64 	%rd97, %rd97, %rd60, %p9;
	selp.b64 	%rd96, %rd63, %rd96, %p9;
	setp.lt.s64 	%p10, %rd96, %rd97;
	@%p10 bra 	$L__BB7_15;
	st.global.u32 	[%rd26+1024], %rd96;
	bra.uni 	$L__BB7_21;
$L__BB7_17:
	cvt.u64.u32 	%rd37, %r5;
	setp.le.s64 	%p3, %rd16, %rd37;
	add.s64 	%rd38, %rd1, %rd37;
	shl.b64 	%rd39, %rd38, 2;
	add.s64 	%rd31, %rd17, %rd39;
	@%p3 bra 	$L__BB7_19;
	mov.b32 	%r21, 0;
	st.global.u32 	[%rd31], %r21;
$L__BB7_19:
	add.s32 	%r22, %r5, 256;
	cvt.u64.u32 	%rd40, %r22;
	setp.le.s64 	%p4, %rd16, %rd40;
	@%p4 bra 	$L__BB7_21;
	mov.b32 	%r23, 0;
	st.global.u32 	[%rd31+1024], %r23;
$L__BB7_21:
	ret;

}
	// .globl	_ZN3cub18CUB_300001_SM_10006detail10radix_sort31DeviceRadixSortSingleTileKernelINS1_5radix10policy_hubIiiyE10Policy1000ELNS0_9SortOrderE0EiiyNS1_21identity_decomposer_tEEEvPKT1_PSA_PKT2_PSE_T3_iiT4_
.visible .entry _ZN3cub18CUB_300001_SM_10006detail10radix_sort31DeviceRadixSortSingleTileKernelINS1_5radix10policy_hubIiiyE10Policy1000ELNS0_9SortOrderE0EiiyNS1_21identity_decomposer_tEEEvPKT1_PSA_PKT2_PSE_T3_iiT4_(
	.param .u64 .ptr .align 1 _ZN3cub18CUB_300001_SM_10006detail10radix_sort31DeviceRadixSortSingleTileKernelINS1_5radix10policy_hubIiiyE10Policy1000ELNS0_9SortOrderE0EiiyNS1_21identity_decomposer_tEEEvPKT1_PSA_PKT2_PSE_T3_iiT4__param_0,
	.param .u64 .ptr .align 1 _ZN3cub18CUB_300001_SM_10006detail10radix_sort31DeviceRadixSortSingleTileKernelINS1_5radix10policy_hubIiiyE10Policy1000ELNS0_9SortOrderE0EiiyNS1_21identity_decomposer_tEEEvPKT1_PSA_PKT2_PSE_T3_iiT4__param_1,
	.param .u64 .ptr .align 1 _ZN3cub18CUB_300001_SM_10006detail10radix_sort31DeviceRadixSortSingleTileKernelINS1_5radix10policy_hubIiiyE10Policy1000ELNS0_9SortOrderE0EiiyNS1_21identity_decomposer_tEEEvPKT1_PSA_PKT2_PSE_T3_iiT4__param_2,
	.param .u64 .ptr .align 1 _ZN3cub18CUB_300001_SM_10006detail10radix_sort31DeviceRadixSortSingleTileKernelINS1_5radix10policy_hubIiiyE10Policy1000ELNS0_9SortOrderE0EiiyNS1_21identity_decomposer_tEEEvPKT1_PSA_PKT2_PSE_T3_iiT4__param_3,
	.param .u64 _ZN3cub18CUB_300001_SM_10006detail10radix_sort31DeviceRadixSortSingleTileKernelINS1_5radix10policy_hubIiiyE10Policy1000ELNS0_9SortOrderE0EiiyNS1_21identity_decomposer_tEEEvPKT1_PSA_PKT2_PSE_T3_iiT4__param_4,
	.param .u32 _ZN3cub18CUB_300001_SM_10006detail10radix_sort31DeviceRadixSortSingleTileKernelINS1_5radix10policy_hubIiiyE10Policy1000ELNS0_9SortOrderE0EiiyNS1_21identity_decomposer_tEEEvPKT1_PSA_PKT2_PSE_T3_iiT4__param_5,
	.param .u32 _ZN3cub18CUB_300001_SM_10006detail10radix_sort31DeviceRadixSortSingleTileKernelINS1_5radix10policy_hubIiiyE10Policy1000ELNS0_9SortOrderE0EiiyNS1_21identity_decomposer_tEEEvPKT1_PSA_PKT2_PSE_T3_iiT4__param_6,
	.param .align 1 .b8 _ZN3cub18CUB_300001_SM_10006detail10radix_sort31DeviceRadixSortSingleTileKernelINS1_5radix10policy_hubIiiyE10Policy1000ELNS0_9SortOrderE0EiiyNS1_21identity_decomposer_tEEEvPKT1_PSA_PKT2_PSE_T3_iiT4__param_7[1]
)
.maxntid 256
.minnctapersm 1
{
	.reg .pred 	%p<73>;
	.reg .b16 	%rs<39>;
	.reg .b32 	%r<900>;
	.reg .b64 	%rd<37>;
	// demoted variable
	.shared .align 16 .b8 _ZZN3cub18CUB_300001_SM_10006detail10radix_sort31DeviceRadixSortSingleTileKernelINS1_5radix10policy_hubIiiyE10Policy1000ELNS0_9SortOrderE0EiiyNS1_21identity_decomposer_tEEEvPKT1_PSA_PKT2_PSE_T3_iiT4_E12temp_storage[33856];
	ld.param.u64 	%rd10, [_ZN3cub18CUB_300001_SM_10006detail10radix_sort31DeviceRadixSortSingleTileKernelINS1_5radix10policy_hubIiiyE10Policy1000ELNS0_9SortOrderE0EiiyNS1_21identity_decomposer_tEEEvPKT1_PSA_PKT2_PSE_T3_iiT4__param_0];
	ld.param.u64 	%rd6, [_ZN3cub18CUB_300001_SM_10006detail10radix_sort31DeviceRadixSortSingleTileKernelINS1_5radix10policy_hubIiiyE10Policy1000ELNS0_9SortOrderE0EiiyNS1_21identity_decomposer_tEEEvPKT1_PSA_PKT2_PSE_T3_iiT4__param_1];
	ld.param.u64 	%rd7, [_ZN3cub18CUB_300001_SM_10006detail10radix_sort31DeviceRadixSortSingleTileKernelINS1_5radix10policy_hubIiiyE10Policy1000ELNS0_9SortOrderE0EiiyNS1_21identity_decomposer_tEEEvPKT1_PSA_PKT2_PSE_T3_iiT4__param_2];
	ld.param.u64 	%rd8, [_ZN3cub18CUB_300001_SM_10006detail10radix_sort31DeviceRadixSortSingleTileKernelINS1_5radix10policy_hubIiiyE10Policy1000ELNS0_9SortOrderE0EiiyNS1_21identity_decomposer_tEEEvPKT1_PSA_PKT2_PSE_T3_iiT4__param_3];
	ld.param.u64 	%rd9, [_ZN3cub18CUB_300001_SM_10006detail10radix_sort31DeviceRadixSortSingleTileKernelINS1_5radix10policy_hubIiiyE10Policy1000ELNS0_9SortOrderE0EiiyNS1_21identity_decomposer_tEEEvPKT1_PSA_PKT2_PSE_T3_iiT4__param_4];
	ld.param.u32 	%r303, [_ZN3cub18CUB_300001_SM_10006detail10radix_sort31DeviceRadixSortSingleTileKernelINS1_5radix10policy_hubIiiyE10Policy1000ELNS0_9SortOrderE0EiiyNS1_21identity_decomposer_tEEEvPKT1_PSA_PKT2_PSE_T3_iiT4__param_5];
	ld.param.u32 	%r304, [_ZN3cub18CUB_300001_SM_10006detail10radix_sort31DeviceRadixSortSingleTileKernelINS1_5radix10policy_hubIiiyE10Policy1000ELNS0_9SortOrderE0EiiyNS1_21identity_decomposer_tEEEvPKT1_PSA_PKT2_PSE_T3_iiT4__param_6];
	cvta.to.global.u64 	%rd11, %rd10;
	cvt.u32.u64 	%r1, %rd9;
	mov.u32 	%r2, %tid.x;
	mul.lo.s32 	%r3, %r2, 19;
	setp.ge.s32 	%p1, %r3, %r1;
	mul.wide.u32 	%rd12, %r3, 4;
	add.s64 	%rd1, %rd11, %rd12;
	mov.b32 	%r878, -1;
	@%p1 bra 	$L__BB8_2;
	ld.global.u32 	%r306, [%rd1];
	xor.b32  	%r878, %r306, -2147483648;
$L__BB8_2:
	add.s32 	%r6, %r3, 1;
	setp.ge.s32 	%p2, %r6, %r1;
	mov.b32 	%r877, -1;
	@%p2 bra 	$L__BB8_4;
	ld.global.u32 	%r308, [%rd1+4];
	xor.b32  	%r877, %r308, -2147483648;
$L__BB8_4:
	add.s32 	%r9, %r3, 2;
	setp.ge.s32 	%p3, %r9, %r1;
	mov.b32 	%r876, -1;
	@%p3 bra 	$L__BB8_6;
	ld.global.u32 	%r310, [%rd1+8];
	xor.b32  	%r876, %r310, -2147483648;
$L__BB8_6:
	add.s32 	%r12, %r3, 3;
	setp.ge.s32 	%p4, %r12, %r1;
	mov.b32 	%r875, -1;
	@%p4 bra 	$L__BB8_8;
	ld.global.u32 	%r312, [%rd1+12];
	xor.b32  	%r875, %r312, -2147483648;
$L__BB8_8:
	add.s32 	%r15, %r3, 4;
	setp.ge.s32 	%p5, %r15, %r1;
	mov.b32 	%r874, -1;
	@%p5 bra 	$L__BB8_10;
	ld.global.u32 	%r314, [%rd1+16];
	xor.b32  	%r874, %r314, -2147483648;
$L__BB8_10:
	add.s32 	%r18, %r3, 5;
	setp.ge.s32 	%p6, %r18, %r1;
	mov.b32 	%r873, -1;
	@%p6 bra 	$L__BB8_12;
	ld.global.u32 	%r316, [%rd1+20];
	xor.b32  	%r873, %r316, -2147483648;
$L__BB8_12:
	add.s32 	%r21, %r3, 6;
	setp.ge.s32 	%p7, %r21, %r1;
	mov.b32 	%r872, -1;
	@%p7 bra 	$L__BB8_14;
	ld.global.u32 	%r318, [%rd1+24];
	xor.b32  	%r872, %r318, -2147483648;
$L__BB8_14:
	add.s32 	%r24, %r3, 7;
	setp.ge.s32 	%p8, %r24, %r1;
	mov.b32 	%r871, -1;
	@%p8 bra 	$L__BB8_16;
	ld.global.u32 	%r320, [%rd1+28];
	xor.b32  	%r871, %r320, -2147483648;
$L__BB8_16:
	add.s32 	%r27, %r3, 8;
	setp.ge.s32 	%p9, %r27, %r1;
	mov.b32 	%r870, -1;
	@%p9 bra 	$L__BB8_18;
	ld.global.u32 	%r322, [%rd1+32];
	xor.b32  	%r870, %r322, -2147483648;
$L__BB8_18:
	add.s32 	%r30, %r3, 9;
	setp.ge.s32 	%p10, %r30, %r1;
	mov.b32 	%r869, -1;
	@%p10 bra 	$L__BB8_20;
	ld.global.u32 	%r324, [%rd1+36];
	xor.b32  	%r869, %r324, -2147483648;
$L__BB8_20:
	add.s32 	%r33, %r3, 10;
	setp.ge.s32 	%p11, %r33, %r1;
	mov.b32 	%r868, -1;
	@%p11 bra 	$L__BB8_22;
	ld.global.u32 	%r326, [%rd1+40];
	xor.b32  	%r868, %r326, -2147483648;
$L__BB8_22:
	add.s32 	%r36, %r3, 11;
	setp.ge.s32 	%p12, %r36, %r1;
	mov.b32 	%r867, -1;
	@%p12 bra 	$L__BB8_24;
	ld.global.u32 	%r328, [%rd1+44];
	xor.b32  	%r867, %r328, -2147483648;
$L__BB8_24:
	add.s32 	%r39, %r3, 12;
	setp.ge.s32 	%p13, %r39, %r1;
	mov.b32 	%r866, -1;
	@%p13 bra 	$L__BB8_26;
	ld.global.u32 	%r330, [%rd1+48];
	xor.b32  	%r866, %r330, -2147483648;
$L__BB8_26:
	add.s32 	%r42, %r3, 13;
	setp.ge.s32 	%p14, %r42, %r1;
	mov.b32 	%r865, -1;
	@%p14 bra 	$L__BB8_28;
	ld.global.u32 	%r332, [%rd1+52];
	xor.b32  	%r865, %r332, -2147483648;
$L__BB8_28:
	add.s32 	%r45, %r3, 14;
	setp.ge.s32 	%p15, %r45, %r1;
	mov.b32 	%r864, -1;
	@%p15 bra 	$L__BB8_30;
	ld.global.u32 	%r334, [%rd1+56];
	xor.b32  	%r864, %r334, -2147483648;
$L__BB8_30:
	add.s32 	%r48, %r3, 15;
	setp.ge.s32 	%p16, %r48, %r1;
	mov.b32 	%r863, -1;
	@%p16 bra 	$L__BB8_32;
	ld.global.u32 	%r336, [%rd1+60];
	xor.b32  	%r863, %r336, -2147483648;
$L__BB8_32:
	add.s32 	%r51, %r3, 16;
	setp.ge.s32 	%p17, %r51, %r1;
	mov.b32 	%r862, -1;
	@%p17 bra 	$L__BB8_34;
	ld.global.u32 	%r338, [%rd1+64];
	xor.b32  	%r862, %r338, -2147483648;
$L__BB8_34:
	add.s32 	%r54, %r3, 17;
	setp.ge.s32 	%p18, %r54, %r1;
	mov.b32 	%r861, -1;
	@%p18 bra 	$L__BB8_36;
	ld.global.u32 	%r340, [%rd1+68];
	xor.b32  	%r861, %r340, -2147483648;
$L__BB8_36:
	add.s32 	%r57, %r3, 18;
	setp.ge.s32 	%p19, %r57, %r1;
	mov.b32 	%r860, -1;
	@%p19 bra 	$L__BB8_38;
	ld.global.u32 	%r342, [%rd1+72];
	xor.b32  	%r860, %r342, -2147483648;
$L__BB8_38:
	bar.sync 	0;
	mov.b64 	{%r344, %r345}, %rd9;
	shfl.sync.idx.b32	%r60|%p20, %r344, 0, 31, -1;
	shfl.sync.idx.b32	%r346|%p21, %r345, 0, 31, -1;
	mov.b64 	%rd2, {%r60, %r346};
	setp.ge.s32 	%p22, %r3, %r60;
	cvta.to.global.u64 	%rd13, %rd7;
	add.s64 	%rd3, %rd13, %rd12;
	@%p22 bra 	$L__BB8_40;
	ld.global.u32 	%r897, [%rd3];
$L__BB8_40:
	setp.ge.s32 	%p23, %r6, %r60;
	@%p23 bra 	$L__BB8_42;
	ld.global.u32 	%r896, [%rd3+4];
$L__BB8_42:
	setp.ge.s32 	%p24, %r9, %r60;
	@%p24 bra 	$L__BB8_44;
	ld.global.u32 	%r895, [%rd3+8];
$L__BB8_44:
	setp.ge.s32 	%p25, %r12, %r60;
	@%p25 bra 	$L__BB8_46;
	ld.global.u32 	%r894, [%rd3+12];
$L__BB8_46:
	setp.ge.s32 	%p26, %r15, %r60;
	@%p26 bra 	$L__BB8_48;
	ld.global.u32 	%r893, [%rd3+16];
$L__BB8_48:
	setp.ge.s32 	%p27, %r18, %r60;
	@%p27 bra 	$L__BB8_50;
	ld.global.u32 	%r892, [%rd3+20];
$L__BB8_50:
	setp.ge.s32 	%p28, %r21, %r60;
	@%p28 bra 	$L__BB8_52;
	ld.global.u32 	%r891, [%rd3+24];
$L__BB8_52:
	setp.ge.s32 	%p29, %r24, %r60;
	@%p29 bra 	$L__BB8_54;
	ld.global.u32 	%r890, [%rd3+28];
$L__BB8_54:
	setp.ge.s32 	%p30, %r27, %r60;
	@%p30 bra 	$L__BB8_56;
	ld.global.u32 	%r889, [%rd3+32];
$L__BB8_56:
	setp.ge.s32 	%p31, %r30, %r60;
	@%p31 bra 	$L__BB8_58;
	ld.global.u32 	%r888, [%rd3+36];
$L__BB8_58:
	setp.ge.s32 	%p32, %r33, %r60;
	@%p32 bra 	$L__BB8_60;
	ld.global.u32 	%r887, [%rd3+40];
$L__BB8_60:
	setp.ge.s32 	%p33, %r36, %r60;
	@%p33 bra 	$L__BB8_62;
	ld.global.u32 	%r886, [%rd3+44];
$L__BB8_62:
	setp.ge.s32 	%p34, %r39, %r60;
	@%p34 bra 	$L__BB8_64;
	ld.global.u32 	%r885, [%rd3+48];
$L__BB8_64:
	setp.ge.s32 	%p35, %r42, %r60;
	@%p35 bra 	$L__BB8_66;
	ld.global.u32 	%r884, [%rd3+52];
$L__BB8_66:
	setp.ge.s32 	%p36, %r45, %r60;
	@%p36 bra 	$L__BB8_68;
	ld.global.u32 	%r883, [%rd3+56];
$L__BB8_68:
	setp.ge.s32 	%p37, %r48, %r60;
	@%p37 bra 	$L__BB8_70;
	ld.global.u32 	%r882, [%rd3+60];
$L__BB8_70:
	setp.ge.s32 	%p38, %r51, %r60;
	@%p38 bra 	$L__BB8_72;
	ld.global.u32 	%r881, [%rd3+64];
$L__BB8_72:
	setp.ge.s32 	%p39, %r54, %r60;
	@%p39 bra 	$L__BB8_74;
	ld.global.u32 	%r880, [%rd3+68];
$L__BB8_74:
	setp.ge.s32 	%p40, %r57, %r60;
	@%p40 bra 	$L__BB8_76;
	ld.global.u32 	%r879, [%rd3+72];
$L__BB8_76:
	bar.sync 	0;
	shr.u32 	%r99, %r2, 5;
	shl.b32 	%r366, %r2, 2;
	mov.u32 	%r367, _ZZN3cub18CUB_300001_SM_10006detail10radix_sort31DeviceRadixSortSingleTileKernelINS1_5radix10policy_hubIiiyE10Policy1000ELNS0_9SortOrderE0EiiyNS1_21identity_decomposer_tEEEvPKT1_PSA_PKT2_PSE_T3_iiT4_E12temp_storage;
	add.s32 	%r100, %r367, %r366;
	shl.b32 	%r368, %r2, 7;
	add.s32 	%r101, %r100, %r368;
	shl.b32 	%r369, %r99, 2;
	add.s32 	%r370, %r367, %r369;
	add.s32 	%r102, %r370, 33792;
	mad.lo.s32 	%r103, %r2, -56, %r101;
	add.s32 	%r859, %r303, 6;
	sub.s32 	%r858, %r304, %r303;
$L__BB8_77:
	add.s32 	%r430, %r859, -6;
	min.s32 	%r373, %r858, 6;
	mov.b32 	%r459, 0;
	st.shared.u32 	[%r100], %r459;
	st.shared.u32 	[%r100+1024], %r459;
	st.shared.u32 	[%r100+2048], %r459;
	st.shared.u32 	[%r100+3072], %r459;
	st.shared.u32 	[%r100+4096], %r459;
	st.shared.u32 	[%r100+5120], %r459;
	st.shared.u32 	[%r100+6144], %r459;
	st.shared.u32 	[%r100+7168], %r459;
	st.shared.u32 	[%r100+8192], %r459;
	st.shared.u32 	[%r100+9216], %r459;
	st.shared.u32 	[%r100+10240], %r459;
	st.shared.u32 	[%r100+11264], %r459;
	st.shared.u32 	[%r100+12288], %r459;
	st.shared.u32 	[%r100+13312], %r459;
	st.shared.u32 	[%r100+14336], %r459;
	st.shared.u32 	[%r100+15360], %r459;
	st.shared.u32 	[%r100+16384], %r459;
	st.shared.u32 	[%r100+17408], %r459;
	st.shared.u32 	[%r100+18432], %r459;
	st.shared.u32 	[%r100+19456], %r459;
	st.shared.u32 	[%r100+20480], %r459;
	st.shared.u32 	[%r100+21504], %r459;
	st.shared.u32 	[%r100+22528], %r459;
	st.shared.u32 	[%r100+23552], %r459;
	st.shared.u32 	[%r100+24576], %r459;
	st.shared.u32 	[%r100+25600], %r459;
	st.shared.u32 	[%r100+26624], %r459;
	st.shared.u32 	[%r100+27648], %r459;
	st.shared.u32 	[%r100+28672], %r459;
	st.shared.u32 	[%r100+29696], %r459;
	st.shared.u32 	[%r100+30720], %r459;
	st.shared.u32 	[%r100+31744], %r459;
	st.shared.u32 	[%r100+32768], %r459;
	// begin inline asm
	bmsk.clamp.b32 %r371, %r459, %r373;
	// end inline asm
	// begin inline asm
	shr.b32 %r374, %r878, %r430;
	// end inline asm
	and.b32  	%r462, %r371, %r374;
	shl.b32 	%r463, %r462, 10;
	and.b32  	%r464, %r463, 31744;
	add.s32 	%r465, %r100, %r464;
	shr.u32 	%r466, %r462, 4;
	and.b32  	%r467, %r466, 268435454;
	add.s32 	%r147, %r465, %r467;
	ld.shared.u16 	%rs1, [%r147];
	add.s16 	%rs20, %rs1, 1;
	st.shared.u16 	[%r147], %rs20;
	// begin inline asm
	shr.b32 %r377, %r877, %r430;
	// end inline asm
	and.b32  	%r468, %r371, %r377;
	shl.b32 	%r469, %r468, 10;
	and.b32  	%r470, %r469, 31744;
	add.s32 	%r471, %r100, %r470;
	shr.u32 	%r472, %r468, 4;
	and.b32  	%r473, %r472, 268435454;
	add.s32 	%r148, %r471, %r473;
	ld.shared.u16 	%rs2, [%r148];
	add.s16 	%rs21, %rs2, 1;
	st.shared.u16 	[%r148], %rs21;
	// begin inline asm
	shr.b32 %r380, %r876, %r430;
	// end inline asm
	and.b32  	%r474, %r371, %r380;
	shl.b32 	%r475, %r474, 10;
	and.b32  	%r476, %r475, 31744;
	add.s32 	%r477, %r100, %r476;
	shr.u32 	%r478, %r474, 4;
	and.b32  	%r479, %r478, 268435454;
	add.s32 	%r149, %r477, %r479;
	ld.shared.u16 	%rs3, [%r149];
	add.s16 	%rs22, %rs3, 1;
	st.shared.u16 	[%r149], %rs22;
	// begin inline asm
	shr.b32 %r383, %r875, %r430;
	// end inline asm
	and.b32  	%r480, %r371, %r383;
	shl.b32 	%r481, %r480, 10;
	and.b32  	%r482, %r481, 31744;
	add.s32 	%r483, %r100, %r482;
	shr.u32 	%r484, %r480, 4;
	and.b32  	%r485, %r484, 268435454;
	add.s32 	%r150, %r483, %r485;
	ld.shared.u16 	%rs4, [%r150];
	add.s16 	%rs23, %rs4, 1;
	st.shared.u16 	[%r150], %rs23;
	// begin inline asm
	shr.b32 %r386, %r874, %r430;
	// end inline asm
	and.b32  	%r486, %r371, %r386;
	shl.b32 	%r487, %r486, 10;
	and.b32  	%r488, %r487, 31744;
	add.s32 	%r489, %r100, %r488;
	shr.u32 	%r490, %r486, 4;
	and.b32  	%r491, %r490, 268435454;
	add.s32 	%r151, %r489, %r491;
	ld.shared.u16 	%rs5, [%r151];
	add.s16 	%rs24, %rs5, 1;
	st.shared.u16 	[%r151], %rs24;
	// begin inline asm
	shr.b32 %r389, %r873, %r430;
	// end inline asm
	and.b32  	%r492, %r371, %r389;
	shl.b32 	%r493, %r492, 10;
	and.b32  	%r494, %r493, 31744;
	add.s32 	%r495, %r100, %r494;
	shr.u32 	%r496, %r492, 4;
	and.b32  	%r497, %r496, 268435454;
	add.s32 	%r152, %r495, %r497;
	ld.shared.u16 	%rs6, [%r152];
	add.s16 	%rs25, %rs6, 1;
	st.shared.u16 	[%r152], %rs25;
	// begin inline asm
	shr.b32 %r392, %r872, %r430;
	// end inline asm
	and.b32  	%r498, %r371, %r392;
	shl.b32 	%r499, %r498, 10;
	and.b32  	%r500, %r499, 31744;
	add.s32 	%r501, %r100, %r500;
	shr.u32 	%r502, %r498, 4;
	and.b32  	%r503, %r502, 268435454;
	add.s32 	%r153, %r501, %r503;
	ld.shared.u16 	%rs7, [%r153];
	add.s16 	%rs26, %rs7, 1;
	st.shared.u16 	[%r153], %rs26;
	// begin inline asm
	shr.b32 %r395, %r871, %r430;
	// end inline asm
	and.b32  	%r504, %r371, %r395;
	shl.b32 	%r505, %r504, 10;
	and.b32  	%r506, %r505, 31744;
	add.s32 	%r507, %r100, %r506;
	shr.u32 	%r508, %r504, 4;
	and.b32  	%r509, %r508, 268435454;
	add.s32 	%r154, %r507, %r509;
	ld.shared.u16 	%rs8, [%r154];
	add.s16 	%rs27, %rs8, 1;
	st.shared.u16 	[%r154], %rs27;
	// begin inline asm
	shr.b32 %r398, %r870, %r430;
	// end inline asm
	and.b32  	%r510, %r371, %r398;
	shl.b32 	%r511, %r510, 10;
	and.b32  	%r512, %r511, 31744;
	add.s32 	%r513, %r100, %r512;
	shr.u32 	%r514, %r510, 4;
	and.b32  	%r515, %r514, 268435454;
	add.s32 	%r155, %r513, %r515;
	ld.shared.u16 	%rs9, [%r155];
	add.s16 	%rs28, %rs9, 1;
	st.shared.u16 	[%r155], %rs28;
	// begin inline asm
	shr.b32 %r401, %r869, %r430;
	// end inline asm
	and.b32  	%r516, %r371, %r401;
	shl.b32 	%r517, %r516, 10;
	and.b32  	%r518, %r517, 31744;
	add.s32 	%r519, %r100, %r518;
	shr.u32 	%r520, %r516, 4;
	and.b32  	%r521, %r520, 268435454;
	add.s32 	%r156, %r519, %r521;
	ld.shared.u16 	%rs10, [%r156];
	add.s16 	%rs29, %rs10, 1;
	st.shared.u16 	[%r156], %rs29;
	// begin inline asm
	shr.b32 %r404, %r868, %r430;
	// end inline asm
	and.b32  	%r522, %r371, %r404;
	shl.b32 	%r523, %r522, 10;
	and.b32  	%r524, %r523, 31744;
	add.s32 	%r525, %r100, %r524;
	shr.u32 	%r526, %r522, 4;
	and.b32  	%r527, %r526, 268435454;
	add.s32 	%r157, %r525, %r527;
	ld.shared.u16 	%rs11, [%r157];
	add.s16 	%rs30, %rs11, 1;
	st.shared.u16 	[%r157], %rs30;
	// begin inline asm
	shr.b32 %r407, %r867, %r430;
	// end inline asm
	and.b32  	%r528, %r371, %r407;
	shl.b32 	%r529, %r528, 10;
	and.b32  	%r530, %r529, 31744;
	add.s32 	%r531, %r100, %r530;
	shr.u32 	%r532, %r528, 4;
	and.b32  	%r533, %r532, 268435454;
	add.s32 	%r158, %r531, %r533;
	ld.shared.u16 	%rs12, [%r158];
	add.s16 	%rs31, %rs12, 1;
	st.shared.u16 	[%r158], %rs31;
	// begin inline asm
	shr.b32 %r410, %r866, %r430;
	// end inline asm
	and.b32  	%r534, %r371, %r410;
	shl.b32 	%r535, %r534, 10;
	and.b32  	%r536, %r535, 31744;
	add.s32 	%r537, %r100, %r536;
	shr.u32 	%r538, %r534, 4;
	and.b32  	%r539, %r538, 268435454;
	add.s32 	%r159, %r537, %r539;
	ld.shared.u16 	%rs13, [%r159];
	add.s16 	%rs32, %rs13, 1;
	st.shared.u16 	[%r159], %rs32;
	// begin inline asm
	shr.b32 %r413, %r865, %r430;
	// end inline asm
	and.b32  	%r540, %r371, %r413;
	shl.b32 	%r541, %r540, 10;
	and.b32  	%r542, %r541, 31744;
	add.s32 	%r543, %r100, %r542;
	shr.u32 	%r544, %r540, 4;
	and.b32  	%r545, %r544, 268435454;
	add.s32 	%r160, %r543, %r545;
	ld.shared.u16 	%rs14, [%r160];
	add.s16 	%rs33, %rs14, 1;
	st.shared.u16 	[%r160], %rs33;
	// begin inline asm
	shr.b32 %r416, %r864, %r430;
	// end inline asm
	and.b32  	%r546, %r371, %r416;
	shl.b32 	%r547, %r546, 10;
	and.b32  	%r548, %r547, 31744;
	add.s32 	%r549, %r100, %r548;
	shr.u32 	%r550, %r546, 4;
	and.b32  	%r551, %r550, 268435454;
	add.s32 	%r161, %r549, %r551;
	ld.shared.u16 	%rs15, [%r161];
	add.s16 	%rs34, %rs15, 1;
	st.shared.u16 	[%r161], %rs34;
	// begin inline asm
	shr.b32 %r419, %r863, %r430;
	// end inline asm
	and.b32  	%r552, %r371, %r419;
	shl.b32 	%r553, %r552, 10;
	and.b32  	%r554, %r553, 31744;
	add.s32 	%r555, %r100, %r554;
	shr.u32 	%r556, %r552, 4;
	and.b32  	%r557, %r556, 268435454;
	add.s32 	%r162, %r555, %r557;
	ld.shared.u16 	%rs16, [%r162];
	add.s16 	%rs35, %rs16, 1;
	st.shared.u16 	[%r162], %rs35;
	// begin inline asm
	shr.b32 %r422, %r862, %r430;
	// end inline asm
	and.b32  	%r558, %r371, %r422;
	shl.b32 	%r559, %r558, 10;
	and.b32  	%r560, %r559, 31744;
	add.s32 	%r561, %r100, %r560;
	shr.u32 	%r562, %r558, 4;
	and.b32  	%r563, %r562, 268435454;
	add.s32 	%r163, %r561, %r563;
	ld.shared.u16 	%rs17, [%r163];
	add.s16 	%rs36, %rs17, 1;
	st.shared.u16 	[%r163], %rs36;
	// begin inline asm
	shr.b32 %r425, %r861, %r430;
	// end inline asm
	and.b32  	%r564, %r371, %r425;
	shl.b32 	%r565, %r564, 10;
	and.b32  	%r566, %r565, 31744;
	add.s32 	%r567, %r100, %r566;
	shr.u32 	%r568, %r564, 4;
	and.b32  	%r569, %r568, 268435454;
	add.s32 	%r164, %r567, %r569;
	ld.shared.u16 	%rs18, [%r164];
	add.s16 	%rs37, %rs18, 1;
	st.shared.u16 	[%r164], %rs37;
	// begin inline asm
	shr.b32 %r428, %r860, %r430;
	// end inline asm
	and.b32  	%r570, %r371, %r428;
	shl.b32 	%r571, %r570, 10;
	and.b32  	%r572, %r571, 31744;
	add.s32 	%r573, %r100, %r572;
	shr.u32 	%r574, %r570, 4;
	and.b32  	%r575, %r574, 268435454;
	add.s32 	%r165, %r573, %r575;
	ld.shared.u16 	%rs19, [%r165];
	add.s16 	%rs38, %rs19, 1;
	st.shared.u16 	[%r165], %rs38;
	bar.sync 	0;
	ld.shared.u32 	%r166, [%r101];
	ld.shared.u32 	%r576, [%r101+4];
	ld.shared.u32 	%r577, [%r101+8];
	ld.shared.u32 	%r578, [%r101+12];
	ld.shared.u32 	%r579, [%r101+16];
	ld.shared.u32 	%r580, [%r101+20];
	ld.shared.u32 	%r581, [%r101+24];
	ld.shared.u32 	%r582, [%r101+28];
	ld.shared.u32 	%r583, [%r101+32];
	ld.shared.u32 	%r584, [%r101+36];
	ld.shared.u32 	%r585, [%r101+40];
	ld.shared.u32 	%r586, [%r101+44];
	ld.shared.u32 	%r587, [%r101+48];
	ld.shared.u32 	%r588, [%r101+52];
	ld.shared.u32 	%r589, [%r101+56];
	ld.shared.u32 	%r590, [%r101+60];
	ld.shared.u32 	%r591, [%r101+64];
	ld.shared.u32 	%r592, [%r101+68];
	ld.shared.u32 	%r593, [%r101+72];
	ld.shared.u32 	%r594, [%r101+76];
	ld.shared.u32 	%r595, [%r101+80];
	ld.shared.u32 	%r596, [%r101+84];
	ld.shared.u32 	%r597, [%r101+88];
	ld.shared.u32 	%r598, [%r101+92];
	ld.shared.u32 	%r599, [%r101+96];
	ld.shared.u32 	%r600, [%r101+100];
	ld.shared.u32 	%r601, [%r101+104];
	ld.shared.u32 	%r602, [%r101+108];
	ld.shared.u32 	%r603, [%r101+112];
	ld.shared.u32 	%r604, [%r101+116];
	ld.shared.u32 	%r605, [%r101+120];
	ld.shared.u32 	%r606, [%r101+124];
	ld.shared.u32 	%r607, [%r101+128];
	add.s32 	%r167, %r576, %r166;
	add.s32 	%r168, %r577, %r167;
	add.s32 	%r169, %r578, %r168;
	add.s32 	%r170, %r579, %r169;
	add.s32 	%r171, %r580, %r170;
	add.s32 	%r172, %r581, %r171;
	add.s32 	%r173, %r582, %r172;
	add.s32 	%r174, %r583, %r173;
	add.s32 	%r175, %r584, %r174;
	add.s32 	%r176, %r585, %r175;
	add.s32 	%r177, %r586, %r176;
	add.s32 	%r178, %r587, %r177;
	add.s32 	%r179, %r588, %r178;
	add.s32 	%r180, %r589, %r179;
	add.s32 	%r181, %r590, %r180;
	add.s32 	%r182, %r591, %r181;
	add.s32 	%r183, %r592, %r182;
	add.s32 	%r184, %r593, %r183;
	add.s32 	%r185, %r594, %r184;
	add.s32 	%r186, %r595, %r185;
	add.s32 	%r187, %r596, %r186;
	add.s32 	%r188, %r597, %r187;
	add.s32 	%r189, %r598, %r188;
	add.s32 	%r190, %r599, %r189;
	add.s32 	%r191, %r600, %r190;
	add.s32 	%r192, %r601, %r191;
	add.s32 	%r193, %r602, %r192;
	add.s32 	%r194, %r603, %r193;
	add.s32 	%r195, %r604, %r194;
	add.s32 	%r196, %r605, %r195;
	add.s32 	%r197, %r606, %r196;
	add.s32 	%r436, %r607, %r197;
	// begin inline asm
	mov.u32 %r431, %laneid;
	// end inline asm
	mov.b32 	%r434, 1;
	mov.b32 	%r461, -1;
	// begin inline asm
	{  .reg .u32 r0;  .reg .pred p;  shfl.sync.up.b32 r0|p, %r436, %r434, %r459, %r461;  @p add.u32 r0, r0, %r436;  mov.u32 %r432, r0;}
	// end inline asm
	mov.b32 	%r440, 2;
	// begin inline asm
	{  .reg .u32 r0;  .reg .pred p;  shfl.sync.up.b32 r0|p, %r432, %r440, %r459, %r461;  @p add.u32 r0, r0, %r432;  mov.u32 %r438, r0;}
	// end inline asm
	mov.b32 	%r446, 4;
	// begin inline asm
	{  .reg .u32 r0;  .reg .pred p;  shfl.sync.up.b32 r0|p, %r438, %r446, %r459, %r461;  @p add.u32 r0, r0, %r438;  mov.u32 %r444, r0;}
	// end inline asm
	mov.b32 	%r452, 8;
	// begin inline asm
	{  .reg .u32 r0;  .reg .pred p;  shfl.sync.up.b32 r0|p, %r444, %r452, %r459, %r461;  @p add.u32 r0, r0, %r444;  mov.u32 %r450, r0;}
	// end inline asm
	mov.b32 	%r458, 16;
	// begin inline asm
	{  .reg .u32 r0;  .reg .pred p;  shfl.sync.up.b32 r0|p, %r450, %r458, %r459, %r461;  @p add.u32 r0, r0, %r450;  mov.u32 %r456, r0;}
	// end inline asm
	setp.ne.s32 	%p41, %r431, 31;
	@%p41 bra 	$L__BB8_79;
	st.shared.u32 	[%r102], %r456;
$L__BB8_79:
	sub.s32 	%r608, %r456, %r436;
	setp.gt.u32 	%p42, %r2, 31;
	setp.eq.s32 	%p43, %r99, 7;
	setp.eq.s32 	%p44, %r99, 6;
	setp.eq.s32 	%p45, %r99, 5;
	setp.eq.s32 	%p46, %r99, 4;
	setp.eq.s32 	%p47, %r99, 3;
	setp.eq.s32 	%p48, %r99, 2;
	setp.eq.s32 	%p49, %r99, 1;
	bar.sync 	0;
	ld.shared.v4.u32 	{%r609, %r610, %r611, %r612}, [_ZZN3cub18CUB_300001_SM_10006detail10radix_sort31DeviceRadixSortSingleTileKernelINS1_5radix10policy_hubIiiyE10Policy1000ELNS0_9SortOrderE0EiiyNS1_21identity_decomposer_tEEEvPKT1_PSA_PKT2_PSE_T3_iiT4_E12temp_storage+33792];
	selp.b32 	%r613, %r609, %r898, %p49;
	add.s32 	%r614, %r610, %r609;
	selp.b32 	%r615, %r614, %r613, %p48;
	add.s32 	%r616, %r614, %r611;
	selp.b32 	%r617, %r616, %r615, %p47;
	add.s32 	%r618, %r616, %r612;
	selp.b32 	%r619, %r618, %r617, %p46;
	ld.shared.v4.u32 	{%r620, %r621, %r622, %r623}, [_ZZN3cub18CUB_300001_SM_10006detail10radix_sort31DeviceRadixSortSingleTileKernelINS1_5radix10policy_hubIiiyE10Policy1000ELNS0_9SortOrderE0EiiyNS1_21identity_decomposer_tEEEvPKT1_PSA_PKT2_PSE_T3_iiT4_E12temp_storage+33808];
	add.s32 	%r624, %r618, %r620;
	selp.b32 	%r625, %r624, %r619, %p45;
	add.s32 	%r626, %r624, %r621;
	selp.b32 	%r627, %r626, %r625, %p44;
	add.s32 	%r628, %r626, %r622;
	selp.b32 	%r898, %r628, %r627, %p43;
	add.s32 	%r202, %r628, %r623;
	setp.ne.s32 	%p50, %r431, 0;
	selp.b32 	%r629, %r608, 0, %p50;
	add.s32 	%r630, %r898, %r629;
	or.pred  	%p51, %p42, %p50;
	selp.b32 	%r899, %r630, %r608, %p42;
	@%p51 bra 	$L__BB8_81;
	shl.b32 	%r899, %r202, 16;
	st.shared.u32 	[_ZZN3cub18CUB_300001_SM_10006detail10radix_sort31DeviceRadixSortSingleTileKernelINS1_5radix10policy_hubIiiyE10Policy1000ELNS0_9SortOrderE0EiiyNS1_21identity_decomposer_tEEEvPKT1_PSA_PKT2_PSE_T3_iiT4_E12temp_storage+33832], %r899;
$L__BB8_81:
	setp.eq.s32 	%p52, %r2, 0;
	bar.sync 	0;
	ld.shared.u32 	%r631, [_ZZN3cub18CUB_300001_SM_10006detail10radix_sort31DeviceRadixSortSingleTileKernelINS1_5radix10policy_hubIiiyE10Policy1000ELNS0_9SortOrderE0EiiyNS1_21identity_decomposer_tEEEvPKT1_PSA_PKT2_PSE_T3_iiT4_E12temp_storage+33832];
	selp.b32 	%r632, 0, %r631, %p52;
	add.s32 	%r633, %r899, %r632;
	add.s32 	%r634, %r166, %r633;
	add.s32 	%r635, %r167, %r633;
	add.s32 	%r636, %r168, %r633;
	add.s32 	%r637, %r169, %r633;
	add.s32 	%r638, %r170, %r633;
	add.s32 	%r639, %r171, %r633;
	add.s32 	%r640, %r172, %r633;
	add.s32 	%r641, %r173, %r633;
	add.s32 	%r642, %r174, %r633;
	add.s32 	%r643, %r175, %r633;
	add.s32 	%r644, %r176, %r633;
	add.s32 	%r645, %r177, %r633;
	add.s32 	%r646, %r178, %r633;
	add.s32 	%r647, %r179, %r633;
	add.s32 	%r648, %r180, %r633;
	add.s32 	%r649, %r181, %r633;
	add.s32 	%r650, %r182, %r633;
	add.s32 	%r651, %r183, %r633;
	add.s32 	%r652, %r184, %r633;
	add.s32 	%r653, %r185, %r633;
	add.s32 	%r654, %r186, %r633;
	add.s32 	%r655, %r187, %r633;
	add.s32 	%r656, %r188, %r633;
	add.s32 	%r657, %r189, %r633;
	add.s32 	%r658, %r190, %r633;
	add.s32 	%r659, %r191, %r633;
	add.s32 	%r660, %r192, %r633;
	add.s32 	%r661, %r193, %r633;
	add.s32 	%r662, %r194, %r633;
	add.s32 	%r663, %r195, %r633;
	add.s32 	%r664, %r196, %r633;
	add.s32 	%r665, %r197, %r633;
	st.shared.u32 	[%r101], %r633;
	st.shared.u32 	[%r101+4], %r634;
	st.shared.u32 	[%r101+8], %r635;
	st.shared.u32 	[%r101+12], %r636;
	st.shared.u32 	[%r101+16], %r637;
	st.shared.u32 	[%r101+20], %r638;
	st.shared.u32 	[%r101+24], %r639;
	st.shared.u32 	[%r101+28], %r640;
	st.shared.u32 	[%r101+32], %r641;
	st.shared.u32 	[%r101+36], %r642;
	st.shared.u32 	[%r101+40], %r643;
	st.shared.u32 	[%r101+44], %r644;
	st.shared.u32 	[%r101+48], %r645;
	st.shared.u32 	[%r101+52], %r646;
	st.shared.u32 	[%r101+56], %r647;
	st.shared.u32 	[%r101+60], %r648;
	st.shared.u32 	[%r101+64], %r649;
	st.shared.u32 	[%r101+68], %r650;
	st.shared.u32 	[%r101+72], %r651;
	st.shared.u32 	[%r101+76], %r652;
	st.shared.u32 	[%r101+80], %r653;
	st.shared.u32 	[%r101+84], %r654;
	st.shared.u32 	[%r101+88], %r655;
	st.shared.u32 	[%r101+92], %r656;
	st.shared.u32 	[%r101+96], %r657;
	st.shared.u32 	[%r101+100], %r658;
	st.shared.u32 	[%r101+104], %r659;
	st.shared.u32 	[%r101+108], %r660;
	st.shared.u32 	[%r101+112], %r661;
	st.shared.u32 	[%r101+116], %r662;
	st.shared.u32 	[%r101+120], %r663;
	st.shared.u32 	[%r101+124], %r664;
	st.shared.u32 	[%r101+128], %r665;
	bar.sync 	0;
	cvt.u32.u16 	%r666, %rs1;
	ld.shared.u16 	%r667, [%r147];
	add.s32 	%r206, %r667, %r666;
	cvt.u32.u16 	%r668, %rs2;
	ld.shared.u16 	%r669, [%r148];
	add.s32 	%r207, %r669, %r668;
	cvt.u32.u16 	%r670, %rs3;
	ld.shared.u16 	%r671, [%r149];
	add.s32 	%r208, %r671, %r670;
	cvt.u32.u16 	%r672, %rs4;
	ld.shared.u16 	%r673, [%r150];
	add.s32 	%r209, %r673, %r672;
	cvt.u32.u16 	%r674, %rs5;
	ld.shared.u16 	%r675, [%r151];
	add.s32 	%r210, %r675, %r674;
	cvt.u32.u16 	%r676, %rs6;
	ld.shared.u16 	%r677, [%r152];
	add.s32 	%r211, %r677, %r676;
	cvt.u32.u16 	%r678, %rs7;
	ld.shared.u16 	%r679, [%r153];
	add.s32 	%r212, %r679, %r678;
	cvt.u32.u16 	%r680, %rs8;
	ld.shared.u16 	%r681, [%r154];
	add.s32 	%r213, %r681, %r680;
	cvt.u32.u16 	%r682, %rs9;
	ld.shared.u16 	%r683, [%r155];
	add.s32 	%r214, %r683, %r682;
	cvt.u32.u16 	%r684, %rs10;
	ld.shared.u16 	%r685, [%r156];
	add.s32 	%r215, %r685, %r684;
	cvt.u32.u16 	%r686, %rs11;
	ld.shared.u16 	%r687, [%r157];
	add.s32 	%r216, %r687, %r686;
	cvt.u32.u16 	%r688, %rs12;
	ld.shared.u16 	%r689, [%r158];
	add.s32 	%r217, %r689, %r688;
	cvt.u32.u16 	%r690, %rs13;
	ld.shared.u16 	%r691, [%r159];
	add.s32 	%r218, %r691, %r690;
	cvt.u32.u16 	%r692, %rs14;
	ld.shared.u16 	%r693, [%r160];
	add.s32 	%r219, %r693, %r692;
	cvt.u32.u16 	%r694, %rs15;
	ld.shared.u16 	%r695, [%r161];
	add.s32 	%r220, %r695, %r694;
	cvt.u32.u16 	%r696, %rs16;
	ld.shared.u16 	%r697, [%r162];
	add.s32 	%r221, %r697, %r696;
	cvt.u32.u16 	%r698, %rs17;
	ld.shared.u16 	%r699, [%r163];
	add.s32 	%r222, %r699, %r698;
	cvt.u32.u16 	%r700, %rs18;
	ld.shared.u16 	%r701, [%r164];
	add.s32 	%r223, %r701, %r700;
	cvt.u32.u16 	%r702, %rs19;
	ld.shared.u16 	%r703, [%r165];
	add.s32 	%r224, %r703, %r702;
	bar.sync 	0;
	setp.lt.s32 	%p53, %r859, %r304;
	@%p53 bra 	$L__BB8_121;
	cvt.u64.u32 	%rd15, %r2;
	shl.b32 	%r704, %r206, 2;
	mov.u32 	%r705, _ZZN3cub18CUB_300001_SM_10006detail10radix_sort31DeviceRadixSortSingleTileKernelINS1_5radix10policy_hubIiiyE10Policy1000ELNS0_9SortOrderE0EiiyNS1_21identity_decomposer_tEEEvPKT1_PSA_PKT2_PSE_T3_iiT4_E12temp_storage;
	add.s32 	%r706, %r705, %r704;
	st.shared.u32 	[%r706], %r878;
	shl.b32 	%r707, %r207, 2;
	add.s32 	%r708, %r705, %r707;
	st.shared.u32 	[%r708], %r877;
	shl.b32 	%r709, %r208, 2;
	add.s32 	%r710, %r705, %r709;
	st.shared.u32 	[%r710], %r876;
	shl.b32 	%r711, %r209, 2;
	add.s32 	%r712, %r705, %r711;
	st.shared.u32 	[%r712], %r875;
	shl.b32 	%r713, %r210, 2;
	add.s32 	%r714, %r705, %r713;
	st.shared.u32 	[%r714], %r874;
	shl.b32 	%r715, %r211, 2;
	add.s32 	%r716, %r705, %r715;
	st.shared.u32 	[%r716], %r873;
	shl.b32 	%r717, %r212, 2;
	add.s32 	%r718, %r705, %r717;
	st.shared.u32 	[%r718], %r872;
	shl.b32 	%r719, %r213, 2;
	add.s32 	%r720, %r705, %r719;
	st.shared.u32 	[%r720], %r871;
	shl.b32 	%r721, %r214, 2;
	add.s32 	%r722, %r705, %r721;
	st.shared.u32 	[%r722], %r870;
	shl.b32 	%r723, %r215, 2;
	add.s32 	%r724, %r705, %r723;
	st.shared.u32 	[%r724], %r869;
	shl.b32 	%r725, %r216, 2;
	add.s32 	%r726, %r705, %r725;
	st.shared.u32 	[%r726], %r868;
	shl.b32 	%r727, %r217, 2;
	add.s32 	%r728, %r705, %r727;
	st.shared.u32 	[%r728], %r867;
	shl.b32 	%r729, %r218, 2;
	add.s32 	%r730, %r705, %r729;
	st.shared.u32 	[%r730], %r866;
	shl.b32 	%r731, %r219, 2;
	add.s32 	%r732, %r705, %r731;
	st.shared.u32 	[%r732], %r865;
	shl.b32 	%r733, %r220, 2;
	add.s32 	%r734, %r705, %r733;
	st.shared.u32 	[%r734], %r864;
	shl.b32 	%r735, %r221, 2;
	add.s32 	%r736, %r705, %r735;
	st.shared.u32 	[%r736], %r863;
	shl.b32 	%r737, %r222, 2;
	add.s32 	%r738, %r705, %r737;
	st.shared.u32 	[%r738], %r862;
	shl.b32 	%r739, %r223, 2;
	add.s32 	%r740, %r705, %r739;
	st.shared.u32 	[%r740], %r861;
	shl.b32 	%r741, %r224, 2;
	add.s32 	%r742, %r705, %r741;
	st.shared.u32 	[%r742], %r860;
	bar.sync 	0;
	mad.lo.s32 	%r225, %r2, -72, %r103;
	ld.shared.u32 	%r226, [%r225];
	ld.shared.u32 	%r227, [%r225+1024];
	ld.shared.u32 	%r228, [%r225+2048];
	ld.shared.u32 	%r229, [%r225+3072];
	ld.shared.u32 	%r230, [%r225+4096];
	ld.shared.u32 	%r231, [%r225+5120];
	ld.shared.u32 	%r232, [%r225+6144];
	ld.shared.u32 	%r233, [%r225+7168];
	ld.shared.u32 	%r234, [%r225+8192];
	ld.shared.u32 	%r235, [%r225+9216];
	ld.shared.u32 	%r236, [%r225+10240];
	ld.shared.u32 	%r237, [%r225+11264];
	ld.shared.u32 	%r238, [%r225+12288];
	ld.shared.u32 	%r239, [%r225+13312];
	ld.shared.u32 	%r240, [%r225+14336];
	ld.shared.u32 	%r241, [%r225+15360];
	ld.shared.u32 	%r242, [%r225+16384];
	ld.shared.u32 	%r243, [%r225+17408];
	ld.shared.u32 	%r244, [%r225+18432];
	bar.sync 	0;
	st.shared.u32 	[%r706], %r897;
	st.shared.u32 	[%r708], %r896;
	st.shared.u32 	[%r710], %r895;
	st.shared.u32 	[%r712], %r894;
	st.shared.u32 	[%r714], %r893;
	st.shared.u32 	[%r716], %r892;
	st.shared.u32 	[%r718], %r891;
	st.shared.u32 	[%r720], %r890;
	st.shared.u32 	[%r722], %r889;
	st.shared.u32 	[%r724], %r888;
	st.shared.u32 	[%r726], %r887;
	st.shared.u32 	[%r728], %r886;
	st.shared.u32 	[%r730], %r885;
	st.shared.u32 	[%r732], %r884;
	st.shared.u32 	[%r734], %r883;
	st.shared.u32 	[%r736], %r882;
	st.shared.u32 	[%r738], %r881;
	st.shared.u32 	[%r740], %r880;
	st.shared.u32 	[%r742], %r879;
	bar.sync 	0;
	ld.shared.u32 	%r245, [%r225+1024];
	ld.shared.u32 	%r246, [%r225+2048];
	ld.shared.u32 	%r247, [%r225+3072];
	ld.shared.u32 	%r248, [%r225+4096];
	ld.shared.u32 	%r249, [%r225+5120];
	ld.shared.u32 	%r250, [%r225+6144];
	ld.shared.u32 	%r251, [%r225+7168];
	ld.shared.u32 	%r252, [%r225+8192];
	ld.shared.u32 	%r253, [%r225+9216];
	ld.shared.u32 	%r254, [%r225+10240];
	ld.shared.u32 	%r255, [%r225+11264];
	ld.shared.u32 	%r256, [%r225+12288];
	ld.shared.u32 	%r257, [%r225+13312];
	ld.shared.u32 	%r258, [%r225+14336];
	ld.shared.u32 	%r259, [%r225+15360];
	ld.shared.u32 	%r260, [%r225+16384];
	ld.shared.u32 	%r261, [%r225+17408];
	ld.shared.u32 	%r262, [%r225+18432];
	setp.gt.u64 	%p54, %rd2, %rd15;
	cvta.to.global.u64 	%rd16, %rd6;
	mul.wide.u32 	%rd17, %r2, 4;
	add.s64 	%rd4, %rd16, %rd17;
	cvta.to.global.u64 	%rd18, %rd8;
	add.s64 	%rd5, %rd18, %rd17;
	@%p54 bra 	$L__BB8_83;
	bra.uni 	$L__BB8_84;
$L__BB8_83:
	xor.b32  	%r743, %r226, -2147483648;
	ld.shared.u32 	%r744, [%r225];
	st.global.u32 	[%rd4], %r743;
	st.global.u32 	[%rd5], %r744;
$L__BB8_84:
	add.s32 	%r745, %r2, 256;
	cvt.u64.u32 	%rd19, %r745;
	setp.le.u64 	%p55, %rd2, %rd19;
	@%p55 bra 	$L__BB8_86;
	xor.b32  	%r746, %r227, -2147483648;
	st.global.u32 	[%rd4+1024], %r746;
	st.global.u32 	[%rd5+1024], %r245;
$L__BB8_86:
	add.s32 	%r747, %r2, 512;
	cvt.u64.u32 	%rd20, %r747;
	setp.le.u64 	%p56, %rd2, %rd20;
	@%p56 bra 	$L__BB8_88;
	xor.b32  	%r748, %r228, -2147483648;
	st.global.u32 	[%rd4+2048], %r748;
	st.global.u32 	[%rd5+2048], %r246;
$L__BB8_88:
	add.s32 	%r749, %r2, 768;
	cvt.u64.u32 	%rd21, %r749;
	setp.le.u64 	%p57, %rd2, %rd21;
	@%p57 bra 	$L__BB8_90;
	xor.b32  	%r750, %r229, -2147483648;
	st.global.u32 	[%rd4+3072], %r750;
	st.global.u32 	[%rd5+3072], %r247;
$L__BB8_90:
	or.b32  	%r751, %r2, 1024;
	cvt.u64.u32 	%rd22, %r751;
	setp.le.u64 	%p58, %rd2, %rd22;
	@%p58 bra 	$L__BB8_92;
	xor.b32  	%r752, %r230, -2147483648;
	st.global.u32 	[%rd4+4096], %r752;
	st.global.u32 	[%rd5+4096], %r248;
$L__BB8_92:
	add.s32 	%r753, %r2, 1280;
	cvt.u64.u32 	%rd23, %r753;
	setp.le.u64 	%p59, %rd2, %rd23;
	@%p59 bra 	$L__BB8_94;
	xor.b32  	%r754, %r231, -2147483648;
	st.global.u32 	[%rd4+5120], %r754;
	st.global.u32 	[%rd5+5120], %r249;
$L__BB8_94:
	add.s32 	%r755, %r2, 1536;
	cvt.u64.u32 	%rd24, %r755;
	setp.le.u64 	%p60, %rd2, %rd24;
	@%p60 bra 	$L__BB8_96;
	xor.b32  	%r756, %r232, -2147483648;
	st.global.u32 	[%rd4+6144], %r756;
	st.global.u32 	[%rd5+6144], %r250;
$L__BB8_96:
	add.s32 	%r757, %r2, 1792;
	cvt.u64.u32 	%rd25, %r757;
	setp.le.u64 	%p61, %rd2, %rd25;
	@%p61 bra 	$L__BB8_98;
	xor.b32  	%r758, %r233, -2147483648;
	st.global.u32 	[%rd4+7168], %r758;
	st.global.u32 	[%rd5+7168], %r251;
$L__BB8_98:
	or.b32  	%r759, %r2, 2048;
	cvt.u64.u32 	%rd26, %r759;
	setp.le.u64 	%p62, %rd2, %rd26;
	@%p62 bra 	$L__BB8_100;
	xor.b32  	%r760, %r234, -2147483648;
	st.global.u32 	[%rd4+8192], %r760;
	st.global.u32 	[%rd5+8192], %r252;
$L__BB8_100:
	add.s32 	%r761, %r2, 2304;
	cvt.u64.u32 	%rd27, %r761;
	setp.le.u64 	%p63, %rd2, %rd27;
	@%p63 bra 	$L__BB8_102;
	xor.b32  	%r762, %r235, -2147483648;
	st.global.u32 	[%rd4+9216], %r762;
	st.global.u32 	[%rd5+9216], %r253;
$L__BB8_102:
	add.s32 	%r763, %r2, 2560;
	cvt.u64.u32 	%rd28, %r763;
	setp.le.u64 	%p64, %rd2, %rd28;
	@%p64 bra 	$L__BB8_104;
	xor.b32  	%r764, %r236, -2147483648;
	st.global.u32 	[%rd4+10240], %r764;
	st.global.u32 	[%rd5+10240], %r254;
$L__BB8_104:
	add.s32 	%r765, %r2, 2816;
	cvt.u64.u32 	%rd29, %r765;
	setp.le.u64 	%p65, %rd2, %rd29;
	@%p65 bra 	$L__BB8_106;
	xor.b32  	%r766, %r237, -2147483648;
	st.global.u32 	[%rd4+11264], %r766;
	st.global.u32 	[%rd5+11264], %r255;
$L__BB8_106:
	or.b32  	%r767, %r2, 3072;
	cvt.u64.u32 	%rd30, %r767;
	setp.le.u64 	%p66, %rd2, %rd30;
	@%p66 bra 	$L__BB8_108;
	xor.b32  	%r768, %r238, -2147483648;
	st.global.u32 	[%rd4+12288], %r768;
	st.global.u32 	[%rd5+12288], %r256;
$L__BB8_108:
	add.s32 	%r769, %r2, 3328;
	cvt.u64.u32 	%rd31, %r769;
	setp.le.u64 	%p67, %rd2, %rd31;
	@%p67 bra 	$L__BB8_110;
	xor.b32  	%r770, %r239, -2147483648;
	st.global.u32 	[%rd4+13312], %r770;
	st.global.u32 	[%rd5+13312], %r257;
$L__BB8_110:
	add.s32 	%r771, %r2, 3584;
	cvt.u64.u32 	%rd32, %r771;
	setp.le.u64 	%p68, %rd2, %rd32;
	@%p68 bra 	$L__BB8_112;
	xor.b32  	%r772, %r240, -2147483648;
	st.global.u32 	[%rd4+14336], %r772;
	st.global.u32 	[%rd5+14336], %r258;
$L__BB8_112:
	add.s32 	%r773, %r2, 3840;
	cvt.u64.u32 	%rd33, %r773;
	setp.le.u64 	%p69, %rd2, %rd33;
	@%p69 bra 	$L__BB8_114;
	xor.b32  	%r774, %r241, -2147483648;
	st.global.u32 	[%rd4+15360], %r774;
	st.global.u32 	[%rd5+15360], %r259;
$L__BB8_114:
	or.b32  	%r775, %r2, 4096;
	cvt.u64.u32 	%rd34, %r775;
	setp.le.u64 	%p70, %rd2, %rd34;
	@%p70 bra 	$L__BB8_116;
	xor.b32  	%r776, %r242, -2147483648;
	st.global.u32 	[%rd4+16384], %r776;
	st.global.u32 	[%rd5+16384], %r260;
$L__BB8_116:
	add.s32 	%r777, %r2, 4352;
	cvt.u64.u32 	%rd35, %r777;
	setp.le.u64 	%p71, %rd2, %rd35;
	@%p71 bra 	$L__BB8_118;
	xor.b32  	%r778, %r243, -2147483648;
	st.global.u32 	[%rd4+17408], %r778;
	st.global.u32 	[%rd5+17408], %r261;
$L__BB8_118:
	add.s32 	%r779, %r2, 4608;
	cvt.u64.u32 	%rd36, %r779;
	setp.le.u64 	%p72, %rd2, %rd36;
	@%p72 bra 	$L__BB8_120;
	xor.b32  	%r780, %r244, -2147483648;
	st.global.u32 	[%rd4+18432], %r780;
	st.global.u32 	[%rd5+18432], %r262;
$L__BB8_120:
	ret;
$L__BB8_121:
	shl.b32 	%r781, %r206, 2;
	mov.u32 	%r782, _ZZN3cub18CUB_300001_SM_10006detail10radix_sort31DeviceRadixSortSingleTileKernelINS1_5radix10policy_hubIiiyE10Policy1000ELNS0_9SortOrderE0EiiyNS1_21identity_decomposer_tEEEvPKT1_PSA_PKT2_PSE_T3_iiT4_E12temp_storage;
	add.s32 	%r783, %r782, %r781;
	st.shared.u32 	[%r783], %r878;
	shl.b32 	%r784, %r207, 2;
	add.s32 	%r785, %r782, %r784;
	st.shared.u32 	[%r785], %r877;
	shl.b32 	%r786, %r208, 2;
	add.s32 	%r787, %r782, %r786;
	st.shared.u32 	[%r787], %r876;
	shl.b32 	%r788, %r209, 2;
	add.s32 	%r789, %r782, %r788;
	st.shared.u32 	[%r789], %r875;
	shl.b32 	%r790, %r210, 2;
	add.s32 	%r791, %r782, %r790;
	st.shared.u32 	[%r791], %r874;
	shl.b32 	%r792, %r211, 2;
	add.s32 	%r793, %r782, %r792;
	st.shared.u32 	[%r793], %r873;
	shl.b32 	%r794, %r212, 2;
	add.s32 	%r795, %r782, %r794;
	st.shared.u32 	[%r795], %r872;
	shl.b32 	%r796, %r213, 2;
	add.s32 	%r797, %r782, %r796;
	st.shared.u32 	[%r797], %r871;
	shl.b32 	%r798, %r214, 2;
	add.s32 	%r799, %r782, %r798;
	st.shared.u32 	[%r799], %r870;
	shl.b32 	%r800, %r215, 2;
	add.s32 	%r801, %r782, %r800;
	st.shared.u32 	[%r801], %r869;
	shl.b32 	%r802, %r216, 2;
	add.s32 	%r803, %r782, %r802;
	st.shared.u32 	[%r803], %r868;
	shl.b32 	%r804, %r217, 2;
	add.s32 	%r805, %r782, %r804;
	st.shared.u32 	[%r805], %r867;
	shl.b32 	%r806, %r218, 2;
	add.s32 	%r807, %r782, %r806;
	st.shared.u32 	[%r807], %r866;
	shl.b32 	%r808, %r219, 2;
	add.s32 	%r809, %r782, %r808;
	st.shared.u32 	[%r809], %r865;
	shl.b32 	%r810, %r220, 2;
	add.s32 	%r811, %r782, %r810;
	st.shared.u32 	[%r811], %r864;
	shl.b32 	%r812, %r221, 2;
	add.s32 	%r813, %r782, %r812;
	st.shared.u32 	[%r813], %r863;
	shl.b32 	%r814, %r222, 2;
	add.s32 	%r815, %r782, %r814;
	st.shared.u32 	[%r815], %r862;
	shl.b32 	%r816, %r223, 2;
	add.s32 	%r817, %r782, %r816;
	st.shared.u32 	[%r817], %r861;
	shl.b32 	%r818, %r224, 2;
	add.s32 	%r819, %r782, %r818;
	st.shared.u32 	[%r819], %r860;
	bar.sync 	0;
	ld.shared.u32 	%r878, [%r103];
	ld.shared.u32 	%r877, [%r103+4];
	ld.shared.u32 	%r876, [%r103+8];
	ld.shared.u32 	%r875, [%r103+12];
	ld.shared.u32 	%r874, [%r103+16];
	ld.shared.u32 	%r873, [%r103+20];
	ld.shared.u32 	%r872, [%r103+24];
	ld.shared.u32 	%r871, [%r103+28];
	ld.shared.u32 	%r870, [%r103+32];
	ld.shared.u32 	%r869, [%r103+36];
	ld.shared.u32 	%r868, [%r103+40];
	ld.shared.u32 	%r867, [%r103+44];
	ld.shared.u32 	%r866, [%r103+48];
	ld.shared.u32 	%r865, [%r103+52];
	ld.shared.u32 	%r864, [%r103+56];
	ld.shared.u32 	%r863, [%r103+60];
	ld.shared.u32 	%r862, [%r103+64];
	ld.shared.u32 	%r861, [%r103+68];
	ld.shared.u32 	%r860, [%r103+72];
	bar.sync 	0;
	st.shared.u32 	[%r783], %r897;
	st.shared.u32 	[%r785], %r896;
	st.shared.u32 	[%r787], %r895;
	st.shared.u32 	[%r789], %r894;
	st.shared.u32 	[%r791], %r893;
	st.shared.u32 	[%r793], %r892;
	st.shared.u32 	[%r795], %r891;
	st.shared.u32 	[%r797], %r890;
	st.shared.u32 	[%r799], %r889;
	st.shared.u32 	[%r801], %r888;
	st.shared.u32 	[%r803], %r887;
	st.shared.u32 	[%r805], %r886;
	st.shared.u32 	[%r807], %r885;
	st.shared.u32 	[%r809], %r884;
	st.shared.u32 	[%r811], %r883;
	st.shared.u32 	[%r813], %r882;
	st.shared.u32 	[%r815], %r881;
	st.shared.u32 	[%r817], %r880;
	st.shared.u32 	[%r819], %r879;
	bar.sync 	0;
	ld.shared.u32 	%r897, [%r103];
	ld.shared.u32 	%r896, [%r103+4];
	ld.shared.u32 	%r895, [%r103+8];
	ld.shared.u32 	%r894, [%r103+12];
	ld.shared.u32 	%r893, [%r103+16];
	ld.shared.u32 	%r892, [%r103+20];
	ld.shared.u32 	%r891, [%r103+24];
	ld.shared.u32 	%r890, [%r103+28];
	ld.shared.u32 	%r889, [%r103+32];
	ld.shared.u32 	%r888, [%r103+36];
	ld.shared.u32 	%r887, [%r103+40];
	ld.shared.u32 	%r886, [%r103+44];
	ld.shared.u32 	%r885, [%r103+48];
	ld.shared.u32 	%r884, [%r103+52];
	ld.shared.u32 	%r883, [%r103+56];
	ld.shared.u32 	%r882, [%r103+60];
	ld.shared.u32 	%r881, [%r103+64];
	ld.shared.u32 	%r880, [%r103+68];
	ld.shared.u32 	%r879, [%r103+72];
	bar.sync 	0;
	add.s32 	%r859, %r859, 6;
	add.s32 	%r858, %r858, -6;
	bra.uni 	$L__BB8_77;

}
	// .globl	_ZN3cub18CUB_300001_SM_10006detail10radix_sort30DeviceRadixSortHistogramKernelINS1_5radix10policy_hubIiiyE10Policy1000ELNS0_9SortOrderE0EiyNS1_21identity_decomposer_tEEEvPT2_PKT1_SA_iiT3_
.visible .entry _ZN3cub18CUB_300001_SM_10006detail10radix_sort30DeviceRadixSortHistogramKernelINS1_5radix10policy_hubIiiyE10Policy1000ELNS0_9SortOrderE0EiyNS1_21identity_decomposer_tEEEvPT2_PKT1_SA_iiT3_(
	.param .u64 .ptr .align 1 _ZN3cub18CUB_300001_SM_10006detail10radix_sort30DeviceRadixSortHistogramKernelINS1_5radix10policy_hubIiiyE10Policy1000ELNS0_9SortOrderE0EiyNS1_21identity_decomposer_tEEEvPT2_PKT1_SA_iiT3__param_0,
	.param .u64 .ptr .align 1 _ZN3cub18CUB_300001_SM_10006detail10radix_sort30DeviceRadixSortHistogramKernelINS1_5radix10policy_hubIiiyE10Policy1000ELNS0_9SortOrderE0EiyNS1_21identity_decomposer_tEEEvPT2_PKT1_SA_iiT3__param_1,
	.param .u64 _ZN3cub18CUB_300001_SM_10006detail10radix_sort30DeviceRadixSortHistogramKernelINS1_5radix10policy_hubIiiyE10Policy1000ELNS0_9SortOrderE0EiyNS1_21identity_decomposer_tEEEvPT2_PKT1_SA_iiT3__param_2,
	.param .u32 _ZN3cub18CUB_300001_SM_10006detail10radix_sort30DeviceRadixSortHistogramKernelINS1_5radix10policy_hubIiiyE10Policy1000ELNS0_9SortOrderE0EiyNS1_21identity_decomposer_tEEEvPT2_PKT1_SA_iiT3__param_3,
	.param .u32 _ZN3cub18CUB_300001_SM_10006detail10radix_sort30DeviceRadixSortHistogramKernelINS1_5radix10policy_hubIiiyE10Policy1000ELNS0_9SortOrderE0EiyNS1_21identity_decomposer_tEEEvPT2_PKT1_SA_iiT3__param_4,
	.param .align 1 .b8 _ZN3cub18CUB_300001_SM_10006detail10radix_sort30DeviceRadixSortHistogramKernelINS1_5radix10policy_hubIiiyE10Policy1000ELNS0_9SortOrderE0EiyNS1_21identity_decomposer_tEEEvPT2_PKT1_SA_iiT3__param_5[1]
)
.maxntid 128
{
	.reg .pred 	%p<91>;
	.reg .b32 	%r<486>;
	.reg .b64 	%rd<137>;
	// demoted variable
	.shared .align 4 .b8 _ZZN3cub18CUB_300001_SM_10006detail10radix_sort30DeviceRadixSortHistogramKernelINS1_5radix10policy_hubIiiyE10Policy1000ELNS0_9SortOrderE0EiyNS1_21identity_decomposer_tEEEvPT2_PKT1_SA_iiT3_E12temp_storage[4096];
	ld.param.u64 	%rd18, [_ZN3cub18CUB_300001_SM_10006detail10radix_sort30DeviceRadixSortHistogramKernelINS1_5radix10policy_hubIiiyE10Policy1000ELNS0_9SortOrderE0EiyNS1_21identity_decomposer_tEEEvPT2_PKT1_SA_iiT3__param_0];
	ld.param.u64 	%rd19, [_ZN3cub18CUB_300001_SM_10006detail10radix_sort30DeviceRadixSortHistogramKernelINS1_5radix10policy_hubIiiyE10Policy1000ELNS0_9SortOrderE0EiyNS1_21identity_decomposer_tEEEvPT2_PKT1_SA_iiT3__param_1];
	ld.param.u64 	%rd17, [_ZN3cub18CUB_300001_SM_10006detail10radix_sort30DeviceRadixSortHistogramKernelINS1_5radix10policy_hubIiiyE10Policy1000ELNS0_9SortOrderE0EiyNS1_21identity_decomposer_tEEEvPT2_PKT1_SA_iiT3__param_2];
	ld.param.u32 	%r174, [_ZN3cub18CUB_300001_SM_10006detail10radix_sort30DeviceRadixSortHistogramKernelINS1_5radix10policy_hubIiiyE10Policy1000ELNS0_9SortOrderE0EiyNS1_21identity_decomposer_tEEEvPT2_PKT1_SA_iiT3__param_3];
	ld.param.u32 	%r175, [_ZN3cub18CUB_300001_SM_10006detail10radix_sort30DeviceRadixSortHistogramKernelINS1_5radix10policy_hubIiiyE10Policy1000ELNS0_9SortOrderE0EiyNS1_21identity_decomposer_tEEEvPT2_PKT1_SA_iiT3__param_4];
	cvta.to.global.u64 	%rd1, %rd19;
	cvta.to.global.u64 	%rd2, %rd18;
	setp.eq.s64 	%p2, %rd17, 0;
	@%p2 bra 	$L__BB9_153;
	sub.s32 	%r176, %r175, %r174;
	add.s32 	%r177, %r176, 7;
	shr.s32 	%r178, %r177, 31;
	shr.u32 	%r179, %r178, 29;
	add.s32 	%r180, %r177, %r179;
	shr.s32 	%r181, %r180, 3;
	mov.u32 	%r182, %tid.x;
	setp.gt.u32 	%p3, %r182, 255;
	setp.lt.s32 	%p4, %r177, 8;
	mov.u32 	%r183, %ctaid.x;
	shl.b32 	%r184, %r183, 11;
	cvt.u64.u32 	%rd3, %r184;
	mov.u32 	%r185, %nctaid.x;
	shl.b32 	%r186, %r185, 11;
	cvt.u64.u32 	%rd4, %r186;
	add.s32 	%r1, %r181, -1;
	and.b32  	%r2, %r181, 15;
	and.b32  	%r3, %r181, 7;
	add.s32 	%r4, %r3, -1;
	and.b32  	%r5, %r181, 3;
	or.pred  	%p1, %p3, %p4;
	shl.b32 	%r187, %r182, 2;
	mov.u32 	%r188, _ZZN3cub18CUB_300001_SM_10006detail10radix_sort30DeviceRadixSortHistogramKernelINS1_5radix10policy_hubIiiyE10Policy1000ELNS0_9SortOrderE0EiyNS1_21identity_decomposer_tEEEvPT2_PKT1_SA_iiT3_E12temp_storage;
	add.s32 	%r6, %r188, %r187;
	and.b32  	%r7, %r181, 268435440;
	cvt.u64.u32 	%rd5, %r182;
	add.s32 	%r8, %r182, 128;
	add.s32 	%r9, %r182, 256;
	add.s32 	%r10, %r182, 384;
	add.s32 	%r11, %r182, 512;
	add.s32 	%r12, %r182, 640;
	add.s32 	%r13, %r182, 768;
	or.b32  	%r14, %r182, 1024;
	add.s32 	%r15, %r182, 1920;
	and.b32  	%r16, %r181, 268435448;
	and.b32  	%r17, %r181, 1;
	neg.s32 	%r18, %r7;
	add.s32 	%r19, %r6, 8192;
	add.s64 	%rd21, %rd17, -1;
	shr.u64 	%rd22, %rd21, 30;
	add.s64 	%rd23, %rd22, 1;
	min.u64 	%rd6, %rd23, %rd17;
	mov.b64 	%rd135, 0;
$L__BB9_2:
	@%p1 bra 	$L__BB9_30;
	setp.lt.u32 	%p5, %r1, 15;
	mov.b32 	%r439, 0;
	@%p5 bra 	$L__BB9_6;
	mov.u32 	%r436, %r19;
	mov.u32 	%r437, %r18;
$L__BB9_5:
	.pragma "nounroll";
	mov.b32 	%r190, 0;
	st.shared.u32 	[%r436+-8192], %r190;
	st.shared.u32 	[%r436+-7168], %r190;
	st.shared.u32 	[%r436+-6144], %r190;
	st.shared.u32 	[%r436+-5120], %r190;
	st.shared.u32 	[%r436+-4096], %r190;
	st.shared.u32 	[%r436+-3072], %r190;
	st.shared.u32 	[%r436+-2048], %r190;
	st.shared.u32 	[%r436+-1024], %r190;
	st.shared.u32 	[%r436], %r190;
	st.shared.u32 	[%r436+1024], %r190;
	st.shared.u32 	[%r436+2048], %r190;
	st.shared.u32 	[%r436+3072], %r190;
	st.shared.u32 	[%r436+4096], %r190;
	st.shared.u32 	[%r436+5120], %r190;
	st.shared.u32 	[%r436+6144], %r190;
	st.shared.u32 	[%r436+7168], %r190;
	add.s32 	%r437, %r437, 16;
	add.s32 	%r436, %r436, 16384;
	setp.ne.s32 	%p6, %r437, 0;
	mov.u32 	%r439, %r7;
	@%p6 bra 	$L__BB9_5;
$L__BB9_6:
	add.s32 	%r25, %r2, -1;
	setp.eq.s32 	%p7, %r2, 0;
	@%p7 bra 	$L__BB9_16;
	setp.lt.u32 	%p8, %r25, 7;
	@%p8 bra 	$L__BB9_9;
	shl.b32 	%r191, %r439, 10;
	add.s32 	%r192, %r6, %r191;
	mov.b32 	%r193, 0;
	st.shared.u32 	[%r192], %r193;
	st.shared.u32 	[%r192+1024], %r193;
	st.shared.u32 	[%r192+2048], %r193;
	st.shared.u32 	[%r192+3072], %r193;
	st.shared.u32 	[%r192+4096], %r193;
	st.shared.u32 	[%r192+5120], %r193;
	st.shared.u32 	[%r192+6144], %r193;
	st.shared.u32 	[%r192+7168], %r193;
	add.s32 	%r439, %r439, 8;
$L__BB9_9:
	setp.eq.s32 	%p9, %r3, 0;
	@%p9 bra 	$L__BB9_16;
	setp.lt.u32 	%p10, %r4, 3;
	@%p10 bra 	$L__BB9_12;
	shl.b32 	%r194, %r439, 10;
	add.s32 	%r195, %r6, %r194;
	mov.b32 	%r196, 0;
	st.shared.u32 	[%r195], %r196;
	st.shared.u32 	[%r195+1024], %r196;
	st.shared.u32 	[%r195+2048], %r196;
	st.shared.u32 	[%r195+3072], %r196;
	add.s32 	%r439, %r439, 4;
$L__BB9_12:
	setp.eq.s32 	%p11, %r5, 0;
	@%p11 bra 	$L__BB9_16;
	setp.eq.s32 	%p12, %r5, 1;
	shl.b32 	%r197, %r439, 10;
	add.s32 	%r30, %r6, %r197;
	mov.b32 	%r198, 0;
	st.shared.u32 	[%r30], %r198;
	@%p12 bra 	$L__BB9_16;
	setp.eq.s32 	%p13, %r5, 2;
	mov.b32 	%r199, 0;
	st.shared.u32 	[%r30+1024], %r199;
	@%p13 bra 	$L__BB9_16;
	mov.b32 	%r200, 0;
	st.shared.u32 	[%r30+2048], %r200;
$L__BB9_16:
	cvt.u32.u64 	%r201, %rd5;
	setp.gt.u32 	%p14, %r201, 127;
	@%p14 bra 	$L__BB9_30;
	setp.lt.u32 	%p15, %r1, 15;
	mov.b32 	%r443, 0;
	@%p15 bra 	$L__BB9_20;
	mov.b32 	%r441, 0;
$L__BB9_19:
	.pragma "nounroll";
	shl.b32 	%r204, %r441, 10;
	add.s32 	%r205, %r6, %r204;
	mov.b32 	%r206, 0;
	st.shared.u32 	[%r205+512], %r206;
	st.shared.u32 	[%r205+1536], %r206;
	st.shared.u32 	[%r205+2560], %r206;
	st.shared.u32 	[%r205+3584], %r206;
	st.shared.u32 	[%r205+4608], %r206;
	st.shared.u32 	[%r205+5632], %r206;
	st.shared.u32 	[%r205+6656], %r206;
	st.shared.u32 	[%r205+7680], %r206;
	st.shared.u32 	[%r205+8704], %r206;
	st.shared.u32 	[%r205+9728], %r206;
	st.shared.u32 	[%r205+10752], %r206;
	st.shared.u32 	[%r205+11776], %r206;
	st.shared.u32 	[%r205+12800], %r206;
	st.shared.u32 	[%r205+13824], %r206;
	st.shared.u32 	[%r205+14848], %r206;
	st.shared.u32 	[%r205+15872], %r206;
	add.s32 	%r441, %r441, 16;
	setp.ne.s32 	%p16, %r441, %r7;
	mov.u32 	%r443, %r7;
	@%p16 bra 	$L__BB9_19;
$L__BB9_20:
	setp.eq.s32 	%p17, %r2, 0;
	@%p17 bra 	$L__BB9_30;
	setp.lt.u32 	%p18, %r25, 7;
	@%p18 bra 	$L__BB9_23;
	shl.b32 	%r207, %r443, 10;
	add.s32 	%r208, %r6, %r207;
	mov.b32 	%r209, 0;
	st.shared.u32 	[%r208+512], %r209;
	st.shared.u32 	[%r208+1536], %r209;
	st.shared.u32 	[%r208+2560], %r209;
	st.shared.u32 	[%r208+3584], %r209;
	st.shared.u32 	[%r208+4608], %r209;
	st.shared.u32 	[%r208+5632], %r209;
	st.shared.u32 	[%r208+6656], %r209;
	st.shared.u32 	[%r208+7680], %r209;
	add.s32 	%r443, %r443, 8;
$L__BB9_23:
	setp.eq.s32 	%p19, %r3, 0;
	@%p19 bra 	$L__BB9_30;
	setp.lt.u32 	%p20, %r4, 3;
	@%p20 bra 	$L__BB9_26;
	shl.b32 	%r210, %r443, 10;
	add.s32 	%r211, %r6, %r210;
	mov.b32 	%r212, 0;
	st.shared.u32 	[%r211+512], %r212;
	st.shared.u32 	[%r211+1536], %r212;
	st.shared.u32 	[%r211+2560], %r212;
	st.shared.u32 	[%r211+3584], %r212;
	add.s32 	%r443, %r443, 4;
$L__BB9_26:
	setp.eq.s32 	%p21, %r5, 0;
	@%p21 bra 	$L__BB9_30;
	setp.eq.s32 	%p22, %r5, 1;
	shl.b32 	%r213, %r443, 10;
	add.s32 	%r38, %r6, %r213;
	mov.b32 	%r214, 0;
	st.shared.u32 	[%r38+512], %r214;
	@%p22 bra 	$L__BB9_30;
	setp.eq.s32 	%p23, %r5, 2;
	mov.b32 	%r215, 0;
	st.shared.u32 	[%r38+1536], %r215;
	@%p23 bra 	$L__BB9_30;
	mov.b32 	%r216, 0;
	st.shared.u32 	[%r38+2560], %r216;
$L__BB9_30:
	bar.sync 	0;
	bar.sync 	0;
	shl.b64 	%rd8, %rd135, 30;
	sub.s64 	%rd24, %rd17, %rd8;
	min.u64 	%rd9, %rd24, 1073741824;
	setp.le.u64 	%p24, %rd9, %rd3;
	@%p24 bra 	$L__BB9_70;
	mov.u64 	%rd136, %rd3;
$L__BB9_32:
	add.s64 	%rd11, %rd136, %rd8;
	sub.s64 	%rd12, %rd17, %rd11;
	setp.lt.u64 	%p25, %rd12, 2048;
	@%p25 bra 	$L__BB9_34;
	add.s64 	%rd27, %rd11, %rd5;
	shl.b64 	%rd28, %rd27, 2;
	add.s64 	%rd29, %rd1, %rd28;
	ld.global.u32 	%r475, [%rd29];
	ld.global.u32 	%r474, [%rd29+512];
	ld.global.u32 	%r473, [%rd29+1024];
	ld.global.u32 	%r472, [%rd29+1536];
	ld.global.u32 	%r471, [%rd29+2048];
	ld.global.u32 	%r470, [%rd29+2560];
	ld.global.u32 	%r469, [%rd29+3072];
	ld.global.u32 	%r468, [%rd29+3584];
	ld.global.u32 	%r467, [%rd29+4096];
	ld.global.u32 	%r466, [%rd29+4608];
	ld.global.u32 	%r465, [%rd29+5120];
	ld.global.u32 	%r464, [%rd29+5632];
	ld.global.u32 	%r463, [%rd29+6144];
	ld.global.u32 	%r462, [%rd29+6656];
	ld.global.u32 	%r461, [%rd29+7168];
	ld.global.u32 	%r460, [%rd29+7680];
	bra.uni 	$L__BB9_66;
$L__BB9_34:
	cvt.u32.u64 	%r218, %rd5;
	cvt.u32.u64 	%r55, %rd12;
	setp.ge.s32 	%p26, %r218, %r55;
	add.s64 	%rd25, %rd11, %rd5;
	shl.b64 	%rd26, %rd25, 2;
	add.s64 	%rd13, %rd1, %rd26;
	mov.b32 	%r475, 2147483647;
	@%p26 bra 	$L__BB9_36;
	ld.global.u32 	%r475, [%rd13];
$L__BB9_36:
	setp.ge.s32 	%p27, %r8, %r55;
	mov.b32 	%r474, 2147483647;
	@%p27 bra 	$L__BB9_38;
	ld.global.u32 	%r474, [%rd13+512];
$L__BB9_38:
	setp.ge.s32 	%p28, %r9, %r55;
	mov.b32 	%r473, 2147483647;
	@%p28 bra 	$L__BB9_40;
	ld.global.u32 	%r473, [%rd13+1024];
$L__BB9_40:
	setp.ge.s32 	%p29, %r10, %r55;
	mov.b32 	%r472, 2147483647;
	@%p29 bra 	$L__BB9_42;
	ld.global.u32 	%r472, [%rd13+1536];
$L__BB9_42:
	setp.ge.s32 	%p30, %r11, %r55;
	mov.b32 	%r471, 2147483647;
	@%p30 bra 	$L__BB9_44;
	ld.global.u32 	%r471, [%rd13+2048];
$L__BB9_44:
	setp.ge.s32 	%p31, %r12, %r55;
	mov.b32 	%r470, 2147483647;
	@%p31 bra 	$L__BB9_46;
	ld.global.u32 	%r470, [%rd13+2560];
$L__BB9_46:
	setp.ge.s32 	%p32, %r13, %r55;
	mov.b32 	%r469, 2147483647;
	@%p32 bra 	$L__BB9_48;
	ld.global.u32 	%r469, [%rd13+3072];
$L__BB9_48:
	mov.u32 	%r226, %tid.x;
	add.s32 	%r227, %r226, 896;
	setp.ge.s32 	%p33, %r227, %r55;
	mov.b32 	%r468, 2147483647;
	@%p33 bra 	$L__BB9_50;
	ld.global.u32 	%r468, [%rd13+3584];
$L__BB9_50:
	setp.ge.s32 	%p34, %r14, %r55;
	mov.b32 	%r467, 2147483647;
	@%p34 bra 	$L__BB9_52;
	ld.global.u32 	%r467, [%rd13+4096];
$L__BB9_52:
	add.s32 	%r231, %r226, 1152;
	setp.ge.s32 	%p35, %r231, %r55;
	mov.b32 	%r466, 2147483647;
	@%p35 bra 	$L__BB9_54;
	ld.global.u32 	%r466, [%rd13+4608];
$L__BB9_54:
	add.s32 	%r234, %r226, 1280;
	setp.ge.s32 	%p36, %r234, %r55;
	mov.b32 	%r465, 2147483647;
	@%p36 bra 	$L__BB9_56;
	ld.global.u32 	%r465, [%rd13+5120];
$L__BB9_56:
	add.s32 	%r237, %r226, 1408;
	setp.ge.s32 	%p37, %r237, %r55;
	mov.b32 	%r464, 2147483647;
	@%p37 bra 	$L__BB9_58;
	ld.global.u32 	%r464, [%rd13+5632];
$L__BB9_58:
	add.s32 	%r240, %r226, 1536;
	setp.ge.s32 	%p38, %r240, %r55;
	mov.b32 	%r463, 2147483647;
	@%p38 bra 	$L__BB9_60;
	ld.global.u32 	%r463, [%rd13+6144];
$L__BB9_60:
	add.s32 	%r243, %r226, 1664;
	setp.ge.s32 	%p39, %r243, %r55;
	mov.b32 	%r462, 2147483647;
	@%p39 bra 	$L__BB9_62;
	ld.global.u32 	%r462, [%rd13+6656];
$L__BB9_62:
	add.s32 	%r246, %r226, 1792;
	setp.ge.s32 	%p40, %r246, %r55;
	mov.b32 	%r461, 2147483647;
	@%p40 bra 	$L__BB9_64;
	ld.global.u32 	%r461, [%rd13+7168];
$L__BB9_64:
	setp.ge.s32 	%p41, %r15, %r55;
	mov.b32 	%r460, 2147483647;
	@%p41 bra 	$L__BB9_66;
	ld.global.u32 	%r460, [%rd13+7680];
$L__BB9_66:
	setp.le.s32 	%p42, %r175, %r174;
	@%p42 bra 	$L__BB9_69;
	xor.b32  	%r103, %r460, -2147483648;
	xor.b32  	%r104, %r461, -2147483648;
	xor.b32  	%r105, %r462, -2147483648;
	xor.b32  	%r106, %r463, -2147483648;
	xor.b32  	%r107, %r464, -2147483648;
	xor.b32  	%r108, %r465, -2147483648;
	xor.b32  	%r109, %r466, -2147483648;
	xor.b32  	%r110, %r467, -2147483648;
	xor.b32  	%r111, %r468, -2147483648;
	xor.b32  	%r112, %r469, -2147483648;
	xor.b32  	%r113, %r470, -2147483648;
	xor.b32  	%r114, %r471, -2147483648;
	xor.b32  	%r115, %r472, -2147483648;
	xor.b32  	%r116, %r473, -2147483648;
	xor.b32  	%r117, %r474, -2147483648;
	xor.b32  	%r118, %r475, -2147483648;
	mov.b32 	%r476, 0;
	mov.u32 	%r477, %r174;
$L__BB9_68:
	sub.s32 	%r249, %r175, %r477;
	shl.b32 	%r250, %r476, 10;
	mov.u32 	%r251, _ZZN3cub18CUB_300001_SM_10006detail10radix_sort30DeviceRadixSortHistogramKernelINS1_5radix10policy_hubIiiyE10Policy1000ELNS0_9SortOrderE0EiyNS1_21identity_decomposer_tEEEvPT2_PKT1_SA_iiT3_E12temp_storage;
	add.s32 	%r252, %r251, %r250;
	min.s32 	%r253, %r249, 8;
	mov.b32 	%r254, -1;
	shl.b32 	%r255, %r254, %r253;
	not.b32 	%r256, %r255;
	shr.u32 	%r257, %r118, %r477;
	and.b32  	%r258, %r257, %r256;
	shl.b32 	%r259, %r258, 2;
	add.s32 	%r260, %r252, %r259;
	atom.shared.add.u32 	%r261, [%r260], 1;
	shr.u32 	%r262, %r117, %r477;
	and.b32  	%r263, %r262, %r256;
	shl.b32 	%r264, %r263, 2;
	add.s32 	%r265, %r252, %r264;
	atom.shared.add.u32 	%r266, [%r265], 1;
	shr.u32 	%r267, %r116, %r477;
	and.b32  	%r268, %r267, %r256;
	shl.b32 	%r269, %r268, 2;
	add.s32 	%r270, %r252, %r269;
	atom.shared.add.u32 	%r271, [%r270], 1;
	shr.u32 	%r272, %r115, %r477;
	and.b32  	%r273, %r272, %r256;
	shl.b32 	%r274, %r273, 2;
	add.s32 	%r275, %r252, %r274;
	atom.shared.add.u32 	%r276, [%r275], 1;
	shr.u32 	%r277, %r114, %r477;
	and.b32  	%r278, %r277, %r256;
	shl.b32 	%r279, %r278, 2;
	add.s32 	%r280, %r252, %r279;
	atom.shared.add.u32 	%r281, [%r280], 1;
	shr.u32 	%r282, %r113, %r477;
	and.b32  	%r283, %r282, %r256;
	shl.b32 	%r284, %r283, 2;
	add.s32 	%r285, %r252, %r284;
	atom.shared.add.u32 	%r286, [%r285], 1;
	shr.u32 	%r287, %r112, %r477;
	and.b32  	%r288, %r287, %r256;
	shl.b32 	%r289, %r288, 2;
	add.s32 	%r290, %r252, %r289;
	atom.shared.add.u32 	%r291, [%r290], 1;
	shr.u32 	%r292, %r111, %r477;
	and.b32  	%r293, %r292, %r256;
	shl.b32 	%r294, %r293, 2;
	add.s32 	%r295, %r252, %r294;
	atom.shared.add.u32 	%r296, [%r295], 1;
	shr.u32 	%r297, %r110, %r477;
	and.b32  	%r298, %r297, %r256;
	shl.b32 	%r299, %r298, 2;
	add.s32 	%r300, %r252, %r299;
	atom.shared.add.u32 	%r301, [%r300], 1;
	shr.u32 	%r302, %r109, %r477;
	and.b32  	%r303, %r302, %r256;
	shl.b32 	%r304, %r303, 2;
	add.s32 	%r305, %r252, %r304;
	atom.shared.add.u32 	%r306, [%r305], 1;
	shr.u32 	%r307, %r108, %r477;
	and.b32  	%r308, %r307, %r256;
	shl.b32 	%r309, %r308, 2;
	add.s32 	%r310, %r252, %r309;
	atom.shared.add.u32 	%r311, [%r310], 1;
	shr.u32 	%r312, %r107, %r477;
	and.b32  	%r313, %r312, %r256;
	shl.b32 	%r314, %r313, 2;
	add.s32 	%r315, %r252, %r314;
	atom.shared.add.u32 	%r316, [%r315], 1;
	shr.u32 	%r317, %r106, %r477;
	and.b32  	%r318, %r317, %r256;
	shl.b32 	%r319, %r318, 2;
	add.s32 	%r320, %r252, %r319;
	atom.shared.add.u32 	%r321, [%r320], 1;
	shr.u32 	%r322, %r105, %r477;
	and.b32  	%r323, %r322, %r256;
	shl.b32 	%r324, %r323, 2;
	add.s32 	%r325, %r252, %r324;
	atom.shared.add.u32 	%r326, [%r325], 1;
	shr.u32 	%r327, %r104, %r477;
	and.b32  	%r328, %r327, %r256;
	shl.b32 	%r329, %r328, 2;
	add.s32 	%r330, %r252, %r329;
	atom.shared.add.u32 	%r331, [%r330], 1;
	shr.u32 	%r332, %r103, %r477;
	and.b32  	%r333, %r332, %r256;
	shl.b32 	%r334, %r333, 2;
	add.s32 	%r335, %r252, %r334;
	atom.shared.add.u32 	%r336, [%r335], 1;
	add.s32 	%r477, %r477, 8;
	add.s32 	%r476, %r476, 1;
	setp.lt.s32 	%p43, %r477, %r175;
	@%p43 bra 	$L__BB9_68;
$L__BB9_69:
	add.s64 	%rd136, %rd136, %rd4;
	setp.lt.u64 	%p44, %rd136, %rd9;
	@%p44 bra 	$L__BB9_32;
$L__BB9_70:
	bar.sync 	0;
	@%p1 bra 	$L__BB9_152;
	setp.lt.u32 	%p45, %r1, 7;
	mov.b32 	%r480, 0;
	@%p45 bra 	$L__BB9_90;
	mov.b32 	%r478, 0;
$L__BB9_73:
	.pragma "nounroll";
	shl.b32 	%r339, %r478, 10;
	add.s32 	%r124, %r6, %r339;
	ld.shared.u32 	%r125, [%r124];
	setp.eq.s32 	%p46, %r125, 0;
	@%p46 bra 	$L__BB9_75;
	cvt.u32.u64 	%r340, %rd5;
	shl.b32 	%r341, %r478, 8;
	add.s32 	%r342, %r341, %r340;
	mul.wide.u32 	%rd30, %r342, 8;
	add.s64 	%rd31, %rd2, %rd30;
	cvt.u64.u32 	%rd32, %r125;
	atom.global.add.u64 	%rd33, [%rd31], %rd32;
$L__BB9_75:
	ld.shared.u32 	%r126, [%r124+1024];
	setp.eq.s32 	%p47, %r126, 0;
	@%p47 bra 	$L__BB9_77;
	cvt.u32.u64 	%r343, %rd5;
	shl.b32 	%r344, %r478, 8;
	add.s32 	%r345, %r344, %r343;
	add.s32 	%r346, %r345, 256;
	mul.wide.u32 	%rd34, %r346, 8;
	add.s64 	%rd35, %rd2, %rd34;
	cvt.u64.u32 	%rd36, %r126;
	atom.global.add.u64 	%rd37, [%rd35], %rd36;
$L__BB9_77:
	ld.shared.u32 	%r127, [%r124+2048];
	setp.eq.s32 	%p48, %r127, 0;
	@%p48 bra 	$L__BB9_79;
	cvt.u32.u64 	%r347, %rd5;
	shl.b32 	%r348, %r478, 8;
	add.s32 	%r349, %r348, %r347;
	add.s32 	%r350, %r349, 512;
	mul.wide.u32 	%rd38, %r350, 8;
	add.s64 	%rd39, %rd2, %rd38;
	cvt.u64.u32 	%rd40, %r127;
	atom.global.add.u64 	%rd41, [%rd39], %rd40;
$L__BB9_79:
	ld.shared.u32 	%r128, [%r124+3072];
	setp.eq.s32 	%p49, %r128, 0;
	@%p49 bra 	$L__BB9_81;
	cvt.u32.u64 	%r351, %rd5;
	shl.b32 	%r352, %r478, 8;
	add.s32 	%r353, %r352, %r351;
	add.s32 	%r354, %r353, 768;
	mul.wide.u32 	%rd42, %r354, 8;
	add.s64 	%rd43, %rd2, %rd42;
	cvt.u64.u32 	%rd44, %r128;
	atom.global.add.u64 	%rd45, [%rd43], %rd44;
$L__BB9_81:
	ld.shared.u32 	%r129, [%r124+4096];
	setp.eq.s32 	%p50, %r129, 0;
	@%p50 bra 	$L__BB9_83;
	cvt.u32.u64 	%r355, %rd5;
	shl.b32 	%r356, %r478, 8;
	add.s32 	%r357, %r356, %r355;
	add.s32 	%r358, %r357, 1024;
	mul.wide.u32 	%rd46, %r358, 8;
	add.s64 	%rd47, %rd2, %rd46;
	cvt.u64.u32 	%rd48, %r129;
	atom.global.add.u64 	%rd49, [%rd47], %rd48;
$L__BB9_83:
	ld.shared.u32 	%r130, [%r124+5120];
	setp.eq.s32 	%p51, %r130, 0;
	@%p51 bra 	$L__BB9_85;
	cvt.u32.u64 	%r359, %rd5;
	shl.b32 	%r360, %r478, 8;
	add.s32 	%r361, %r360, %r359;
	add.s32 	%r362, %r361, 1280;
	mul.wide.u32 	%rd50, %r362, 8;
	add.s64 	%rd51, %rd2, %rd50;
	cvt.u64.u32 	%rd52, %r130;
	atom.global.add.u64 	%rd53, [%rd51], %rd52;
$L__BB9_85:
	ld.shared.u32 	%r131, [%r124+6144];
	setp.eq.s32 	%p52, %r131, 0;
	@%p52 bra 	$L__BB9_87;
	cvt.u32.u64 	%r363, %rd5;
	shl.b32 	%r364, %r478, 8;
	add.s32 	%r365, %r364, %r363;
	add.s32 	%r366, %r365, 1536;
	mul.wide.u32 	%rd54, %r366, 8;
	add.s64 	%rd55, %rd2, %rd54;
	cvt.u64.u32 	%rd56, %r131;
	atom.global.add.u64 	%rd57, [%rd55], %rd56;
$L__BB9_87:
	ld.shared.u32 	%r132, [%r124+7168];
	setp.eq.s32 	%p53, %r132, 0;
	@%p53 bra 	$L__BB9_89;
	cvt.u32.u64 	%r367, %rd5;
	shl.b32 	%r368, %r478, 8;
	add.s32 	%r369, %r368, %r367;
	add.s32 	%r370, %r369, 1792;
	mul.wide.u32 	%rd58, %r370, 8;
	add.s64 	%rd59, %rd2, %rd58;
	cvt.u64.u32 	%rd60, %r132;
	atom.global.add.u64 	%rd61, [%rd59], %rd60;
$L__BB9_89:
	add.s32 	%r478, %r478, 8;
	setp.ne.s32 	%p54, %r478, %r16;
	mov.u32 	%r480, %r16;
	@%p54 bra 	$L__BB9_73;
$L__BB9_90:
	add.s32 	%r135, %r5, -1;
	setp.eq.s32 	%p55, %r3, 0;
	@%p55 bra 	$L__BB9_111;
	setp.lt.u32 	%p56, %r4, 3;
	@%p56 bra 	$L__BB9_101;
	shl.b32 	%r371, %r480, 10;
	add.s32 	%r136, %r6, %r371;
	ld.shared.u32 	%r137, [%r136];
	setp.eq.s32 	%p57, %r137, 0;
	@%p57 bra 	$L__BB9_94;
	cvt.u32.u64 	%r372, %rd5;
	shl.b32 	%r373, %r480, 8;
	add.s32 	%r374, %r373, %r372;
	mul.wide.u32 	%rd62, %r374, 8;
	add.s64 	%rd63, %rd2, %rd62;
	cvt.u64.u32 	%rd64, %r137;
	atom.global.add.u64 	%rd65, [%rd63], %rd64;
$L__BB9_94:
	ld.shared.u32 	%r138, [%r136+1024];
	setp.eq.s32 	%p58, %r138, 0;
	@%p58 bra 	$L__BB9_96;
	cvt.u32.u64 	%r375, %rd5;
	shl.b32 	%r376, %r480, 8;
	add.s32 	%r377, %r376, %r375;
	add.s32 	%r378, %r377, 256;
	mul.wide.u32 	%rd66, %r378, 8;
	add.s64 	%rd67, %rd2, %rd66;
	cvt.u64.u32 	%rd68, %r138;
	atom.global.add.u64 	%rd69, [%rd67], %rd68;
$L__BB9_96:
	ld.shared.u32 	%r139, [%r136+2048];
	setp.eq.s32 	%p59, %r139, 0;
	@%p59 bra 	$L__BB9_98;
	cvt.u32.u64 	%r379, %rd5;
	shl.b32 	%r380, %r480, 8;
	add.s32 	%r381, %r380, %r379;
	add.s32 	%r382, %r381, 512;
	mul.wide.u32 	%rd70, %r382, 8;
	add.s64 	%rd71, %rd2, %rd70;
	cvt.u64.u32 	%rd72, %r139;
	atom.global.add.u64 	%rd73, [%rd71], %rd72;
$L__BB9_98:
	ld.shared.u32 	%r140, [%r136+3072];
	setp.eq.s32 	%p60, %r140, 0;
	@%p60 bra 	$L__BB9_100;
	cvt.u32.u64 	%r383, %rd5;
	shl.b32 	%r384, %r480, 8;
	add.s32 	%r385, %r384, %r383;
	add.s32 	%r386, %r385, 768;
	mul.wide.u32 	%rd74, %r386, 8;
	add.s64 	%rd75, %rd2, %rd74;
	cvt.u64.u32 	%rd76, %r140;
	atom.global.add.u64 	%rd77, [%rd75], %rd76;
$L__BB9_100:
	add.s32 	%r480, %r480, 4;
$L__BB9_101:
	setp.eq.s32 	%p61, %r5, 0;
	@%p61 bra 	$L__BB9_111;
	setp.eq.s32 	%p62, %r135, 0;
	@%p62 bra 	$L__BB9_108;
	shl.b32 	%r387, %r480, 10;
	add.s32 	%r143, %r6, %r387;
	ld.shared.u32 	%r144, [%r143];
	setp.eq.s32 	%p63, %r144, 0;
	@%p63 bra 	$L__BB9_105;
	cvt.u32.u64 	%r388, %rd5;
	shl.b32 	%r389, %r480, 8;
	add.s32 	%r390, %r389, %r388;
	mul.wide.u32 	%rd78, %r390, 8;
	add.s64 	%rd79, %rd2, %rd78;
	cvt.u64.u32 	%rd80, %r144;
	atom.global.add.u64 	%rd81, [%rd79], %rd80;
$L__BB9_105:
	ld.shared.u32 	%r145, [%r143+1024];
	setp.eq.s32 	%p64, %r145, 0;
	@%p64 bra 	$L__BB9_107;
	cvt.u32.u64 	%r391, %rd5;
	shl.b32 	%r392, %r480, 8;
	add.s32 	%r393, %r392, %r391;
	add.s32 	%r394, %r393, 256;
	mul.wide.u32 	%rd82, %r394, 8;
	add.s64 	%rd83, %rd2, %rd82;
	cvt.u64.u32 	%rd84, %r145;
	atom.global.add.u64 	%rd85, [%rd83], %rd84;
$L__BB9_107:
	add.s32 	%r480, %r480, 2;
$L__BB9_108:
	setp.eq.s32 	%p65, %r17, 0;
	@%p65 bra 	$L__BB9_111;
	shl.b32 	%r395, %r480, 10;
	add.s32 	%r396, %r6, %r395;
	ld.shared.u32 	%r148, [%r396];
	setp.eq.s32 	%p66, %r148, 0;
	@%p66 bra 	$L__BB9_111;
	cvt.u32.u64 	%r397, %rd5;
	shl.b32 	%r398, %r480, 8;
	add.s32 	%r399, %r398, %r397;
	mul.wide.u32 	%rd86, %r399, 8;
	add.s64 	%rd87, %rd2, %rd86;
	cvt.u64.u32 	%rd88, %r148;
	atom.global.add.u64 	%rd89, [%rd87], %rd88;
$L__BB9_111:
	cvt.u32.u64 	%r400, %rd5;
	setp.gt.u32 	%p67, %r400, 127;
	@%p67 bra 	$L__BB9_152;
	setp.lt.u32 	%p68, %r1, 7;
	mov.b32 	%r484, 0;
	@%p68 bra 	$L__BB9_131;
	mov.b32 	%r482, 0;
$L__BB9_114:
	.pragma "nounroll";
	shl.b32 	%r404, %r482, 10;
	add.s32 	%r150, %r6, %r404;
	ld.shared.u32 	%r151, [%r150+512];
	setp.eq.s32 	%p69, %r151, 0;
	shl.b32 	%r405, %r482, 8;
	add.s32 	%r406, %r405, %r400;
	mul.wide.u32 	%rd90, %r406, 8;
	add.s64 	%rd15, %rd2, %rd90;
	@%p69 bra 	$L__BB9_116;
	cvt.u64.u32 	%rd91, %r151;
	atom.global.add.u64 	%rd92, [%rd15+1024], %rd91;
$L__BB9_116:
	ld.shared.u32 	%r152, [%r150+1536];
	setp.eq.s32 	%p70, %r152, 0;
	@%p70 bra 	$L__BB9_118;
	cvt.u64.u32 	%rd93, %r152;
	atom.global.add.u64 	%rd94, [%rd15+3072], %rd93;
$L__BB9_118:
	ld.shared.u32 	%r153, [%r150+2560];
	setp.eq.s32 	%p71, %r153, 0;
	@%p71 bra 	$L__BB9_120;
	cvt.u64.u32 	%rd95, %r153;
	atom.global.add.u64 	%rd96, [%rd15+5120], %rd95;
$L__BB9_120:
	ld.shared.u32 	%r154, [%r150+3584];
	setp.eq.s32 	%p72, %r154, 0;
	@%p72 bra 	$L__BB9_122;
	cvt.u64.u32 	%rd97, %r154;
	atom.global.add.u64 	%rd98, [%rd15+7168], %rd97;
$L__BB9_122:
	ld.shared.u32 	%r155, [%r150+4608];
	setp.eq.s32 	%p73, %r155, 0;
	@%p73 bra 	$L__BB9_124;
	cvt.u64.u32 	%rd99, %r155;
	atom.global.add.u64 	%rd100, [%rd15+9216], %rd99;
$L__BB9_124:
	ld.shared.u32 	%r156, [%r150+5632];
	setp.eq.s32 	%p74, %r156, 0;
	@%p74 bra 	$L__BB9_126;
	cvt.u64.u32 	%rd101, %r156;
	atom.global.add.u64 	%rd102, [%rd15+11264], %rd101;
$L__BB9_126:
	ld.shared.u32 	%r157, [%r150+6656];
	setp.eq.s32 	%p75, %r157, 0;
	@%p75 bra 	$L__BB9_128;
	cvt.u64.u32 	%rd103, %r157;
	atom.global.add.u64 	%rd104, [%rd15+13312], %rd103;
$L__BB9_128:
	ld.shared.u32 	%r158, [%r150+7680];
	setp.eq.s32 	%p76, %r158, 0;
	@%p76 bra 	$L__BB9_130;
	cvt.u64.u32 	%rd105, %r158;
	atom.global.add.u64 	%rd106, [%rd15+15360], %rd105;
$L__BB9_130:
	add.s32 	%r482, %r482, 8;
	setp.ne.s32 	%p77, %r482, %r16;
	mov.u32 	%r484, %r16;
	@%p77 bra 	$L__BB9_114;
$L__BB9_131:
	setp.eq.s32 	%p78, %r3, 0;
	@%p78 bra 	$L__BB9_152;
	setp.lt.u32 	%p79, %r4, 3;
	@%p79 bra 	$L__BB9_142;
	shl.b32 	%r407, %r484, 10;
	add.s32 	%r161, %r6, %r407;
	ld.shared.u32 	%r162, [%r161+512];
	setp.eq.s32 	%p80, %r162, 0;
	@%p80 bra 	$L__BB9_135;
	shl.b32 	%r409, %r484, 8;
	add.s32 	%r410, %r409, %r400;
	mul.wide.u32 	%rd107, %r410, 8;
	add.s64 	%rd108, %rd2, %rd107;
	cvt.u64.u32 	%rd109, %r162;
	atom.global.add.u64 	%rd110, [%rd108+1024], %rd109;
$L__BB9_135:
	ld.shared.u32 	%r163, [%r161+1536];
	setp.eq.s32 	%p81, %r163, 0;
	@%p81 bra 	$L__BB9_137;
	shl.b32 	%r412, %r484, 8;
	add.s32 	%r413, %r412, %r400;
	add.s32 	%r414, %r413, 256;
	mul.wide.u32 	%rd111, %r414, 8;
	add.s64 	%rd112, %rd2, %rd111;
	cvt.u64.u32 	%rd113, %r163;
	atom.global.add.u64 	%rd114, [%rd112+1024], %rd113;
$L__BB9_137:
	ld.shared.u32 	%r164, [%r161+2560];
	setp.eq.s32 	%p82, %r164, 0;
	@%p82 bra 	$L__BB9_139;
	shl.b32 	%r416, %r484, 8;
	add.s32 	%r417, %r416, %r400;
	add.s32 	%r418, %r417, 512;
	mul.wide.u32 	%rd115, %r418, 8;
	add.s64 	%rd116, %rd2, %rd115;
	cvt.u64.u32 	%rd117, %r164;
	atom.global.add.u64 	%rd118, [%rd116+1024], %rd117;
$L__BB9_139:
	ld.shared.u32 	%r165, [%r161+3584];
	setp.eq.s32 	%p83, %r165, 0;
	@%p83 bra 	$L__BB9_141;
	shl.b32 	%r420, %r484, 8;
	add.s32 	%r421, %r420, %r400;
	add.s32 	%r422, %r421, 768;
	mul.wide.u32 	%rd119, %r422, 8;
	add.s64 	%rd120, %rd2, %rd119;
	cvt.u64.u32 	%rd121, %r165;
	atom.global.add.u64 	%rd122, [%rd120+1024], %rd121;
$L__BB9_141:
	add.s32 	%r484, %r484, 4;
$L__BB9_142:
	setp.eq.s32 	%p84, %r5, 0;
	@%p84 bra 	$L__BB9_152;
	setp.eq.s32 	%p85, %r135, 0;
	@%p85 bra 	$L__BB9_149;
	shl.b32 	%r423, %r484, 10;
	add.s32 	%r168, %r6, %r423;
	ld.shared.u32 	%r169, [%r168+512];
	setp.eq.s32 	%p86, %r169, 0;
	@%p86 bra 	$L__BB9_146;
	shl.b32 	%r425, %r484, 8;
	add.s32 	%r426, %r425, %r400;
	mul.wide.u32 	%rd123, %r426, 8;
	add.s64 	%rd124, %rd2, %rd123;
	cvt.u64.u32 	%rd125, %r169;
	atom.global.add.u64 	%rd126, [%rd124+1024], %rd125;
$L__BB9_146:
	ld.shared.u32 	%r170, [%r168+1536];
	setp.eq.s32 	%p87, %r170, 0;
	@%p87 bra 	$L__BB9_148;
	shl.b32 	%r428, %r484, 8;
	add.s32 	%r429, %r428, %r400;
	add.s32 	%r430, %r429, 256;
	mul.wide.u32 	%rd127, %r430, 8;
	add.s64 	%rd128, %rd2, %rd127;
	cvt.u64.u32 	%rd129, %r170;
	atom.global.add.u64 	%rd130, [%rd128+1024], %rd129;
$L__BB9_148:
	add.s32 	%r484, %r484, 2;
$L__BB9_149:
	setp.eq.s32 	%p88, %r17, 0;
	@%p88 bra 	$L__BB9_152;
	shl.b32 	%r431, %r484, 10;
	add.s32 	%r432, %r6, %r431;
	ld.shared.u32 	%r173, [%r432+512];
	setp.eq.s32 	%p89, %r173, 0;
	@%p89 bra 	$L__BB9_152;
	shl.b32 	%r434, %r484, 8;
	add.s32 	%r435, %r434, %r400;
	mul.wide.u32 	%rd131, %r435, 8;
	add.s64 	%rd132, %rd2, %rd131;
	cvt.u64.u32 	%rd133, %r173;
	atom.global.add.u64 	%rd134, [%rd132+1024], %rd133;
$L__BB9_152:
	bar.sync 	0;
	add.s64 	%rd135, %rd135, 1;
	setp.ne.s64 	%p90, %rd135, %rd6;
	@%p90 bra 	$L__BB9_2;
$L__BB9_153:
	ret;

}
	// .globl	_ZN3cub18CUB_300001_SM_10006detail10radix_sort33DeviceRadixSortExclusiveSumKernelINS1_5radix10policy_hubIiiyE10Policy1000EyEEvPT0_
.visible .entry _ZN3cub18CUB_300001_SM_10006detail10radix_sort33DeviceRadixSortExclusiveSumKernelINS1_5radix10policy_hubIiiyE10Policy1000EyEEvPT0_(
	.param .u64 .ptr .align 1 _ZN3cub18CUB_300001_SM_10006detail10radix_sort33DeviceRadixSortExclusiveSumKernelINS1_5radix10policy_hubIiiyE10Policy1000EyEEvPT0__param_0
)
{
	.reg .pred 	%p<4>;
	.reg .b32 	%r<28>;
	.reg .b64 	%rd<54>;
	// demoted variable
	.shared .align 16 .b8 _ZZN3cub18CUB_300001_SM_10006detail10radix_sort33DeviceRadixSortExclusiveSumKernelINS1_5radix10policy_hubIiiyE10Policy1000EyEEvPT0_E12temp_storage[2336];
	ld.param.u64 	%rd5, [_ZN3cub18CUB_300001_SM_10006detail10radix_sort33DeviceRadixSortExclusiveSumKernelINS1_5radix10policy_hubIiiyE10Policy1000EyEEvPT0__param_0];
	cvta.to.global.u64 	%rd6, %rd5;
	mov.u32 	%r3, %ctaid.x;
	shl.b32 	%r4, %r3, 8;
	mov.u32 	%r1, %tid.x;
	setp.gt.u32 	%p1, %r1, 255;
	add.s32 	%r5, %r4, %r1;
	mul.wide.s32 	%rd7, %r5, 8;
	add.s64 	%rd1, %rd6, %rd7;
	@%p1 bra 	$L__BB10_2;
	ld.global.u64 	%rd53, [%rd1];
$L__BB10_2:
	shr.u32 	%r6, %r1, 3;
	add.s32 	%r7, %r6, %r1;
	shl.b32 	%r8, %r7, 3;
	mov.u32 	%r9, _ZZN3cub18CUB_300001_SM_10006detail10radix_sort33DeviceRadixSortExclusiveSumKernelINS1_5radix10policy_hubIiiyE10Policy1000EyEEvPT0_E12temp_storage;
	add.s32 	%r10, %r9, %r8;
	add.s32 	%r2, %r10, 16;
	st.shared.u64 	[%r10+16], %rd53;
	bar.sync 	0;
	setp.gt.u32 	%p2, %r1, 31;
	@%p2 bra 	$L__BB10_4;
	mad.lo.s32 	%r27, %r1, 72, %r9;
	ld.shared.u64 	%rd23, [%r27+16];
	ld.shared.u64 	%rd24, [%r27+24];
	ld.shared.u64 	%rd25, [%r27+32];
	ld.shared.u64 	%rd26, [%r27+40];
	ld.shared.u64 	%rd27, [%r27+48];
	ld.shared.u64 	%rd28, [%r27+56];
	ld.shared.u64 	%rd29, [%r27+64];
	ld.shared.u64 	%rd30, [%r27+72];
	add.s64 	%rd31, %rd24, %rd23;
	add.s64 	%rd32, %rd31, %rd25;
	add.s64 	%rd33, %rd32, %rd26;
	add.s64 	%rd34, %rd33, %rd27;
	add.s64 	%rd35, %rd34, %rd28;
	add.s64 	%rd36, %rd35, %rd29;
	add.s64 	%rd10, %rd36, %rd30;
	mov.b32 	%r11, 1;
	mov.b32 	%r24, 0;
	mov.b32 	%r25, -1;
	// begin inline asm
	{  .reg .u64 r0;  .reg .u32 lo;  .reg .u32 hi;  .reg .pred p;  mov.b64 {lo, hi}, %rd10;  shfl.sync.up.b32 lo|p, lo, %r11, %r24, %r25;  shfl.sync.up.b32 hi|p, hi, %r11, %r24, %r25;  mov.b64 r0, {lo, hi};  @p add.u64 r0, r0, %rd10;  mov.u64 %rd8, r0;}
	// end inline asm
	mov.b32 	%r14, 2;
	// begin inline asm
	{  .reg .u64 r0;  .reg .u32 lo;  .reg .u32 hi;  .reg .pred p;  mov.b64 {lo, hi}, %rd8;  shfl.sync.up.b32 lo|p, lo, %r14, %r24, %r25;  shfl.sync.up.b32 hi|p, hi, %r14, %r24, %r25;  mov.b64 r0, {lo, hi};  @p add.u64 r0, r0, %rd8;  mov.u64 %rd11, r0;}
	// end inline asm
	mov.b32 	%r17, 4;
	// begin inline asm
	{  .reg .u64 r0;  .reg .u32 lo;  .reg .u32 hi;  .reg .pred p;  mov.b64 {lo, hi}, %rd11;  shfl.sync.up.b32 lo|p, lo, %r17, %r24, %r25;  shfl.sync.up.b32 hi|p, hi, %r17, %r24, %r25;  mov.b64 r0, {lo, hi};  @p add.u64 r0, r0, %rd11;  mov.u64 %rd14, r0;}
	// end inline asm
	mov.b32 	%r20, 8;
	// begin inline asm
	{  .reg .u64 r0;  .reg .u32 lo;  .reg .u32 hi;  .reg .pred p;  mov.b64 {lo, hi}, %rd14;  shfl.sync.up.b32 lo|p, lo, %r20, %r24, %r25;  shfl.sync.up.b32 hi|p, hi, %r20, %r24, %r25;  mov.b64 r0, {lo, hi};  @p add.u64 r0, r0, %rd14;  mov.u64 %rd17, r0;}
	// end inline asm
	mov.b32 	%r23, 16;
	// begin inline asm
	{  .reg .u64 r0;  .reg .u32 lo;  .reg .u32 hi;  .reg .pred p;  mov.b64 {lo, hi}, %rd17;  shfl.sync.up.b32 lo|p, lo, %r23, %r24, %r25;  shfl.sync.up.b32 hi|p, hi, %r23, %r24, %r25;  mov.b64 r0, {lo, hi};  @p add.u64 r0, r0, %rd17;  mov.u64 %rd20, r0;}
	// end inline asm
	sub.s64 	%rd37, %rd20, %rd10;
	ld.shared.u64 	%rd38, [%r27+16];
	ld.shared.u64 	%rd39, [%r27+24];
	ld.shared.u64 	%rd40, [%r27+32];
	ld.shared.u64 	%rd41, [%r27+40];
	ld.shared.u64 	%rd42, [%r27+48];
	ld.shared.u64 	%rd43, [%r27+56];
	ld.shared.u64 	%rd44, [%r27+64];
	add.s64 	%rd45, %rd38, %rd37;
	add.s64 	%rd46, %rd39, %rd45;
	add.s64 	%rd47, %rd40, %rd46;
	add.s64 	%rd48, %rd41, %rd47;
	add.s64 	%rd49, %rd42, %rd48;
	add.s64 	%rd50, %rd43, %rd49;
	add.s64 	%rd51, %rd44, %rd50;
	st.shared.u64 	[%r27+16], %rd37;
	st.shared.u64 	[%r27+24], %rd45;
	st.shared.u64 	[%r27+32], %rd46;
	st.shared.u64 	[%r27+40], %rd47;
	st.shared.u64 	[%r27+48], %rd48;
	st.shared.u64 	[%r27+56], %rd49;
	st.shared.u64 	[%r27+64], %rd50;
	st.shared.u64 	[%r27+72], %rd51;
$L__BB10_4:
	setp.gt.u32 	%p3, %r1, 255;
	bar.sync 	0;
	@%p3 bra 	$L__BB10_6;
	ld.shared.u64 	%rd52, [%r2];
	st.global.u64 	[%rd1], %rd52;
$L__BB10_6:
	ret;

}
	// .globl	_ZN3cub18CUB_300001_SM_10006detail10radix_sort29DeviceRadixSortOnesweepKernelINS1_5radix10policy_hubIiiyE10Policy1000ELNS0_9SortOrderE0EiiyiiNS1_21identity_decomposer_tEEEvPT5_SB_PT3_PKSC_PT1_PKSG_PT2_PKSK_T4_iiT6_
.visible .entry _ZN3cub18CUB_300001_SM_10006detail10radix_sort29DeviceRadixSortOnesweepKernelINS1_5radix10policy_hubIiiyE10Policy1000ELNS0_9SortOrderE0EiiyiiNS1_21identity_decomposer_tEEEvPT5_SB_PT3_PKSC_PT1_PKSG_PT2_PKSK_T4_iiT6_(
	.param .u64 .ptr .align 1 _ZN3cub18CUB_300001_SM_10006detail10radix_sort29DeviceRadixSortOnesweepKernelINS1_5radix10policy_hubIiiyE10Policy1000ELNS0_9SortOrderE0EiiyiiNS1_21identity_decomposer_tEEEvPT5_SB_PT3_PKSC_PT1_PKSG_PT2_PKSK_T4_iiT6__param_0,
	.param .u64 .ptr .align 1 _ZN3cub18CUB_300001_SM_10006detail10radix_sort29DeviceRadixSortOnesweepKernelINS1_5radix10policy_hubIiiyE10Policy1000ELNS0_9SortOrderE0EiiyiiNS1_21identity_decomposer_tEEEvPT5_SB_PT3_PKSC_PT1_PKSG_PT2_PKSK_T4_iiT6__param_1,
	.param .u64 .ptr .align 1 _ZN3cub18CUB_300001_SM_10006detail10radix_sort29DeviceRadixSortOnesweepKernelINS1_5radix10policy_hubIiiyE10Policy1000ELNS0_9SortOrderE0EiiyiiNS1_21identity_decomposer_tEEEvPT5_SB_PT3_PKSC_PT1_PKSG_PT2_PKSK_T4_iiT6__param_2,
	.param .u64 .ptr .align 1 _ZN3cub18CUB_300001_SM_10006detail10radix_sort29DeviceRadixSortOnesweepKernelINS1_5radix10policy_hubIiiyE10Policy1000ELNS0_9SortOrderE0EiiyiiNS1_21identity_decomposer_tEEEvPT5_SB_PT3_PKSC_PT1_PKSG_PT2_PKSK_T4_iiT6__param_3,
	.param .u64 .ptr .align 1 _ZN3cub18CUB_300001_SM_10006detail10radix_sort29DeviceRadixSortOnesweepKernelINS1_5radix10policy_hubIiiyE10Policy1000ELNS0_9SortOrderE0EiiyiiNS1_21identity_decomposer_tEEEvPT5_SB_PT3_PKSC_PT1_PKSG_PT2_PKSK_T4_iiT6__param_4,
	.param .u64 .ptr .align 1 _ZN3cub18CUB_300001_SM_10006detail10radix_sort29DeviceRadixSortOnesweepKernelINS1_5radix10policy_hubIiiyE10Policy1000ELNS0_9SortOrderE0EiiyiiNS1_21identity_decomposer_tEEEvPT5_SB_PT3_PKSC_PT1_PKSG_PT2_PKSK_T4_iiT6__param_5,
	.param .u64 .ptr .align 1 _ZN3cub18CUB_300001_SM_10006detail10radix_sort29DeviceRadixSortOnesweepKernelINS1_5radix10policy_hubIiiyE10Policy1000ELNS0_9SortOrderE0EiiyiiNS1_21identity_decomposer_tEEEvPT5_SB_PT3_PKSC_PT1_PKSG_PT2_PKSK_T4_iiT6__param_6,
	.param .u64 .ptr .align 1 _ZN3cub18CUB_300001_SM_10006detail10radix_sort29DeviceRadixSortOnesweepKernelINS1_5radix10policy_hubIiiyE10Policy1000ELNS0_9SortOrderE0EiiyiiNS1_21identity_decomposer_tEEEvPT5_SB_PT3_PKSC_PT1_PKSG_PT2_PKSK_T4_iiT6__param_7,
	.param .u32 _ZN3cub18CUB_300001_SM_10006detail10radix_sort29DeviceRadixSortOnesweepKernelINS1_5radix10policy_hubIiiyE10Policy1000ELNS0_9SortOrderE0EiiyiiNS1_21identity_decomposer_tEEEvPT5_SB_PT3_PKSC_PT1_PKSG_PT2_PKSK_T4_iiT6__param_8,
	.param .u32 _ZN3cub18CUB_300001_SM_10006detail10radix_sort29DeviceRadixSortOnesweepKernelINS1_5radix10policy_hubIiiyE10Policy1000ELNS0_9SortOrderE0EiiyiiNS1_21identity_decomposer_tEEEvPT5_SB_PT3_PKSC_PT1_PKSG_PT2_PKSK_T4_iiT6__param_9,
	.param .u32 _ZN3cub18CUB_300001_SM_10006detail10radix_sort29DeviceRadixSortOnesweepKernelINS1_5radix10policy_hubIiiyE10Policy1000ELNS0_9SortOrderE0EiiyiiNS1_21identity_decomposer_tEEEvPT5_SB_PT3_PKSC_PT1_PKSG_PT2_PKSK_T4_iiT6__param_10,
	.param .align 1 .b8 _ZN3cub18CUB_300001_SM_10006detail10radix_sort29DeviceRadixSortOnesweepKernelINS1_5radix10policy_hubIiiyE10Policy1000ELNS0_9SortOrderE0EiiyiiNS1_21identity_decomposer_tEEEvPT5_SB_PT3_PKSC_PT1_PKSG_PT2_PKSK_T4_iiT6__param_11[1]
)
.maxntid 384
{
	.reg .pred 	%p<205>;
	.reg .b32 	%r<2283>;
	.reg .b64 	%rd<457>;
	// demoted variable
	.shared .align 16 .b8 _ZZN3cub18CUB_300001_SM_10006detail10radix_sort29DeviceRadixSortOnesweepKernelINS1_5radix10policy_hubIiiyE10Policy1000ELNS0_9SortOrderE0EiiyiiNS1_21identity_decomposer_tEEEvPT5_SB_PT3_PKSC_PT1_PKSG_PT2_PKSK_T4_iiT6_E1s[28160];
	ld.param.u64 	%rd43, [_ZN3cub18CUB_300001_SM_10006detail10radix_sort29DeviceRadixSortOnesweepKernelINS1_5radix10policy_hubIiiyE10Policy1000ELNS0_9SortOrderE0EiiyiiNS1_21identity_decomposer_tEEEvPT5_SB_PT3_PKSC_PT1_PKSG_PT2_PKSK_T4_iiT6__param_0];
	ld.param.u64 	%rd44, [_ZN3cub18CUB_300001_SM_10006detail10radix_sort29DeviceRadixSortOnesweepKernelINS1_5radix10policy_hubIiiyE10Policy1000ELNS0_9SortOrderE0EiiyiiNS1_21identity_decomposer_tEEEvPT5_SB_PT3_PKSC_PT1_PKSG_PT2_PKSK_T4_iiT6__param_1];
	ld.param.u64 	%rd47, [_ZN3cub18CUB_300001_SM_10006detail10radix_sort29DeviceRadixSortOnesweepKernelINS1_5radix10policy_hubIiiyE10Policy1000ELNS0_9SortOrderE0EiiyiiNS1_21identity_decomposer_tEEEvPT5_SB_PT3_PKSC_PT1_PKSG_PT2_PKSK_T4_iiT6__param_4];
	ld.param.u64 	%rd50, [_ZN3cub18CUB_300001_SM_10006detail10radix_sort29DeviceRadixSortOnesweepKernelINS1_5radix10policy_hubIiiyE10Policy1000ELNS0_9SortOrderE0EiiyiiNS1_21identity_decomposer_tEEEvPT5_SB_PT3_PKSC_PT1_PKSG_PT2_PKSK_T4_iiT6__param_5];
	cvta.to.global.u64 	%rd1, %rd47;
	cvta.to.global.u64 	%rd2, %rd43;
	cvta.to.global.u64 	%rd3, %rd50;
	mov.u32 	%r1, %tid.x;
	// begin inline asm
	mov.u32 %r443, %laneid;
	// end inline asm
	setp.ne.s32 	%p1, %r1, 0;
	@%p1 bra 	$L__BB11_2;
	cvta.to.global.u64 	%rd51, %rd44;
	atom.global.add.u32 	%r444, [%rd51], 1;
	st.shared.u32 	[_ZZN3cub18CUB_300001_SM_10006detail10radix_sort29DeviceRadixSortOnesweepKernelINS1_5radix10policy_hubIiiyE10Policy1000ELNS0_9SortOrderE0EiiyiiNS1_21identity_decomposer_tEEEvPT5_SB_PT3_PKSC_PT1_PKSG_PT2_PKSK_T4_iiT6_E1s+26112], %r444;
$L__BB11_2:
	ld.param.u32 	%r2078, [_ZN3cub18CUB_300001_SM_10006detail10radix_sort29DeviceRadixSortOnesweepKernelINS1_5radix10policy_hubIiiyE10Policy1000ELNS0_9SortOrderE0EiiyiiNS1_21identity_decomposer_tEEEvPT5_SB_PT3_PKSC_PT1_PKSG_PT2_PKSK_T4_iiT6__param_8];
	bar.sync 	0;
	ld.shared.u32 	%r3, [_ZZN3cub18CUB_300001_SM_10006detail10radix_sort29DeviceRadixSortOnesweepKernelINS1_5radix10policy_hubIiiyE10Policy1000ELNS0_9SortOrderE0EiiyiiNS1_21identity_decomposer_tEEEvPT5_SB_PT3_PKSC_PT1_PKSG_PT2_PKSK_T4_iiT6_E1s+26112];
	mul.lo.s32 	%r445, %r3, 6528;
	add.s32 	%r4, %r445, 6528;
	setp.gt.s32 	%p2, %r4, %r2078;
	cvt.s64.s32 	%rd4, %r445;
	@%p2 bra 	$L__BB11_4;
	and.b32  	%r446, %r1, 31;
	and.b32  	%r447, %r1, 992;
	mul.lo.s32 	%r448, %r447, 17;
	or.b32  	%r449, %r448, %r446;
	cvt.u64.u32 	%rd52, %r449;
	add.s64 	%rd53, %rd52, %rd4;
	shl.b64 	%rd54, %rd53, 2;
	add.s64 	%rd55, %rd3, %rd54;
	ld.global.u32 	%r2165, [%rd55];
	ld.global.u32 	%r2164, [%rd55+128];
	ld.global.u32 	%r2163, [%rd55+256];
	ld.global.u32 	%r2162, [%rd55+384];
	ld.global.u32 	%r2161, [%rd55+512];
	ld.global.u32 	%r2160, [%rd55+640];
	ld.global.u32 	%r2159, [%rd55+768];
	ld.global.u32 	%r2158, [%rd55+896];
	ld.global.u32 	%r2157, [%rd55+1024];
	ld.global.u32 	%r2156, [%rd55+1152];
	ld.global.u32 	%r2155, [%rd55+1280];
	ld.global.u32 	%r2154, [%rd55+1408];
	ld.global.u32 	%r2153, [%rd55+1536];
	ld.global.u32 	%r2152, [%rd55+1664];
	ld.global.u32 	%r2151, [%rd55+1792];
	ld.global.u32 	%r2150, [%rd55+1920];
	ld.global.u32 	%r2149, [%rd55+2048];
	bra.uni 	$L__BB11_38;
$L__BB11_4:
	ld.param.u32 	%r2079, [_ZN3cub18CUB_300001_SM_10006detail10radix_sort29DeviceRadixSortOnesweepKernelINS1_5radix10policy_hubIiiyE10Policy1000ELNS0_9SortOrderE0EiiyiiNS1_21identity_decomposer_tEEEvPT5_SB_PT3_PKSC_PT1_PKSG_PT2_PKSK_T4_iiT6__param_8];
	cvt.u32.u64 	%r451, %rd4;
	sub.s32 	%r22, %r2079, %r451;
	and.b32  	%r452, %r1, 31;
	and.b32  	%r453, %r1, 992;
	mul.lo.s32 	%r454, %r453, 17;
	or.b32  	%r23, %r454, %r452;
	setp.ge.s32 	%p3, %r23, %r22;
	cvt.u64.u32 	%rd56, %r23;
	add.s64 	%rd57, %rd56, %rd4;
	shl.b64 	%rd58, %rd57, 2;
	add.s64 	%rd5, %rd3, %rd58;
	mov.b32 	%r2165, 2147483647;
	@%p3 bra 	$L__BB11_6;
	ld.global.u32 	%r2165, [%rd5];
$L__BB11_6:
	add.s32 	%r456, %r23, 32;
	setp.ge.s32 	%p4, %r456, %r22;
	mov.b32 	%r2164, 2147483647;
	@%p4 bra 	$L__BB11_8;
	ld.global.u32 	%r2164, [%rd5+128];
$L__BB11_8:
	add.s32 	%r458, %r23, 64;
	setp.ge.s32 	%p5, %r458, %r22;
	mov.b32 	%r2163, 2147483647;
	@%p5 bra 	$L__BB11_10;
	ld.global.u32 	%r2163, [%rd5+256];
$L__BB11_10:
	add.s32 	%r460, %r23, 96;
	setp.ge.s32 	%p6, %r460, %r22;
	mov.b32 	%r2162, 2147483647;
	@%p6 bra 	$L__BB11_12;
	ld.global.u32 	%r2162, [%rd5+384];
$L__BB11_12:
	add.s32 	%r462, %r23, 128;
	setp.ge.s32 	%p7, %r462, %r22;
	mov.b32 	%r2161, 2147483647;
	@%p7 bra 	$L__BB11_14;
	ld.global.u32 	%r2161, [%rd5+512];
$L__BB11_14:
	add.s32 	%r464, %r23, 160;
	setp.ge.s32 	%p8, %r464, %r22;
	mov.b32 	%r2160, 2147483647;
	@%p8 bra 	$L__BB11_16;
	ld.global.u32 	%r2160, [%rd5+640];
$L__BB11_16:
	add.s32 	%r466, %r23, 192;
	setp.ge.s32 	%p9, %r466, %r22;
	mov.b32 	%r2159, 2147483647;
	@%p9 bra 	$L__BB11_18;
	ld.global.u32 	%r2159, [%rd5+768];
$L__BB11_18:
	add.s32 	%r468, %r23, 224;
	setp.ge.s32 	%p10, %r468, %r22;
	mov.b32 	%r2158, 2147483647;
	@%p10 bra 	$L__BB11_20;
	ld.global.u32 	%r2158, [%rd5+896];
$L__BB11_20:
	add.s32 	%r470, %r23, 256;
	setp.ge.s32 	%p11, %r470, %r22;
	mov.b32 	%r2157, 2147483647;
	@%p11 bra 	$L__BB11_22;
	ld.global.u32 	%r2157, [%rd5+1024];
$L__BB11_22:
	add.s32 	%r472, %r23, 288;
	setp.ge.s32 	%p12, %r472, %r22;
	mov.b32 	%r2156, 2147483647;
	@%p12 bra 	$L__BB11_24;
	ld.global.u32 	%r2156, [%rd5+1152];
$L__BB11_24:
	add.s32 	%r474, %r23, 320;
	setp.ge.s32 	%p13, %r474, %r22;
	mov.b32 	%r2155, 2147483647;
	@%p13 bra 	$L__BB11_26;
	ld.global.u32 	%r2155, [%rd5+1280];
$L__BB11_26:
	add.s32 	%r476, %r23, 352;
	setp.ge.s32 	%p14, %r476, %r22;
	mov.b32 	%r2154, 2147483647;
	@%p14 bra 	$L__BB11_28;
	ld.global.u32 	%r2154, [%rd5+1408];
$L__BB11_28:
	add.s32 	%r478, %r23, 384;
	setp.ge.s32 	%p15, %r478, %r22;
	mov.b32 	%r2153, 2147483647;
	@%p15 bra 	$L__BB11_30;
	ld.global.u32 	%r2153, [%rd5+1536];
$L__BB11_30:
	add.s32 	%r480, %r23, 416;
	setp.ge.s32 	%p16, %r480, %r22;
	mov.b32 	%r2152, 2147483647;
	@%p16 bra 	$L__BB11_32;
	ld.global.u32 	%r2152, [%rd5+1664];
$L__BB11_32:
	add.s32 	%r482, %r23, 448;
	setp.ge.s32 	%p17, %r482, %r22;
	mov.b32 	%r2151, 2147483647;
	@%p17 bra 	$L__BB11_34;
	ld.global.u32 	%r2151, [%rd5+1792];
$L__BB11_34:
	add.s32 	%r484, %r23, 480;
	setp.ge.s32 	%p18, %r484, %r22;
	mov.b32 	%r2150, 2147483647;
	@%p18 bra 	$L__BB11_36;
	ld.global.u32 	%r2150, [%rd5+1920];
$L__BB11_36:
	add.s32 	%r486, %r23, 512;
	setp.ge.s32 	%p19, %r486, %r22;
	mov.b32 	%r2149, 2147483647;
	@%p19 bra 	$L__BB11_38;
	ld.global.u32 	%r2149, [%rd5+2048];
$L__BB11_38:
	ld.param.u32 	%r2131, [_ZN3cub18CUB_300001_SM_10006detail10radix_sort29DeviceRadixSortOnesweepKernelINS1_5radix10policy_hubIiiyE10Policy1000ELNS0_9SortOrderE0EiiyiiNS1_21identity_decomposer_tEEEvPT5_SB_PT3_PKSC_PT1_PKSG_PT2_PKSK_T4_iiT6__param_10];
	mov.b32 	%r487, -1;
	shl.b32 	%r488, %r487, %r2131;
	not.b32 	%r74, %r488;
	shr.u32 	%r75, %r1, 5;
	shl.b32 	%r489, %r75, 10;
	mov.u32 	%r490, _ZZN3cub18CUB_300001_SM_10006detail10radix_sort29DeviceRadixSortOnesweepKernelINS1_5radix10policy_hubIiiyE10Policy1000ELNS0_9SortOrderE0EiiyiiNS1_21identity_decomposer_tEEEvPT5_SB_PT3_PKSC_PT1_PKSG_PT2_PKSK_T4_iiT6_E1s;
	add.s32 	%r76, %r490, %r489;
	setp.gt.s32 	%p20, %r443, 255;
	@%p20 bra 	$L__BB11_51;
	max.s32 	%r491, %r443, 224;
	sub.s32 	%r492, %r491, %r443;
	add.s32 	%r493, %r492, 31;
	shr.u32 	%r494, %r493, 5;
	add.s32 	%r77, %r494, 1;
	and.b32  	%r78, %r77, 15;
	setp.lt.u32 	%p21, %r493, 480;
	mov.u32 	%r2169, %r443;
	@%p21 bra 	$L__BB11_42;
	and.b32  	%r495, %r77, 268435440;
	neg.s32 	%r2167, %r495;
	shl.b32 	%r497, %r443, 2;
	add.s32 	%r498, %r489, %r497;
	add.s32 	%r500, %r498, %r490;
	add.s32 	%r2166, %r500, 1024;
	mov.u32 	%r2169, %r443;
$L__BB11_41:
	.pragma "nounroll";
	mov.b32 	%r501, 0;
	st.shared.u32 	[%r2166+-1024], %r501;
	st.shared.u32 	[%r2166+-896], %r501;
	st.shared.u32 	[%r2166+-768], %r501;
	st.shared.u32 	[%r2166+-640], %r501;
	st.shared.u32 	[%r2166+-512], %r501;
	st.shared.u32 	[%r2166+-384], %r501;
	st.shared.u32 	[%r2166+-256], %r501;
	st.shared.u32 	[%r2166+-128], %r501;
	st.shared.u32 	[%r2166], %r501;
	st.shared.u32 	[%r2166+128], %r501;
	st.shared.u32 	[%r2166+256], %r501;
	st.shared.u32 	[%r2166+384], %r501;
	st.shared.u32 	[%r2166+512], %r501;
	st.shared.u32 	[%r2166+640], %r501;
	st.shared.u32 	[%r2166+768], %r501;
	st.shared.u32 	[%r2166+896], %r501;
	add.s32 	%r2169, %r2169, 512;
	add.s32 	%r2167, %r2167, 16;
	add.s32 	%r2166, %r2166, 2048;
	setp.ne.s32 	%p22, %r2167, 0;
	@%p22 bra 	$L__BB11_41;
$L__BB11_42:
	setp.eq.s32 	%p23, %r78, 0;
	@%p23 bra 	$L__BB11_51;
	and.b32  	%r88, %r77, 7;
	setp.lt.u32 	%p24, %r78, 8;
	@%p24 bra 	$L__BB11_45;
	shl.b32 	%r502, %r2169, 2;
	add.s32 	%r503, %r76, %r502;
	mov.b32 	%r504, 0;
	st.shared.u32 	[%r503], %r504;
	st.shared.u32 	[%r503+128], %r504;
	st.shared.u32 	[%r503+256], %r504;
	st.shared.u32 	[%r503+384], %r504;
	st.shared.u32 	[%r503+512], %r504;
	st.shared.u32 	[%r503+640], %r504;
	st.shared.u32 	[%r503+768], %r504;
	st.shared.u32 	[%r503+896], %r504;
	add.s32 	%r2169, %r2169, 256;
$L__BB11_45:
	setp.eq.s32 	%p25, %r88, 0;
	@%p25 bra 	$L__BB11_51;
	and.b32  	%r91, %r77, 3;
	setp.lt.u32 	%p26, %r88, 4;
	@%p26 bra 	$L__BB11_48;
	shl.b32 	%r505, %r2169, 2;
	add.s32 	%r506, %r76, %r505;
	mov.b32 	%r507, 0;
	st.shared.u32 	[%r506], %r507;
	st.shared.u32 	[%r506+128], %r507;
	st.shared.u32 	[%r506+256], %r507;
	st.shared.u32 	[%r506+384], %r507;
	add.s32 	%r2169, %r2169, 128;
$L__BB11_48:
	setp.eq.s32 	%p27, %r91, 0;
	@%p27 bra 	$L__BB11_51;
	shl.b32 	%r509, %r2169, 2;
	add.s32 	%r510, %r489, %r509;
	add.s32 	%r2173, %r490, %r510;
	neg.s32 	%r2172, %r91;
$L__BB11_50:
	.pragma "nounroll";
	mov.b32 	%r512, 0;
	st.shared.u32 	[%r2173], %r512;
	add.s32 	%r2173, %r2173, 128;
	add.s32 	%r2172, %r2172, 1;
	setp.ne.s32 	%p28, %r2172, 0;
	@%p28 bra 	$L__BB11_50;
$L__BB11_51:
	ld.param.u32 	%r2094, [_ZN3cub18CUB_300001_SM_10006detail10radix_sort29DeviceRadixSortOnesweepKernelINS1_5radix10policy_hubIiiyE10Policy1000ELNS0_9SortOrderE0EiiyiiNS1_21identity_decomposer_tEEEvPT5_SB_PT3_PKSC_PT1_PKSG_PT2_PKSK_T4_iiT6__param_9];
	bar.warp.sync 	-1;
	xor.b32  	%r514, %r2165, -2147483648;
	shr.u32 	%r515, %r514, %r2094;
	and.b32  	%r100, %r515, %r74;
	shl.b32 	%r516, %r100, 2;
	add.s32 	%r517, %r76, %r516;
	atom.shared.add.u32 	%r518, [%r517], 1;
	xor.b32  	%r2227, %r2164, -2147483648;
	shr.u32 	%r520, %r2227, %r2094;
	and.b32  	%r521, %r520, %r74;
	shl.b32 	%r522, %r521, 2;
	add.s32 	%r523, %r76, %r522;
	atom.shared.add.u32 	%r524, [%r523], 1;
	xor.b32  	%r2226, %r2163, -2147483648;
	shr.u32 	%r526, %r2226, %r2094;
	and.b32  	%r527, %r526, %r74;
	shl.b32 	%r528, %r527, 2;
	add.s32 	%r529, %r76, %r528;
	atom.shared.add.u32 	%r530, [%r529], 1;
	xor.b32  	%r2225, %r2162, -2147483648;
	shr.u32 	%r532, %r2225, %r2094;
	and.b32  	%r533, %r532, %r74;
	shl.b32 	%r534, %r533, 2;
	add.s32 	%r535, %r76, %r534;
	atom.shared.add.u32 	%r536, [%r535], 1;
	xor.b32  	%r537, %r2161, -2147483648;
	shr.u32 	%r538, %r537, %r2094;
	and.b32  	%r539, %r538, %r74;
	shl.b32 	%r540, %r539, 2;
	add.s32 	%r541, %r76, %r540;
	atom.shared.add.u32 	%r542, [%r541], 1;
	xor.b32  	%r543, %r2160, -2147483648;
	shr.u32 	%r544, %r543, %r2094;
	and.b32  	%r545, %r544, %r74;
	shl.b32 	%r546, %r545, 2;
	add.s32 	%r547, %r76, %r546;
	atom.shared.add.u32 	%r548, [%r547], 1;
	xor.b32  	%r549, %r2159, -2147483648;
	shr.u32 	%r550, %r549, %r2094;
	and.b32  	%r551, %r550, %r74;
	shl.b32 	%r552, %r551, 2;
	add.s32 	%r553, %r76, %r552;
	atom.shared.add.u32 	%r554, [%r553], 1;
	xor.b32  	%r555, %r2158, -2147483648;
	shr.u32 	%r556, %r555, %r2094;
	and.b32  	%r557, %r556, %r74;
	shl.b32 	%r558, %r557, 2;
	add.s32 	%r559, %r76, %r558;
	atom.shared.add.u32 	%r560, [%r559], 1;
	xor.b32  	%r561, %r2157, -2147483648;
	shr.u32 	%r562, %r561, %r2094;
	and.b32  	%r563, %r562, %r74;
	shl.b32 	%r564, %r563, 2;
	add.s32 	%r565, %r76, %r564;
	atom.shared.add.u32 	%r566, [%r565], 1;
	xor.b32  	%r567, %r2156, -2147483648;
	shr.u32 	%r568, %r567, %r2094;
	and.b32  	%r569, %r568, %r74;
	shl.b32 	%r570, %r569, 2;
	add.s32 	%r571, %r76, %r570;
	atom.shared.add.u32 	%r572, [%r571], 1;
	xor.b32  	%r573, %r2155, -2147483648;
	shr.u32 	%r574, %r573, %r2094;
	and.b32  	%r575, %r574, %r74;
	shl.b32 	%r576, %r575, 2;
	add.s32 	%r577, %r76, %r576;
	atom.shared.add.u32 	%r578, [%r577], 1;
	xor.b32  	%r579, %r2154, -2147483648;
	shr.u32 	%r580, %r579, %r2094;
	and.b32  	%r581, %r580, %r74;
	shl.b32 	%r582, %r581, 2;
	add.s32 	%r583, %r76, %r582;
	atom.shared.add.u32 	%r584, [%r583], 1;
	xor.b32  	%r585, %r2153, -2147483648;
	shr.u32 	%r586, %r585, %r2094;
	and.b32  	%r587, %r586, %r74;
	shl.b32 	%r588, %r587, 2;
	add.s32 	%r589, %r76, %r588;
	atom.shared.add.u32 	%r590, [%r589], 1;
	xor.b32  	%r591, %r2152, -2147483648;
	shr.u32 	%r592, %r591, %r2094;
	and.b32  	%r593, %r592, %r74;
	shl.b32 	%r594, %r593, 2;
	add.s32 	%r595, %r76, %r594;
	atom.shared.add.u32 	%r596, [%r595], 1;
	xor.b32  	%r597, %r2151, -2147483648;
	shr.u32 	%r598, %r597, %r2094;
	and.b32  	%r599, %r598, %r74;
	shl.b32 	%r600, %r599, 2;
	add.s32 	%r601, %r76, %r600;
	atom.shared.add.u32 	%r602, [%r601], 1;
	xor.b32  	%r603, %r2150, -2147483648;
	shr.u32 	%r604, %r603, %r2094;
	and.b32  	%r605, %r604, %r74;
	shl.b32 	%r606, %r605, 2;
	add.s32 	%r607, %r76, %r606;
	atom.shared.add.u32 	%r608, [%r607], 1;
	xor.b32  	%r2212, %r2149, -2147483648;
	shr.u32 	%r610, %r2212, %r2094;
	and.b32  	%r611, %r610, %r74;
	shl.b32 	%r612, %r611, 2;
	add.s32 	%r613, %r76, %r612;
	atom.shared.add.u32 	%r614, [%r613], 1;
	bar.sync 	0;
	setp.gt.u32 	%p29, %r1, 255;
	shl.b32 	%r615, %r1, 2;
	add.s32 	%r101, %r490, %r615;
	mov.b32 	%r2174, 0;
	@%p29 bra 	$L__BB11_53;
	ld.shared.u32 	%r617, [%r101];
	mov.b32 	%r618, 0;
	st.shared.u32 	[%r101], %r618;
	ld.shared.u32 	%r619, [%r101+1024];
	st.shared.u32 	[%r101+1024], %r617;
	add.s32 	%r620, %r619, %r617;
	ld.shared.u32 	%r621, [%r101+2048];
	st.shared.u32 	[%r101+2048], %r620;
	add.s32 	%r622, %r621, %r620;
	ld.shared.u32 	%r623, [%r101+3072];
	st.shared.u32 	[%r101+3072], %r622;
	add.s32 	%r624, %r623, %r622;
	ld.shared.u32 	%r625, [%r101+4096];
	st.shared.u32 	[%r101+4096], %r624;
	add.s32 	%r626, %r625, %r624;
	ld.shared.u32 	%r627, [%r101+5120];
	st.shared.u32 	[%r101+5120], %r626;
	add.s32 	%r628, %r627, %r626;
	ld.shared.u32 	%r629, [%r101+6144];
	st.shared.u32 	[%r101+6144], %r628;
	add.s32 	%r630, %r629, %r628;
	ld.shared.u32 	%r631, [%r101+7168];
	st.shared.u32 	[%r101+7168], %r630;
	add.s32 	%r632, %r631, %r630;
	ld.shared.u32 	%r633, [%r101+8192];
	st.shared.u32 	[%r101+8192], %r632;
	add.s32 	%r634, %r633, %r632;
	ld.shared.u32 	%r635, [%r101+9216];
	st.shared.u32 	[%r101+9216], %r634;
	add.s32 	%r636, %r635, %r634;
	ld.shared.u32 	%r637, [%r101+10240];
	st.shared.u32 	[%r101+10240], %r636;
	add.s32 	%r638, %r637, %r636;
	ld.shared.u32 	%r639, [%r101+11264];
	st.shared.u32 	[%r101+11264], %r638;
	add.s32 	%r2174, %r639, %r638;
$L__BB11_53:
	setp.gt.u32 	%p30, %r1, 255;
	shl.b32 	%r640, %r3, 8;
	add.s32 	%r641, %r640, %r1;
	mul.wide.s32 	%rd59, %r641, 4;
	add.s64 	%rd6, %rd2, %rd59;
	@%p30 bra 	$L__BB11_55;
	or.b32  	%r642, %r2174, 1073741824;
	st.volatile.global.u32 	[%rd6], %r642;
$L__BB11_55:
	ld.param.u64 	%rd442, [_ZN3cub18CUB_300001_SM_10006detail10radix_sort29DeviceRadixSortOnesweepKernelINS1_5radix10policy_hubIiiyE10Policy1000ELNS0_9SortOrderE0EiiyiiNS1_21identity_decomposer_tEEEvPT5_SB_PT3_PKSC_PT1_PKSG_PT2_PKSK_T4_iiT6__param_7];
	xor.b32  	%r2223, %r2160, -2147483648;
	xor.b32  	%r2224, %r2161, -2147483648;
	xor.b32  	%r2222, %r2159, -2147483648;
	xor.b32  	%r2221, %r2158, -2147483648;
	xor.b32  	%r2228, %r2165, -2147483648;
	xor.b32  	%r2218, %r2155, -2147483648;
	xor.b32  	%r2220, %r2157, -2147483648;
	xor.b32  	%r2217, %r2154, -2147483648;
	xor.b32  	%r2219, %r2156, -2147483648;
	xor.b32  	%r2215, %r2152, -2147483648;
	xor.b32  	%r2216, %r2153, -2147483648;
	xor.b32  	%r2213, %r2150, -2147483648;
	xor.b32  	%r2214, %r2151, -2147483648;
	setp.lt.u32 	%p31, %r1, 256;
	setp.eq.s32 	%p32, %r2174, 6528;
	and.pred  	%p33, %p31, %p32;
	selp.u32 	%r643, 1, 0, %p33;
	{ 
	.reg .pred 	%p1; 
	.reg .pred 	%p2; 
	setp.ne.u32 	%p1, %r643, 0; 
	bar.red.or.pred 	%p2, 0, %p1; 
	selp.u32 	%r644, 1, 0, %p2; 
	}
	setp.eq.s32 	%p34, %r644, 0;
	and.b32  	%r645, %r1, 992;
	and.b32  	%r646, %r1, 31;
	mul.lo.s32 	%r647, %r645, 17;
	or.b32  	%r648, %r647, %r646;
	cvt.u64.u32 	%rd7, %r648;
	mul.lo.s32 	%r649, %r3, 6528;
	cvt.s64.s32 	%rd60, %r649;
	add.s64 	%rd61, %rd7, %rd60;
	cvta.to.global.u64 	%rd62, %rd442;
	shl.b64 	%rd63, %rd61, 2;
	add.s64 	%rd8, %rd62, %rd63;
	cvt.u64.u32 	%rd9, %r1;
	@%p34 bra 	$L__BB11_175;
	setp.gt.u32 	%p35, %r1, 255;
	shl.b32 	%r650, %r1, 3;
	mov.u32 	%r651, _ZZN3cub18CUB_300001_SM_10006detail10radix_sort29DeviceRadixSortOnesweepKernelINS1_5radix10policy_hubIiiyE10Policy1000ELNS0_9SortOrderE0EiiyiiNS1_21identity_decomposer_tEEEvPT5_SB_PT3_PKSC_PT1_PKSG_PT2_PKSK_T4_iiT6_E1s;
	add.s32 	%r652, %r651, %r650;
	add.s32 	%r121, %r652, 26112;
	@%p35 bra 	$L__BB11_64;
	ld.param.u64 	%rd436, [_ZN3cub18CUB_300001_SM_10006detail10radix_sort29DeviceRadixSortOnesweepKernelINS1_5radix10policy_hubIiiyE10Policy1000ELNS0_9SortOrderE0EiiyiiNS1_21identity_decomposer_tEEEvPT5_SB_PT3_PKSC_PT1_PKSG_PT2_PKSK_T4_iiT6__param_3];
	cvta.to.global.u64 	%rd64, %rd436;
	shl.b64 	%rd65, %rd9, 3;
	add.s64 	%rd66, %rd64, %rd65;
	ld.global.u64 	%rd67, [%rd66];
	setp.gt.u32 	%p36, %r1, %r100;
	selp.b64 	%rd68, 6528, 0, %p36;
	sub.s64 	%rd455, %rd67, %rd68;
	st.shared.u64 	[%r121], %rd455;
	setp.lt.s32 	%p37, %r3, 1;
	mov.u32 	%r2178, %r2174;
	@%p37 bra 	$L__BB11_63;
	mov.b32 	%r2176, -1;
	mov.u32 	%r2175, %r3;
	mov.u32 	%r2178, %r2174;
$L__BB11_59:
	ld.param.u64 	%rd429, [_ZN3cub18CUB_300001_SM_10006detail10radix_sort29DeviceRadixSortOnesweepKernelINS1_5radix10policy_hubIiiyE10Policy1000ELNS0_9SortOrderE0EiiyiiNS1_21identity_decomposer_tEEEvPT5_SB_PT3_PKSC_PT1_PKSG_PT2_PKSK_T4_iiT6__param_0];
	add.s32 	%r125, %r2175, -1;
	shl.b32 	%r654, %r125, 8;
	add.s32 	%r655, %r654, %r1;
	cvta.to.global.u64 	%rd69, %rd429;
	mul.wide.s32 	%rd70, %r655, 4;
	add.s64 	%rd11, %rd69, %rd70;
$L__BB11_60:
	membar.cta;
	ld.volatile.global.u32 	%r126, [%rd11];
	setp.eq.s32 	%p38, %r126, 0;
	@%p38 bra 	$L__BB11_60;
	and.b32  	%r656, %r126, 1073741823;
	add.s32 	%r2178, %r656, %r2178;
	setp.gt.s32 	%p39, %r126, -1;
	vote.sync.ballot.b32 	%r2176, %p39, %r2176;
	setp.gt.u32 	%p41, %r2175, 1;
	and.pred  	%p42, %p39, %p41;
	mov.u32 	%r2175, %r125;
	@%p42 bra 	$L__BB11_59;
	ld.shared.u64 	%rd455, [%r121];
$L__BB11_63:
	or.b32  	%r657, %r2178, -2147483648;
	st.volatile.global.u32 	[%rd6], %r657;
	sub.s32 	%r658, %r2178, %r2174;
	cvt.s64.s32 	%rd71, %r658;
	add.s64 	%rd72, %rd455, %rd71;
	st.shared.u64 	[%r121], %rd72;
$L__BB11_64:
	ld.param.u32 	%r2080, [_ZN3cub18CUB_300001_SM_10006detail10radix_sort29DeviceRadixSortOnesweepKernelINS1_5radix10policy_hubIiiyE10Policy1000ELNS0_9SortOrderE0EiiyiiNS1_21identity_decomposer_tEEEvPT5_SB_PT3_PKSC_PT1_PKSG_PT2_PKSK_T4_iiT6__param_8];
	ld.param.u64 	%rd432, [_ZN3cub18CUB_300001_SM_10006detail10radix_sort29DeviceRadixSortOnesweepKernelINS1_5radix10policy_hubIiiyE10Policy1000ELNS0_9SortOrderE0EiiyiiNS1_21identity_decomposer_tEEEvPT5_SB_PT3_PKSC_PT1_PKSG_PT2_PKSK_T4_iiT6__param_2];
	setp.gt.u32 	%p43, %r1, 255;
	setp.lt.s32 	%p44, %r4, %r2080;
	setp.eq.s64 	%p45, %rd432, 0;
	or.pred  	%p46, %p45, %p44;
	or.pred  	%p47, %p43, %p46;
	@%p47 bra 	$L__BB11_66;
	ld.param.u64 	%rd433, [_ZN3cub18CUB_300001_SM_10006detail10radix_sort29DeviceRadixSortOnesweepKernelINS1_5radix10policy_hubIiiyE10Policy1000ELNS0_9SortOrderE0EiiyiiNS1_21identity_decomposer_tEEEvPT5_SB_PT3_PKSC_PT1_PKSG_PT2_PKSK_T4_iiT6__param_2];
	ld.shared.u64 	%rd73, [%r121];
	setp.gt.u32 	%p48, %r1, %r100;
	selp.b64 	%rd74, 6528, 0, %p48;
	cvt.s64.s32 	%rd75, %r2174;
	add.s64 	%rd76, %rd74, %rd75;
	add.s64 	%rd77, %rd76, %rd73;
	cvta.to.global.u64 	%rd78, %rd433;
	shl.b64 	%rd79, %rd9, 3;
	add.s64 	%rd80, %rd78, %rd79;
	st.global.u64 	[%rd80], %rd77;
$L__BB11_66:
	ld.param.u32 	%r2081, [_ZN3cub18CUB_300001_SM_10006detail10radix_sort29DeviceRadixSortOnesweepKernelINS1_5radix10policy_hubIiiyE10Policy1000ELNS0_9SortOrderE0EiiyiiNS1_21identity_decomposer_tEEEvPT5_SB_PT3_PKSC_PT1_PKSG_PT2_PKSK_T4_iiT6__param_8];
	setp.gt.s32 	%p49, %r4, %r2081;
	bar.sync 	0;
	shl.b32 	%r659, %r100, 3;
	add.s32 	%r661, %r651, %r659;
	ld.shared.u64 	%rd14, [%r661+26112];
	@%p49 bra 	$L__BB11_68;
	add.s64 	%rd81, %rd14, %rd7;
	shl.b64 	%rd82, %rd81, 2;
	add.s64 	%rd83, %rd1, %rd82;
	st.global.u32 	[%rd83], %r2165;
	st.global.u32 	[%rd83+128], %r2164;
	st.global.u32 	[%rd83+256], %r2163;
	st.global.u32 	[%rd83+384], %r2162;
	st.global.u32 	[%rd83+512], %r2161;
	st.global.u32 	[%rd83+640], %r2160;
	st.global.u32 	[%rd83+768], %r2159;
	st.global.u32 	[%rd83+896], %r2158;
	st.global.u32 	[%rd83+1024], %r2157;
	st.global.u32 	[%rd83+1152], %r2156;
	st.global.u32 	[%rd83+1280], %r2155;
	st.global.u32 	[%rd83+1408], %r2154;
	st.global.u32 	[%rd83+1536], %r2153;
	st.global.u32 	[%rd83+1664], %r2152;
	st.global.u32 	[%rd83+1792], %r2151;
	st.global.u32 	[%rd83+1920], %r2150;
	st.global.u32 	[%rd83+2048], %r2149;
	bra.uni 	$L__BB11_102;
$L__BB11_68:
	ld.param.u32 	%r2082, [_ZN3cub18CUB_300001_SM_10006detail10radix_sort29DeviceRadixSortOnesweepKernelINS1_5radix10policy_hubIiiyE10Policy1000ELNS0_9SortOrderE0EiiyiiNS1_21identity_decomposer_tEEEvPT5_SB_PT3_PKSC_PT1_PKSG_PT2_PKSK_T4_iiT6__param_8];
	cvt.u32.u64 	%r662, %rd7;
	mad.lo.s32 	%r130, %r3, -6528, %r2082;
	setp.ge.s32 	%p50, %r662, %r130;
	add.s64 	%rd84, %rd14, %rd7;
	shl.b64 	%rd85, %rd84, 2;
	add.s64 	%rd15, %rd1, %rd85;
	@%p50 bra 	$L__BB11_70;
	st.global.u32 	[%rd15], %r2165;
$L__BB11_70:
	add.s32 	%r664, %r662, 32;
	setp.ge.s32 	%p51, %r664, %r130;
	@%p51 bra 	$L__BB11_72;
	st.global.u32 	[%rd15+128], %r2164;
$L__BB11_72:
	add.s32 	%r666, %r662, 64;
	setp.ge.s32 	%p52, %r666, %r130;
	@%p52 bra 	$L__BB11_74;
	st.global.u32 	[%rd15+256], %r2163;
$L__BB11_74:
	add.s32 	%r668, %r662, 96;
	setp.ge.s32 	%p53, %r668, %r130;
	@%p53 bra 	$L__BB11_76;
	st.global.u32 	[%rd15+384], %r2162;
$L__BB11_76:
	add.s32 	%r670, %r662, 128;
	setp.ge.s32 	%p54, %r670, %r130;
	@%p54 bra 	$L__BB11_78;
	st.global.u32 	[%rd15+512], %r2161;
$L__BB11_78:
	add.s32 	%r672, %r662, 160;
	setp.ge.s32 	%p55, %r672, %r130;
	@%p55 bra 	$L__BB11_80;
	st.global.u32 	[%rd15+640], %r2160;
$L__BB11_80:
	add.s32 	%r674, %r662, 192;
	setp.ge.s32 	%p56, %r674, %r130;
	@%p56 bra 	$L__BB11_82;
	st.global.u32 	[%rd15+768], %r2159;
$L__BB11_82:
	add.s32 	%r676, %r662, 224;
	setp.ge.s32 	%p57, %r676, %r130;
	@%p57 bra 	$L__BB11_84;
	st.global.u32 	[%rd15+896], %r2158;
$L__BB11_84:
	add.s32 	%r678, %r662, 256;
	setp.ge.s32 	%p58, %r678, %r130;
	@%p58 bra 	$L__BB11_86;
	st.global.u32 	[%rd15+1024], %r2157;
$L__BB11_86:
	add.s32 	%r680, %r662, 288;
	setp.ge.s32 	%p59, %r680, %r130;
	@%p59 bra 	$L__BB11_88;
	st.global.u32 	[%rd15+1152], %r2156;
$L__BB11_88:
	add.s32 	%r682, %r662, 320;
	setp.ge.s32 	%p60, %r682, %r130;
	@%p60 bra 	$L__BB11_90;
	st.global.u32 	[%rd15+1280], %r2155;
$L__BB11_90:
	add.s32 	%r684, %r662, 352;
	setp.ge.s32 	%p61, %r684, %r130;
	@%p61 bra 	$L__BB11_92;
	st.global.u32 	[%rd15+1408], %r2154;
$L__BB11_92:
	add.s32 	%r686, %r662, 384;
	setp.ge.s32 	%p62, %r686, %r130;
	@%p62 bra 	$L__BB11_94;
	st.global.u32 	[%rd15+1536], %r2153;
$L__BB11_94:
	add.s32 	%r688, %r662, 416;
	setp.ge.s32 	%p63, %r688, %r130;
	@%p63 bra 	$L__BB11_96;
	st.global.u32 	[%rd15+1664], %r2152;
$L__BB11_96:
	add.s32 	%r690, %r662, 448;
	setp.ge.s32 	%p64, %r690, %r130;
	@%p64 bra 	$L__BB11_98;
	st.global.u32 	[%rd15+1792], %r2151;
$L__BB11_98:
	add.s32 	%r692, %r662, 480;
	setp.ge.s32 	%p65, %r692, %r130;
	@%p65 bra 	$L__BB11_100;
	st.global.u32 	[%rd15+1920], %r2150;
$L__BB11_100:
	add.s32 	%r694, %r662, 512;
	setp.ge.s32 	%p66, %r694, %r130;
	@%p66 bra 	$L__BB11_102;
	st.global.u32 	[%rd15+2048], %r2149;
$L__BB11_102:
	ld.param.u32 	%r2083, [_ZN3cub18CUB_300001_SM_10006detail10radix_sort29DeviceRadixSortOnesweepKernelINS1_5radix10policy_hubIiiyE10Policy1000ELNS0_9SortOrderE0EiiyiiNS1_21identity_decomposer_tEEEvPT5_SB_PT3_PKSC_PT1_PKSG_PT2_PKSK_T4_iiT6__param_8];
	setp.gt.s32 	%p67, %r4, %r2083;
	@%p67 bra 	$L__BB11_104;
	ld.global.u32 	%r2211, [%rd8];
	ld.global.u32 	%r2210, [%rd8+128];
	ld.global.u32 	%r2209, [%rd8+256];
	ld.global.u32 	%r2208, [%rd8+384];
	ld.global.u32 	%r2207, [%rd8+512];
	ld.global.u32 	%r2206, [%rd8+640];
	ld.global.u32 	%r2205, [%rd8+768];
	ld.global.u32 	%r2204, [%rd8+896];
	ld.global.u32 	%r2203, [%rd8+1024];
	ld.global.u32 	%r2202, [%rd8+1152];
	ld.global.u32 	%r2201, [%rd8+1280];
	ld.global.u32 	%r2200, [%rd8+1408];
	ld.global.u32 	%r2199, [%rd8+1536];
	ld.global.u32 	%r2198, [%rd8+1664];
	ld.global.u32 	%r2197, [%rd8+1792];
	ld.global.u32 	%r2196, [%rd8+1920];
	ld.global.u32 	%r2195, [%rd8+2048];
	bra.uni 	$L__BB11_138;
$L__BB11_104:
	ld.param.u32 	%r2084, [_ZN3cub18CUB_300001_SM_10006detail10radix_sort29DeviceRadixSortOnesweepKernelINS1_5radix10policy_hubIiiyE10Policy1000ELNS0_9SortOrderE0EiiyiiNS1_21identity_decomposer_tEEEvPT5_SB_PT3_PKSC_PT1_PKSG_PT2_PKSK_T4_iiT6__param_8];
	cvt.u32.u64 	%r696, %rd7;
	sub.s32 	%r148, %r2084, %r649;
	setp.ge.s32 	%p68, %r696, %r148;
	@%p68 bra 	$L__BB11_106;
	ld.global.u32 	%r2211, [%rd8];
$L__BB11_106:
	add.s32 	%r700, %r696, 32;
	setp.ge.s32 	%p69, %r700, %r148;
	@%p69 bra 	$L__BB11_108;
	ld.global.u32 	%r2210, [%rd8+128];
$L__BB11_108:
	add.s32 	%r703, %r696, 64;
	setp.ge.s32 	%p70, %r703, %r148;
	@%p70 bra 	$L__BB11_110;
	ld.global.u32 	%r2209, [%rd8+256];
$L__BB11_110:
	add.s32 	%r706, %r696, 96;
	setp.ge.s32 	%p71, %r706, %r148;
	@%p71 bra 	$L__BB11_112;
	ld.global.u32 	%r2208, [%rd8+384];
$L__BB11_112:
	add.s32 	%r709, %r696, 128;
	setp.ge.s32 	%p72, %r709, %r148;
	@%p72 bra 	$L__BB11_114;
	ld.global.u32 	%r2207, [%rd8+512];
$L__BB11_114:
	add.s32 	%r712, %r696, 160;
	setp.ge.s32 	%p73, %r712, %r148;
	@%p73 bra 	$L__BB11_116;
	ld.global.u32 	%r2206, [%rd8+640];
$L__BB11_116:
	add.s32 	%r715, %r696, 192;
	setp.ge.s32 	%p74, %r715, %r148;
	@%p74 bra 	$L__BB11_118;
	ld.global.u32 	%r2205, [%rd8+768];
$L__BB11_118:
	add.s32 	%r718, %r696, 224;
	setp.ge.s32 	%p75, %r718, %r148;
	@%p75 bra 	$L__BB11_120;
	ld.global.u32 	%r2204, [%rd8+896];
$L__BB11_120:
	add.s32 	%r721, %r696, 256;
	setp.ge.s32 	%p76, %r721, %r148;
	@%p76 bra 	$L__BB11_122;
	ld.global.u32 	%r2203, [%rd8+1024];
$L__BB11_122:
	add.s32 	%r724, %r696, 288;
	setp.ge.s32 	%p77, %r724, %r148;
	@%p77 bra 	$L__BB11_124;
	ld.global.u32 	%r2202, [%rd8+1152];
$L__BB11_124:
	add.s32 	%r727, %r696, 320;
	setp.ge.s32 	%p78, %r727, %r148;
	@%p78 bra 	$L__BB11_126;
	ld.global.u32 	%r2201, [%rd8+1280];
$L__BB11_126:
	add.s32 	%r730, %r696, 352;
	setp.ge.s32 	%p79, %r730, %r148;
	@%p79 bra 	$L__BB11_128;
	ld.global.u32 	%r2200, [%rd8+1408];
$L__BB11_128:
	add.s32 	%r733, %r696, 384;
	setp.ge.s32 	%p80, %r733, %r148;
	@%p80 bra 	$L__BB11_130;
	ld.global.u32 	%r2199, [%rd8+1536];
$L__BB11_130:
	add.s32 	%r736, %r696, 416;
	setp.ge.s32 	%p81, %r736, %r148;
	@%p81 bra 	$L__BB11_132;
	ld.global.u32 	%r2198, [%rd8+1664];
$L__BB11_132:
	add.s32 	%r739, %r696, 448;
	setp.ge.s32 	%p82, %r739, %r148;
	@%p82 bra 	$L__BB11_134;
	ld.global.u32 	%r2197, [%rd8+1792];
$L__BB11_134:
	add.s32 	%r742, %r696, 480;
	setp.ge.s32 	%p83, %r742, %r148;
	@%p83 bra 	$L__BB11_136;
	ld.global.u32 	%r2196, [%rd8+1920];
$L__BB11_136:
	add.s32 	%r745, %r696, 512;
	setp.ge.s32 	%p84, %r745, %r148;
	@%p84 bra 	$L__BB11_138;
	ld.global.u32 	%r2195, [%rd8+2048];
$L__BB11_138:
	ld.param.u32 	%r2085, [_ZN3cub18CUB_300001_SM_10006detail10radix_sort29DeviceRadixSortOnesweepKernelINS1_5radix10policy_hubIiiyE10Policy1000ELNS0_9SortOrderE0EiiyiiNS1_21identity_decomposer_tEEEvPT5_SB_PT3_PKSC_PT1_PKSG_PT2_PKSK_T4_iiT6__param_8];
	mad.lo.s32 	%r746, %r3, 6528, 6528;
	setp.gt.s32 	%p85, %r746, %r2085;
	@%p85 bra 	$L__BB11_140;
	ld.param.u64 	%rd439, [_ZN3cub18CUB_300001_SM_10006detail10radix_sort29DeviceRadixSortOnesweepKernelINS1_5radix10policy_hubIiiyE10Policy1000ELNS0_9SortOrderE0EiiyiiNS1_21identity_decomposer_tEEEvPT5_SB_PT3_PKSC_PT1_PKSG_PT2_PKSK_T4_iiT6__param_6];
	add.s64 	%rd86, %rd14, %rd7;
	cvta.to.global.u64 	%rd87, %rd439;
	shl.b64 	%rd88, %rd86, 2;
	add.s64 	%rd89, %rd87, %rd88;
	st.global.u32 	[%rd89], %r2211;
	st.global.u32 	[%rd89+128], %r2210;
	st.global.u32 	[%rd89+256], %r2209;
	st.global.u32 	[%rd89+384], %r2208;
	st.global.u32 	[%rd89+512], %r2207;
	st.global.u32 	[%rd89+640], %r2206;
	st.global.u32 	[%rd89+768], %r2205;
	st.global.u32 	[%rd89+896], %r2204;
	st.global.u32 	[%rd89+1024], %r2203;
	st.global.u32 	[%rd89+1152], %r2202;
	st.global.u32 	[%rd89+1280], %r2201;
	st.global.u32 	[%rd89+1408], %r2200;
	st.global.u32 	[%rd89+1536], %r2199;
	st.global.u32 	[%rd89+1664], %r2198;
	st.global.u32 	[%rd89+1792], %r2197;
	st.global.u32 	[%rd89+1920], %r2196;
	st.global.u32 	[%rd89+2048], %r2195;
	bra.uni 	$L__BB11_174;
$L__BB11_140:
	ld.param.u32 	%r2086, [_ZN3cub18CUB_300001_SM_10006detail10radix_sort29DeviceRadixSortOnesweepKernelINS1_5radix10policy_hubIiiyE10Policy1000ELNS0_9SortOrderE0EiiyiiNS1_21identity_decomposer_tEEEvPT5_SB_PT3_PKSC_PT1_PKSG_PT2_PKSK_T4_iiT6__param_8];
	ld.param.u64 	%rd440, [_ZN3cub18CUB_300001_SM_10006detail10radix_sort29DeviceRadixSortOnesweepKernelINS1_5radix10policy_hubIiiyE10Policy1000ELNS0_9SortOrderE0EiiyiiNS1_21identity_decomposer_tEEEvPT5_SB_PT3_PKSC_PT1_PKSG_PT2_PKSK_T4_iiT6__param_6];
	cvt.u32.u64 	%r747, %rd7;
	mad.lo.s32 	%r199, %r3, -6528, %r2086;
	setp.ge.s32 	%p86, %r747, %r199;
	add.s64 	%rd90, %rd14, %rd7;
	cvta.to.global.u64 	%rd91, %rd440;
	shl.b64 	%rd92, %rd90, 2;
	add.s64 	%rd16, %rd91, %rd92;
	@%p86 bra 	$L__BB11_142;
	st.global.u32 	[%rd16], %r2211;
$L__BB11_142:
	add.s32 	%r749, %r747, 32;
	setp.ge.s32 	%p87, %r749, %r199;
	@%p87 bra 	$L__BB11_144;
	st.global.u32 	[%rd16+128], %r2210;
$L__BB11_144:
	add.s32 	%r751, %r747, 64;
	setp.ge.s32 	%p88, %r751, %r199;
	@%p88 bra 	$L__BB11_146;
	st.global.u32 	[%rd16+256], %r2209;
$L__BB11_146:
	add.s32 	%r753, %r747, 96;
	setp.ge.s32 	%p89, %r753, %r199;
	@%p89 bra 	$L__BB11_148;
	st.global.u32 	[%rd16+384], %r2208;
$L__BB11_148:
	add.s32 	%r755, %r747, 128;
	setp.ge.s32 	%p90, %r755, %r199;
	@%p90 bra 	$L__BB11_150;
	st.global.u32 	[%rd16+512], %r2207;
$L__BB11_150:
	add.s32 	%r757, %r747, 160;
	setp.ge.s32 	%p91, %r757, %r199;
	@%p91 bra 	$L__BB11_152;
	st.global.u32 	[%rd16+640], %r2206;
$L__BB11_152:
	add.s32 	%r759, %r747, 192;
	setp.ge.s32 	%p92, %r759, %r199;
	@%p92 bra 	$L__BB11_154;
	st.global.u32 	[%rd16+768], %r2205;
$L__BB11_154:
	add.s32 	%r761, %r747, 224;
	setp.ge.s32 	%p93, %r761, %r199;
	@%p93 bra 	$L__BB11_156;
	st.global.u32 	[%rd16+896], %r2204;
$L__BB11_156:
	add.s32 	%r763, %r747, 256;
	setp.ge.s32 	%p94, %r763, %r199;
	@%p94 bra 	$L__BB11_158;
	st.global.u32 	[%rd16+1024], %r2203;
$L__BB11_158:
	add.s32 	%r765, %r747, 288;
	setp.ge.s32 	%p95, %r765, %r199;
	@%p95 bra 	$L__BB11_160;
	st.global.u32 	[%rd16+1152], %r2202;
$L__BB11_160:
	add.s32 	%r767, %r747, 320;
	setp.ge.s32 	%p96, %r767, %r199;
	@%p96 bra 	$L__BB11_162;
	st.global.u32 	[%rd16+1280], %r2201;
$L__BB11_162:
	add.s32 	%r769, %r747, 352;
	setp.ge.s32 	%p97, %r769, %r199;
	@%p97 bra 	$L__BB11_164;
	st.global.u32 	[%rd16+1408], %r2200;
$L__BB11_164:
	add.s32 	%r771, %r747, 384;
	setp.ge.s32 	%p98, %r771, %r199;
	@%p98 bra 	$L__BB11_166;
	st.global.u32 	[%rd16+1536], %r2199;
$L__BB11_166:
	add.s32 	%r773, %r747, 416;
	setp.ge.s32 	%p99, %r773, %r199;
	@%p99 bra 	$L__BB11_168;
	st.global.u32 	[%rd16+1664], %r2198;
$L__BB11_168:
	add.s32 	%r775, %r747, 448;
	setp.ge.s32 	%p100, %r775, %r199;
	@%p100 bra 	$L__BB11_170;
	st.global.u32 	[%rd16+1792], %r2197;
$L__BB11_170:
	add.s32 	%r777, %r747, 480;
	setp.ge.s32 	%p101, %r777, %r199;
	@%p101 bra 	$L__BB11_172;
	st.global.u32 	[%rd16+1920], %r2196;
$L__BB11_172:
	add.s32 	%r779, %r747, 512;
	setp.ge.s32 	%p102, %r779, %r199;
	@%p102 bra 	$L__BB11_174;
	st.global.u32 	[%rd16+2048], %r2195;
$L__BB11_174:
	// begin inline asm
	exit;
	// end inline asm
	mov.u32 	%r2212, %r2149;
	mov.u32 	%r2213, %r2150;
	mov.u32 	%r2214, %r2151;
	mov.u32 	%r2215, %r2152;
	mov.u32 	%r2216, %r2153;
	mov.u32 	%r2217, %r2154;
	mov.u32 	%r2218, %r2155;
	mov.u32 	%r2219, %r2156;
	mov.u32 	%r2220, %r2157;
	mov.u32 	%r2221, %r2158;
	mov.u32 	%r2222, %r2159;
	mov.u32 	%r2223, %r2160;
	mov.u32 	%r2224, %r2161;
	mov.u32 	%r2225, %r2162;
	mov.u32 	%r2226, %r2163;
	mov.u32 	%r2227, %r2164;
	mov.u32 	%r2228, %r2165;
$L__BB11_175:
	mul.hi.u32 	%r780, %r1, 357913942;
	add.s32 	%r781, %r780, %r1;
	shl.b32 	%r782, %r781, 2;
	mov.u32 	%r783, _ZZN3cub18CUB_300001_SM_10006detail10radix_sort29DeviceRadixSortOnesweepKernelINS1_5radix10policy_hubIiiyE10Policy1000ELNS0_9SortOrderE0EiiyiiNS1_21identity_decomposer_tEEEvPT5_SB_PT3_PKSC_PT1_PKSG_PT2_PKSK_T4_iiT6_E1s;
	add.s32 	%r784, %r783, %r782;
	add.s32 	%r217, %r784, 13328;
	st.shared.u32 	[%r784+13328], %r2174;
	bar.sync 	0;
	setp.gt.u32 	%p103, %r1, 31;
	@%p103 bra 	$L__BB11_177;
	mad.lo.s32 	%r816, %r1, 52, %r783;
	ld.shared.u32 	%r817, [%r816+13328];
	ld.shared.u32 	%r818, [%r816+13332];
	ld.shared.u32 	%r819, [%r816+13336];
	ld.shared.u32 	%r820, [%r816+13340];
	ld.shared.u32 	%r821, [%r816+13344];
	ld.shared.u32 	%r822, [%r816+13348];
	ld.shared.u32 	%r823, [%r816+13352];
	ld.shared.u32 	%r824, [%r816+13356];
	ld.shared.u32 	%r825, [%r816+13360];
	ld.shared.u32 	%r826, [%r816+13364];
	ld.shared.u32 	%r827, [%r816+13368];
	ld.shared.u32 	%r828, [%r816+13372];
	add.s32 	%r829, %r818, %r817;
	add.s32 	%r830, %r829, %r819;
	add.s32 	%r831, %r830, %r820;
	add.s32 	%r832, %r831, %r821;
	add.s32 	%r833, %r832, %r822;
	add.s32 	%r834, %r833, %r823;
	add.s32 	%r835, %r834, %r824;
	add.s32 	%r836, %r835, %r825;
	add.s32 	%r837, %r836, %r826;
	add.s32 	%r838, %r837, %r827;
	add.s32 	%r789, %r838, %r828;
	mov.b32 	%r787, 1;
	mov.b32 	%r812, 0;
	mov.b32 	%r814, -1;
	// begin inline asm
	{  .reg .s32 r0;  .reg .pred p;  shfl.sync.up.b32 r0|p, %r789, %r787, %r812, %r814;  @p add.s32 r0, r0, %r789;  mov.s32 %r785, r0;}
	// end inline asm
	mov.b32 	%r793, 2;
	// begin inline asm
	{  .reg .s32 r0;  .reg .pred p;  shfl.sync.up.b32 r0|p, %r785, %r793, %r812, %r814;  @p add.s32 r0, r0, %r785;  mov.s32 %r791, r0;}
	// end inline asm
	mov.b32 	%r799, 4;
	// begin inline asm
	{  .reg .s32 r0;  .reg .pred p;  shfl.sync.up.b32 r0|p, %r791, %r799, %r812, %r814;  @p add.s32 r0, r0, %r791;  mov.s32 %r797, r0;}
	// end inline asm
	mov.b32 	%r805, 8;
	// begin inline asm
	{  .reg .s32 r0;  .reg .pred p;  shfl.sync.up.b32 r0|p, %r797, %r805, %r812, %r814;  @p add.s32 r0, r0, %r797;  mov.s32 %r803, r0;}
	// end inline asm
	mov.b32 	%r811, 16;
	// begin inline asm
	{  .reg .s32 r0;  .reg .pred p;  shfl.sync.up.b32 r0|p, %r803, %r811, %r812, %r814;  @p add.s32 r0, r0, %r803;  mov.s32 %r809, r0;}
	// end inline asm
	sub.s32 	%r839, %r809, %r789;
	add.s32 	%r840, %r817, %r839;
	add.s32 	%r841, %r818, %r840;
	add.s32 	%r842, %r819, %r841;
	add.s32 	%r843, %r820, %r842;
	add.s32 	%r844, %r821, %r843;
	add.s32 	%r845, %r822, %r844;
	add.s32 	%r846, %r823, %r845;
	add.s32 	%r847, %r824, %r846;
	add.s32 	%r848, %r825, %r847;
	add.s32 	%r849, %r826, %r848;
	add.s32 	%r850, %r827, %r849;
	st.shared.u32 	[%r816+13328], %r839;
	st.shared.u32 	[%r816+13332], %r840;
	st.shared.u32 	[%r816+13336], %r841;
	st.shared.u32 	[%r816+13340], %r842;
	st.shared.u32 	[%r816+13344], %r843;
	st.shared.u32 	[%r816+13348], %r844;
	st.shared.u32 	[%r816+13352], %r845;
	st.shared.u32 	[%r816+13356], %r846;
	st.shared.u32 	[%r816+13360], %r847;
	st.shared.u32 	[%r816+13364], %r848;
	st.shared.u32 	[%r816+13368], %r849;
	st.shared.u32 	[%r816+13372], %r850;
$L__BB11_177:
	setp.gt.u32 	%p104, %r1, 255;
	bar.sync 	0;
	ld.shared.u32 	%r218, [%r217];
	@%p104 bra 	$L__BB11_179;
	shl.b32 	%r851, %r1, 2;
	add.s32 	%r853, %r783, %r851;
	ld.shared.u32 	%r854, [%r853];
	add.s32 	%r855, %r854, %r218;
	st.shared.u32 	[%r853], %r855;
	ld.shared.u32 	%r856, [%r853+1024];
	add.s32 	%r857, %r856, %r218;
	st.shared.u32 	[%r853+1024], %r857;
	ld.shared.u32 	%r858, [%r853+2048];
	add.s32 	%r859, %r858, %r218;
	st.shared.u32 	[%r853+2048], %r859;
	ld.shared.u32 	%r860, [%r853+3072];
	add.s32 	%r861, %r860, %r218;
	st.shared.u32 	[%r853+3072], %r861;
	ld.shared.u32 	%r862, [%r853+4096];
	add.s32 	%r863, %r862, %r218;
	st.shared.u32 	[%r853+4096], %r863;
	ld.shared.u32 	%r864, [%r853+5120];
	add.s32 	%r865, %r864, %r218;
	st.shared.u32 	[%r853+5120], %r865;
	ld.shared.u32 	%r866, [%r853+6144];
	add.s32 	%r867, %r866, %r218;
	st.shared.u32 	[%r853+6144], %r867;
	ld.shared.u32 	%r868, [%r853+7168];
	add.s32 	%r869, %r868, %r218;
	st.shared.u32 	[%r853+7168], %r869;
	ld.shared.u32 	%r870, [%r853+8192];
	add.s32 	%r871, %r870, %r218;
	st.shared.u32 	[%r853+8192], %r871;
	ld.shared.u32 	%r872, [%r853+9216];
	add.s32 	%r873, %r872, %r218;
	st.shared.u32 	[%r853+9216], %r873;
	ld.shared.u32 	%r874, [%r853+10240];
	add.s32 	%r875, %r874, %r218;
	st.shared.u32 	[%r853+10240], %r875;
	ld.shared.u32 	%r876, [%r853+11264];
	add.s32 	%r877, %r876, %r218;
	st.shared.u32 	[%r853+11264], %r877;
$L__BB11_179:
	ld.param.u32 	%r2132, [_ZN3cub18CUB_300001_SM_10006detail10radix_sort29DeviceRadixSortOnesweepKernelINS1_5radix10policy_hubIiiyE10Policy1000ELNS0_9SortOrderE0EiiyiiNS1_21identity_decomposer_tEEEvPT5_SB_PT3_PKSC_PT1_PKSG_PT2_PKSK_T4_iiT6__param_10];
	ld.param.u32 	%r2095, [_ZN3cub18CUB_300001_SM_10006detail10radix_sort29DeviceRadixSortOnesweepKernelINS1_5radix10policy_hubIiiyE10Policy1000ELNS0_9SortOrderE0EiiyiiNS1_21identity_decomposer_tEEEvPT5_SB_PT3_PKSC_PT1_PKSG_PT2_PKSK_T4_iiT6__param_9];
	shl.b32 	%r904, %r1, 5;
	and.b32  	%r905, %r904, 31744;
	add.s32 	%r219, %r783, %r905;
	bar.sync 	0;
	// begin inline asm
	mov.u32 %r878, %lanemask_le;
	// end inline asm
	shr.u32 	%r907, %r2228, %r2095;
	mov.b32 	%r908, -1;
	shl.b32 	%r909, %r908, %r2132;
	not.b32 	%r221, %r909;
	and.b32  	%r901, %r907, %r221;
	mov.b32 	%r881, 1;
	// begin inline asm
	{
    .reg .pred p;
    and.b32 %r879, %r901, %r881;    setp.ne.u32 p, %r879, 0;
    vote.ballot.sync.b32 %r879, p, 0xffffffff;
    @!p not.b32 %r879, %r879;
}

	// end inline asm
	mov.b32 	%r884, 2;
	// begin inline asm
	{
    .reg .pred p;
    and.b32 %r882, %r901, %r884;    setp.ne.u32 p, %r882, 0;
    vote.ballot.sync.b32 %r882, p, 0xffffffff;
    @!p not.b32 %r882, %r882;
}

	// end inline asm
	and.b32  	%r910, %r882, %r879;
	mov.b32 	%r887, 4;
	// begin inline asm
	{
    .reg .pred p;
    and.b32 %r885, %r901, %r887;    setp.ne.u32 p, %r885, 0;
    vote.ballot.sync.b32 %r885, p, 0xffffffff;
    @!p not.b32 %r885, %r885;
}

	// end inline asm
	and.b32  	%r911, %r885, %r910;
	mov.b32 	%r890, 8;
	// begin inline asm
	{
    .reg .pred p;
    and.b32 %r888, %r901, %r890;    setp.ne.u32 p, %r888, 0;
    vote.ballot.sync.b32 %r888, p, 0xffffffff;
    @!p not.b32 %r888, %r888;
}

	// end inline asm
	and.b32  	%r912, %r888, %r911;
	mov.b32 	%r893, 16;
	// begin inline asm
	{
    .reg .pred p;
    and.b32 %r891, %r901, %r893;    setp.ne.u32 p, %r891, 0;
    vote.ballot.sync.b32 %r891, p, 0xffffffff;
    @!p not.b32 %r891, %r891;
}

	// end inline asm
	and.b32  	%r913, %r891, %r912;
	mov.b32 	%r896, 32;
	// begin inline asm
	{
    .reg .pred p;
    and.b32 %r894, %r901, %r896;    setp.ne.u32 p, %r894, 0;
    vote.ballot.sync.b32 %r894, p, 0xffffffff;
    @!p not.b32 %r894, %r894;
}

	// end inline asm
	and.b32  	%r914, %r894, %r913;
	mov.b32 	%r899, 64;
	// begin inline asm
	{
    .reg .pred p;
    and.b32 %r897, %r901, %r899;    setp.ne.u32 p, %r897, 0;
    vote.ballot.sync.b32 %r897, p, 0xffffffff;
    @!p not.b32 %r897, %r897;
}

	// end inline asm
	and.b32  	%r915, %r897, %r914;
	mov.b32 	%r902, 128;
	// begin inline asm
	{
    .reg .pred p;
    and.b32 %r900, %r901, %r902;    setp.ne.u32 p, %r900, 0;
    vote.ballot.sync.b32 %r900, p, 0xffffffff;
    @!p not.b32 %r900, %r900;
}

	// end inline asm
	and.b32  	%r916, %r900, %r915;
	clz.b32 	%r917, %r916;
	sub.s32 	%r223, 31, %r917;
	and.b32  	%r918, %r878, %r916;
	popc.b32 	%r224, %r918;
	setp.ne.s32 	%p105, %r443, %r223;
	mov.b32 	%r2229, 0;
	@%p105 bra 	$L__BB11_181;
	shl.b32 	%r919, %r901, 2;
	add.s32 	%r920, %r219, %r919;
	atom.shared.add.u32 	%r2229, [%r920], %r224;
$L__BB11_181:
	ld.param.u32 	%r2096, [_ZN3cub18CUB_300001_SM_10006detail10radix_sort29DeviceRadixSortOnesweepKernelINS1_5radix10policy_hubIiiyE10Policy1000ELNS0_9SortOrderE0EiiyiiNS1_21identity_decomposer_tEEEvPT5_SB_PT3_PKSC_PT1_PKSG_PT2_PKSK_T4_iiT6__param_9];
	shfl.sync.idx.b32	%r946|%p106, %r2229, %r223, 31, -1;
	add.s32 	%r227, %r224, %r946;
	shr.u32 	%r947, %r2227, %r2096;
	and.b32  	%r943, %r947, %r221;
	mov.b32 	%r923, 1;
	// begin inline asm
	{
    .reg .pred p;
    and.b32 %r921, %r943, %r923;    setp.ne.u32 p, %r921, 0;
    vote.ballot.sync.b32 %r921, p, 0xffffffff;
    @!p not.b32 %r921, %r921;
}

	// end inline asm
	mov.b32 	%r926, 2;
	// begin inline asm
	{
    .reg .pred p;
    and.b32 %r924, %r943, %r926;    setp.ne.u32 p, %r924, 0;
    vote.ballot.sync.b32 %r924, p, 0xffffffff;
    @!p not.b32 %r924, %r924;
}

	// end inline asm
	and.b32  	%r948, %r924, %r921;
	mov.b32 	%r929, 4;
	// begin inline asm
	{
    .reg .pred p;
    and.b32 %r927, %r943, %r929;    setp.ne.u32 p, %r927, 0;
    vote.ballot.sync.b32 %r927, p, 0xffffffff;
    @!p not.b32 %r927, %r927;
}

	// end inline asm
	and.b32  	%r949, %r927, %r948;
	mov.b32 	%r932, 8;
	// begin inline asm
	{
    .reg .pred p;
    and.b32 %r930, %r943, %r932;    setp.ne.u32 p, %r930, 0;
    vote.ballot.sync.b32 %r930, p, 0xffffffff;
    @!p not.b32 %r930, %r930;
}

	// end inline asm
	and.b32  	%r950, %r930, %r949;
	mov.b32 	%r935, 16;
	// begin inline asm
	{
    .reg .pred p;
    and.b32 %r933, %r943, %r935;    setp.ne.u32 p, %r933, 0;
    vote.ballot.sync.b32 %r933, p, 0xffffffff;
    @!p not.b32 %r933, %r933;
}

	// end inline asm
	and.b32  	%r951, %r933, %r950;
	mov.b32 	%r938, 32;
	// begin inline asm
	{
    .reg .pred p;
    and.b32 %r936, %r943, %r938;    setp.ne.u32 p, %r936, 0;
    vote.ballot.sync.b32 %r936, p, 0xffffffff;
    @!p not.b32 %r936, %r936;
}

	// end inline asm
	and.b32  	%r952, %r936, %r951;
	mov.b32 	%r941, 64;
	// begin inline asm
	{
    .reg .pred p;
    and.b32 %r939, %r943, %r941;    setp.ne.u32 p, %r939, 0;
    vote.ballot.sync.b32 %r939, p, 0xffffffff;
    @!p not.b32 %r939, %r939;
}

	// end inline asm
	and.b32  	%r953, %r939, %r952;
	mov.b32 	%r944, 128;
	// begin inline asm
	{
    .reg .pred p;
    and.b32 %r942, %r943, %r944;    setp.ne.u32 p, %r942, 0;
    vote.ballot.sync.b32 %r942, p, 0xffffffff;
    @!p not.b32 %r942, %r942;
}

	// end inline asm
	and.b32  	%r954, %r942, %r953;
	clz.b32 	%r955, %r954;
	sub.s32 	%r229, 31, %r955;
	and.b32  	%r956, %r878, %r954;
	popc.b32 	%r230, %r956;
	setp.ne.s32 	%p107, %r443, %r229;
	mov.b32 	%r2230, 0;
	@%p107 bra 	$L__BB11_183;
	shl.b32 	%r957, %r943, 2;
	add.s32 	%r958, %r219, %r957;
	atom.shared.add.u32 	%r2230, [%r958], %r230;
$L__BB11_183:
	ld.param.u32 	%r2097, [_ZN3cub18CUB_300001_SM_10006detail10radix_sort29DeviceRadixSortOnesweepKernelINS1_5radix10policy_hubIiiyE10Policy1000ELNS0_9SortOrderE0EiiyiiNS1_21identity_decomposer_tEEEvPT5_SB_PT3_PKSC_PT1_PKSG_PT2_PKSK_T4_iiT6__param_9];
	shfl.sync.idx.b32	%r984|%p108, %r2230, %r229, 31, -1;
	add.s32 	%r233, %r230, %r984;
	shr.u32 	%r985, %r2226, %r2097;
	and.b32  	%r981, %r985, %r221;
	mov.b32 	%r961, 1;
	// begin inline asm
	{
    .reg .pred p;
    and.b32 %r959, %r981, %r961;    setp.ne.u32 p, %r959, 0;
    vote.ballot.sync.b32 %r959, p, 0xffffffff;
    @!p not.b32 %r959, %r959;
}

	// end inline asm
	mov.b32 	%r964, 2;
	// begin inline asm
	{
    .reg .pred p;
    and.b32 %r962, %r981, %r964;    setp.ne.u32 p, %r962, 0;
    vote.ballot.sync.b32 %r962, p, 0xffffffff;
    @!p not.b32 %r962, %r962;
}

	// end inline asm
	and.b32  	%r986, %r962, %r959;
	mov.b32 	%r967, 4;
	// begin inline asm
	{
    .reg .pred p;
    and.b32 %r965, %r981, %r967;    setp.ne.u32 p, %r965, 0;
    vote.ballot.sync.b32 %r965, p, 0xffffffff;
    @!p not.b32 %r965, %r965;
}

	// end inline asm
	and.b32  	%r987, %r965, %r986;
	mov.b32 	%r970, 8;
	// begin inline asm
	{
    .reg .pred p;
    and.b32 %r968, %r981, %r970;    setp.ne.u32 p, %r968, 0;
    vote.ballot.sync.b32 %r968, p, 0xffffffff;
    @!p not.b32 %r968, %r968;
}

	// end inline asm
	and.b32  	%r988, %r968, %r987;
	mov.b32 	%r973, 16;
	// begin inline asm
	{
    .reg .pred p;
    and.b32 %r971, %r981, %r973;    setp.ne.u32 p, %r971, 0;
    vote.ballot.sync.b32 %r971, p, 0xffffffff;
    @!p not.b32 %r971, %r971;
}

	// end inline asm
	and.b32  	%r989, %r971, %r988;
	mov.b32 	%r976, 32;
	// begin inline asm
	{
    .reg .pred p;
    and.b32 %r974, %r981, %r976;    setp.ne.u32 p, %r974, 0;
    vote.ballot.sync.b32 %r974, p, 0xffffffff;
    @!p not.b32 %r974, %r974;
}

	// end inline asm
	and.b32  	%r990, %r974, %r989;
	mov.b32 	%r979, 64;
	// begin inline asm
	{
    .reg .pred p;
    and.b32 %r977, %r981, %r979;    setp.ne.u32 p, %r977, 0;
    vote.ballot.sync.b32 %r977, p, 0xffffffff;
    @!p not.b32 %r977, %r977;
}

	// end inline asm
	and.b32  	%r991, %r977, %r990;
	mov.b32 	%r982, 128;
	// begin inline asm
	{
    .reg .pred p;
    and.b32 %r980, %r981, %r982;    setp.ne.u32 p, %r980, 0;
    vote.ballot.sync.b32 %r980, p, 0xffffffff;
    @!p not.b32 %r980, %r980;
}

	// end inline asm
	and.b32  	%r992, %r980, %r991;
	clz.b32 	%r993, %r992;
	sub.s32 	%r235, 31, %r993;
	and.b32  	%r994, %r878, %r992;
	popc.b32 	%r236, %r994;
	setp.ne.s32 	%p109, %r443, %r235;
	mov.b32 	%r2231, 0;
	@%p109 bra 	$L__BB11_185;
	shl.b32 	%r995, %r981, 2;
	add.s32 	%r996, %r219, %r995;
	atom.shared.add.u32 	%r2231, [%r996], %r236;
$L__BB11_185:
	ld.param.u32 	%r2098, [_ZN3cub18CUB_300001_SM_10006detail10radix_sort29DeviceRadixSortOnesweepKernelINS1_5radix10policy_hubIiiyE10Policy1000ELNS0_9SortOrderE0EiiyiiNS1_21identity_decomposer_tEEEvPT5_SB_PT3_PKSC_PT1_PKSG_PT2_PKSK_T4_iiT6__param_9];
	shfl.sync.idx.b32	%r1022|%p110, %r2231, %r235, 31, -1;
	add.s32 	%r239, %r236, %r1022;
	shr.u32 	%r1023, %r2225, %r2098;
	and.b32  	%r1019, %r1023, %r221;
	mov.b32 	%r999, 1;
	// begin inline asm
	{
    .reg .pred p;
    and.b32 %r997, %r1019, %r999;    setp.ne.u32 p, %r997, 0;
    vote.ballot.sync.b32 %r997, p, 0xffffffff;
    @!p not.b32 %r997, %r997;
}

	// end inline asm
	mov.b32 	%r1002, 2;
	// begin inline asm
	{
    .reg .pred p;
    and.b32 %r1000, %r1019, %r1002;    setp.ne.u32 p, %r1000, 0;
    vote.ballot.sync.b32 %r1000, p, 0xffffffff;
    @!p not.b32 %r1000, %r1000;
}

	// end inline asm
	and.b32  	%r1024, %r1000, %r997;
	mov.b32 	%r1005, 4;
	// begin inline asm
	{
    .reg .pred p;
    and.b32 %r1003, %r1019, %r1005;    setp.ne.u32 p, %r1003, 0;
    vote.ballot.sync.b32 %r1003, p, 0xffffffff;
    @!p not.b32 %r1003, %r1003;
}

	// end inline asm
	and.b32  	%r1025, %r1003, %r1024;
	mov.b32 	%r1008, 8;
	// begin inline asm
	{
    .reg .pred p;
    and.b32 %r1006, %r1019, %r1008;    setp.ne.u32 p, %r1006, 0;
    vote.ballot.sync.b32 %r1006, p, 0xffffffff;
    @!p not.b32 %r1006, %r1006;
}

	// end inline asm
	and.b32  	%r1026, %r1006, %r1025;
	mov.b32 	%r1011, 16;
	// begin inline asm
	{
    .reg .pred p;
    and.b32 %r1009, %r1019, %r1011;    setp.ne.u32 p, %r1009, 0;
    vote.ballot.sync.b32 %r1009, p, 0xffffffff;
    @!p not.b32 %r1009, %r1009;
}

	// end inline asm
	and.b32  	%r1027, %r1009, %r1026;
	mov.b32 	%r1014, 32;
	// begin inline asm
	{
    .reg .pred p;
    and.b32 %r1012, %r1019, %r1014;    setp.ne.u32 p, %r1012, 0;
    vote.ballot.sync.b32 %r1012, p, 0xffffffff;
    @!p not.b32 %r1012, %r1012;
}

	// end inline asm
	and.b32  	%r1028, %r1012, %r1027;
	mov.b32 	%r1017, 64;
	// begin inline asm
	{
    .reg .pred p;
    and.b32 %r1015, %r1019, %r1017;    setp.ne.u32 p, %r1015, 0;
    vote.ballot.sync.b32 %r1015, p, 0xffffffff;
    @!p not.b32 %r1015, %r1015;
}

	// end inline asm
	and.b32  	%r1029, %r1015, %r1028;
	mov.b32 	%r1020, 128;
	// begin inline asm
	{
    .reg .pred p;
    and.b32 %r1018, %r1019, %r1020;    setp.ne.u32 p, %r1018, 0;
    vote.ballot.sync.b32 %r1018, p, 0xffffffff;
    @!p not.b32 %r1018, %r1018;
}

	// end inline asm
	and.b32  	%r1030, %r1018, %r1029;
	clz.b32 	%r1031, %r1030;
	sub.s32 	%r241, 31, %r1031;
	and.b32  	%r1032, %r878, %r1030;
	popc.b32 	%r242, %r1032;
	setp.ne.s32 	%p111, %r443, %r241;
	mov.b32 	%r2232, 0;
	@%p111 bra 	$L__BB11_187;
	shl.b32 	%r1033, %r1019, 2;
	add.s32 	%r1034, %r219, %r1033;
	atom.shared.add.u32 	%r2232, [%r1034], %r242;
$L__BB11_187:
	ld.param.u32 	%r2099, [_ZN3cub18CUB_300001_SM_10006detail10radix_sort29DeviceRadixSortOnesweepKernelINS1_5radix10policy_hubIiiyE10Policy1000ELNS0_9SortOrderE0EiiyiiNS1_21identity_decomposer_tEEEvPT5_SB_PT3_PKSC_PT1_PKSG_PT2_PKSK_T4_iiT6__param_9];
	shfl.sync.idx.b32	%r1060|%p112, %r2232, %r241, 31, -1;
	add.s32 	%r245, %r242, %r1060;
	shr.u32 	%r1061, %r2224, %r2099;
	and.b32  	%r1057, %r1061, %r221;
	mov.b32 	%r1037, 1;
	// begin inline asm
	{
    .reg .pred p;
    and.b32 %r1035, %r1057, %r1037;    setp.ne.u32 p, %r1035, 0;
    vote.ballot.sync.b32 %r1035, p, 0xffffffff;
    @!p not.b32 %r1035, %r1035;
}

	// end inline asm
	mov.b32 	%r1040, 2;
	// begin inline asm
	{
    .reg .pred p;
    and.b32 %r1038, %r1057, %r1040;    setp.ne.u32 p, %r1038, 0;
    vote.ballot.sync.b32 %r1038, p, 0xffffffff;
    @!p not.b32 %r1038, %r1038;
}

	// end inline asm
	and.b32  	%r1062, %r1038, %r1035;
	mov.b32 	%r1043, 4;
	// begin inline asm
	{
    .reg .pred p;
    and.b32 %r1041, %r1057, %r1043;    setp.ne.u32 p, %r1041, 0;
    vote.ballot.sync.b32 %r1041, p, 0xffffffff;
    @!p not.b32 %r1041, %r1041;
}

	// end inline asm
	and.b32  	%r1063, %r1041, %r1062;
	mov.b32 	%r1046, 8;
	// begin inline asm
	{
    .reg .pred p;
    and.b32 %r1044, %r1057, %r1046;    setp.ne.u32 p, %r1044, 0;
    vote.ballot.sync.b32 %r1044, p, 0xffffffff;
    @!p not.b32 %r1044, %r1044;
}

	// end inline asm
	and.b32  	%r1064, %r1044, %r1063;
	mov.b32 	%r1049, 16;
	// begin inline asm
	{
    .reg .pred p;
    and.b32 %r1047, %r1057, %r1049;    setp.ne.u32 p, %r1047, 0;
    vote.ballot.sync.b32 %r1047, p, 0xffffffff;
    @!p not.b32 %r1047, %r1047;
}

	// end inline asm
	and.b32  	%r1065, %r1047, %r1064;
	mov.b32 	%r1052, 32;
	// begin inline asm
	{
    .reg .pred p;
    and.b32 %r1050, %r1057, %r1052;    setp.ne.u32 p, %r1050, 0;
    vote.ballot.sync.b32 %r1050, p, 0xffffffff;
    @!p not.b32 %r1050, %r1050;
}

	// end inline asm
	and.b32  	%r1066, %r1050, %r1065;
	mov.b32 	%r1055, 64;
	// begin inline asm
	{
    .reg .pred p;
    and.b32 %r1053, %r1057, %r1055;    setp.ne.u32 p, %r1053, 0;
    vote.ballot.sync.b32 %r1053, p, 0xffffffff;
    @!p not.b32 %r1053, %r1053;
}

	// end inline asm
	and.b32  	%r1067, %r1053, %r1066;
	mov.b32 	%r1058, 128;
	// begin inline asm
	{
    .reg .pred p;
    and.b32 %r1056, %r1057, %r1058;    setp.ne.u32 p, %r1056, 0;
    vote.ballot.sync.b32 %r1056, p, 0xffffffff;
    @!p not.b32 %r1056, %r1056;
}

	// end inline asm
	and.b32  	%r1068, %r1056, %r1067;
	clz.b32 	%r1069, %r1068;
	sub.s32 	%r247, 31, %r1069;
	and.b32  	%r1070, %r878, %r1068;
	popc.b32 	%r248, %r1070;
	setp.ne.s32 	%p113, %r443, %r247;
	mov.b32 	%r2233, 0;
	@%p113 bra 	$L__BB11_189;
	shl.b32 	%r1071, %r1057, 2;
	add.s32 	%r1072, %r219, %r1071;
	atom.shared.add.u32 	%r2233, [%r1072], %r248;
$L__BB11_189:
	ld.param.u32 	%r2100, [_ZN3cub18CUB_300001_SM_10006detail10radix_sort29DeviceRadixSortOnesweepKernelINS1_5radix10policy_hubIiiyE10Policy1000ELNS0_9SortOrderE0EiiyiiNS1_21identity_decomposer_tEEEvPT5_SB_PT3_PKSC_PT1_PKSG_PT2_PKSK_T4_iiT6__param_9];
	shfl.sync.idx.b32	%r1098|%p114, %r2233, %r247, 31, -1;
	add.s32 	%r251, %r248, %r1098;
	shr.u32 	%r1099, %r2223, %r2100;
	and.b32  	%r1095, %r1099, %r221;
	mov.b32 	%r1075, 1;
	// begin inline asm
	{
    .reg .pred p;
    and.b32 %r1073, %r1095, %r1075;    setp.ne.u32 p, %r1073, 0;
    vote.ballot.sync.b32 %r1073, p, 0xffffffff;
    @!p not.b32 %r1073, %r1073;
}

	// end inline asm
	mov.b32 	%r1078, 2;
	// begin inline asm
	{
    .reg .pred p;
    and.b32 %r1076, %r1095, %r1078;    setp.ne.u32 p, %r1076, 0;
    vote.ballot.sync.b32 %r1076, p, 0xffffffff;
    @!p not.b32 %r1076, %r1076;
}

	// end inline asm
	and.b32  	%r1100, %r1076, %r1073;
	mov.b32 	%r1081, 4;
	// begin inline asm
	{
    .reg .pred p;
    and.b32 %r1079, %r1095, %r1081;    setp.ne.u32 p, %r1079, 0;
    vote.ballot.sync.b32 %r1079, p, 0xffffffff;
    @!p not.b32 %r1079, %r1079;
}

	// end inline asm
	and.b32  	%r1101, %r1079, %r1100;
	mov.b32 	%r1084, 8;
	// begin inline asm
	{
    .reg .pred p;
    and.b32 %r1082, %r1095, %r1084;    setp.ne.u32 p, %r1082, 0;
    vote.ballot.sync.b32 %r1082, p, 0xffffffff;
    @!p not.b32 %r1082, %r1082;
}

	// end inline asm
	and.b32  	%r1102, %r1082, %r1101;
	mov.b32 	%r1087, 16;
	// begin inline asm
	{
    .reg .pred p;
    and.b32 %r1085, %r1095, %r1087;    setp.ne.u32 p, %r1085, 0;
    vote.ballot.sync.b32 %r1085, p, 0xffffffff;
    @!p not.b32 %r1085, %r1085;
}

	// end inline asm
	and.b32  	%r1103, %r1085, %r1102;
	mov.b32 	%r1090, 32;
	// begin inline asm
	{
    .reg .pred p;
    and.b32 %r1088, %r1095, %r1090;    setp.ne.u32 p, %r1088, 0;
    vote.ballot.sync.b32 %r1088, p, 0xffffffff;
    @!p not.b32 %r1088, %r1088;
}

	// end inline asm
	and.b32  	%r1104, %r1088, %r1103;
	mov.b32 	%r1093, 64;
	// begin inline asm
	{
    .reg .pred p;
    and.b32 %r1091, %r1095, %r1093;    setp.ne.u32 p, %r1091, 0;
    vote.ballot.sync.b32 %r1091, p, 0xffffffff;
    @!p not.b32 %r1091, %r1091;
}

	// end inline asm
	and.b32  	%r1105, %r1091, %r1104;
	mov.b32 	%r1096, 128;
	// begin inline asm
	{
    .reg .pred p;
    and.b32 %r1094, %r1095, %r1096;    setp.ne.u32 p, %r1094, 0;
    vote.ballot.sync.b32 %r1094, p, 0xffffffff;
    @!p not.b32 %r1094, %r1094;
}

	// end inline asm
	and.b32  	%r1106, %r1094, %r1105;
	clz.b32 	%r1107, %r1106;
	sub.s32 	%r253, 31, %r1107;
	and.b32  	%r1108, %r878, %r1106;
	popc.b32 	%r254, %r1108;
	setp.ne.s32 	%p115, %r443, %r253;
	mov.b32 	%r2234, 0;
	@%p115 bra 	$L__BB11_191;
	shl.b32 	%r1109, %r1095, 2;
	add.s32 	%r1110, %r219, %r1109;
	atom.shared.add.u32 	%r2234, [%r1110], %r254;
$L__BB11_191:
	ld.param.u32 	%r2101, [_ZN3cub18CUB_300001_SM_10006detail10radix_sort29DeviceRadixSortOnesweepKernelINS1_5radix10policy_hubIiiyE10Policy1000ELNS0_9SortOrderE0EiiyiiNS1_21identity_decomposer_tEEEvPT5_SB_PT3_PKSC_PT1_PKSG_PT2_PKSK_T4_iiT6__param_9];
	shfl.sync.idx.b32	%r1136|%p116, %r2234, %r253, 31, -1;
	add.s32 	%r257, %r254, %r1136;
	shr.u32 	%r1137, %r2222, %r2101;
	and.b32  	%r1133, %r1137, %r221;
	mov.b32 	%r1113, 1;
	// begin inline asm
	{
    .reg .pred p;
    and.b32 %r1111, %r1133, %r1113;    setp.ne.u32 p, %r1111, 0;
    vote.ballot.sync.b32 %r1111, p, 0xffffffff;
    @!p not.b32 %r1111, %r1111;
}

	// end inline asm
	mov.b32 	%r1116, 2;
	// begin inline asm
	{
    .reg .pred p;
    and.b32 %r1114, %r1133, %r1116;    setp.ne.u32 p, %r1114, 0;
    vote.ballot.sync.b32 %r1114, p, 0xffffffff;
    @!p not.b32 %r1114, %r1114;
}

	// end inline asm
	and.b32  	%r1138, %r1114, %r1111;
	mov.b32 	%r1119, 4;
	// begin inline asm
	{
    .reg .pred p;
    and.b32 %r1117, %r1133, %r1119;    setp.ne.u32 p, %r1117, 0;
    vote.ballot.sync.b32 %r1117, p, 0xffffffff;
    @!p not.b32 %r1117, %r1117;
}

	// end inline asm
	and.b32  	%r1139, %r1117, %r1138;
	mov.b32 	%r1122, 8;
	// begin inline asm
	{
    .reg .pred p;
    and.b32 %r1120, %r1133, %r1122;    setp.ne.u32 p, %r1120, 0;
    vote.ballot.sync.b32 %r1120, p, 0xffffffff;
    @!p not.b32 %r1120, %r1120;
}

	// end inline asm
	and.b32  	%r1140, %r1120, %r1139;
	mov.b32 	%r1125, 16;
	// begin inline asm
	{
    .reg .pred p;
    and.b32 %r1123, %r1133, %r1125;    setp.ne.u32 p, %r1123, 0;
    vote.ballot.sync.b32 %r1123, p, 0xffffffff;
    @!p not.b32 %r1123, %r1123;
}

	// end inline asm
	and.b32  	%r1141, %r1123, %r1140;
	mov.b32 	%r1128, 32;
	// begin inline asm
	{
    .reg .pred p;
    and.b32 %r1126, %r1133, %r1128;    setp.ne.u32 p, %r1126, 0;
    vote.ballot.sync.b32 %r1126, p, 0xffffffff;
    @!p not.b32 %r1126, %r1126;
}

	// end inline asm
	and.b32  	%r1142, %r1126, %r1141;
	mov.b32 	%r1131, 64;
	// begin inline asm
	{
    .reg .pred p;
    and.b32 %r1129, %r1133, %r1131;    setp.ne.u32 p, %r1129, 0;
    vote.ballot.sync.b32 %r1129, p, 0xffffffff;
    @!p not.b32 %r1129, %r1129;
}

	// end inline asm
	and.b32  	%r1143, %r1129, %r1142;
	mov.b32 	%r1134, 128;
	// begin inline asm
	{
    .reg .pred p;
    and.b32 %r1132, %r1133, %r1134;    setp.ne.u32 p, %r1132, 0;
    vote.ballot.sync.b32 %r1132, p, 0xffffffff;
    @!p not.b32 %r1132, %r1132;
}

	// end inline asm
	and.b32  	%r1144, %r1132, %r1143;
	clz.b32 	%r1145, %r1144;
	sub.s32 	%r259, 31, %r1145;
	and.b32  	%r1146, %r878, %r1144;
	popc.b32 	%r260, %r1146;
	setp.ne.s32 	%p117, %r443, %r259;
	mov.b32 	%r2235, 0;
	@%p117 bra 	$L__BB11_193;
	shl.b32 	%r1147, %r1133, 2;
	add.s32 	%r1148, %r219, %r1147;
	atom.shared.add.u32 	%r2235, [%r1148], %r260;
$L__BB11_193:
	ld.param.u32 	%r2102, [_ZN3cub18CUB_300001_SM_10006detail10radix_sort29DeviceRadixSortOnesweepKernelINS1_5radix10policy_hubIiiyE10Policy1000ELNS0_9SortOrderE0EiiyiiNS1_21identity_decomposer_tEEEvPT5_SB_PT3_PKSC_PT1_PKSG_PT2_PKSK_T4_iiT6__param_9];
	shfl.sync.idx.b32	%r1174|%p118, %r2235, %r259, 31, -1;
	add.s32 	%r263, %r260, %r1174;
	shr.u32 	%r1175, %r2221, %r2102;
	and.b32  	%r1171, %r1175, %r221;
	mov.b32 	%r1151, 1;
	// begin inline asm
	{
    .reg .pred p;
    and.b32 %r1149, %r1171, %r1151;    setp.ne.u32 p, %r1149, 0;
    vote.ballot.sync.b32 %r1149, p, 0xffffffff;
    @!p not.b32 %r1149, %r1149;
}

	// end inline asm
	mov.b32 	%r1154, 2;
	// begin inline asm
	{
    .reg .pred p;
    and.b32 %r1152, %r1171, %r1154;    setp.ne.u32 p, %r1152, 0;
    vote.ballot.sync.b32 %r1152, p, 0xffffffff;
    @!p not.b32 %r1152, %r1152;
}

	// end inline asm
	and.b32  	%r1176, %r1152, %r1149;
	mov.b32 	%r1157, 4;
	// begin inline asm
	{
    .reg .pred p;
    and.b32 %r1155, %r1171, %r1157;    setp.ne.u32 p, %r1155, 0;
    vote.ballot.sync.b32 %r1155, p, 0xffffffff;
    @!p not.b32 %r1155, %r1155;
}

	// end inline asm
	and.b32  	%r1177, %r1155, %r1176;
	mov.b32 	%r1160, 8;
	// begin inline asm
	{
    .reg .pred p;
    and.b32 %r1158, %r1171, %r1160;    setp.ne.u32 p, %r1158, 0;
    vote.ballot.sync.b32 %r1158, p, 0xffffffff;
    @!p not.b32 %r1158, %r1158;
}

	// end inline asm
	and.b32  	%r1178, %r1158, %r1177;
	mov.b32 	%r1163, 16;
	// begin inline asm
	{
    .reg .pred p;
    and.b32 %r1161, %r1171, %r1163;    setp.ne.u32 p, %r1161, 0;
    vote.ballot.sync.b32 %r1161, p, 0xffffffff;
    @!p not.b32 %r1161, %r1161;
}

	// end inline asm
	and.b32  	%r1179, %r1161, %r1178;
	mov.b32 	%r1166, 32;
	// begin inline asm
	{
    .reg .pred p;
    and.b32 %r1164, %r1171, %r1166;    setp.ne.u32 p, %r1164, 0;
    vote.ballot.sync.b32 %r1164, p, 0xffffffff;
    @!p not.b32 %r1164, %r1164;
}

	// end inline asm
	and.b32  	%r1180, %r1164, %r1179;
	mov.b32 	%r1169, 64;
	// begin inline asm
	{
    .reg .pred p;
    and.b32 %r1167, %r1171, %r1169;    setp.ne.u32 p, %r1167, 0;
    vote.ballot.sync.b32 %r1167, p, 0xffffffff;
    @!p not.b32 %r1167, %r1167;
}

	// end inline asm
	and.b32  	%r1181, %r1167, %r1180;
	mov.b32 	%r1172, 128;
	// begin inline asm
	{
    .reg .pred p;
    and.b32 %r1170, %r1171, %r1172;    setp.ne.u32 p, %r1170, 0;
    vote.ballot.sync.b32 %r1170, p, 0xffffffff;
    @!p not.b32 %r1170, %r1170;
}

	// end inline asm
	and.b32  	%r1182, %r1170, %r1181;
	clz.b32 	%r1183, %r1182;
	sub.s32 	%r265, 31, %r1183;
	and.b32  	%r1184, %r878, %r1182;
	popc.b32 	%r266, %r1184;
	setp.ne.s32 	%p119, %r443, %r265;
	mov.b32 	%r2236, 0;
	@%p119 bra 	$L__BB11_195;
	shl.b32 	%r1185, %r1171, 2;
	add.s32 	%r1186, %r219, %r1185;
	atom.shared.add.u32 	%r2236, [%r1186], %r266;
$L__BB11_195:
	ld.param.u32 	%r2103, [_ZN3cub18CUB_300001_SM_10006detail10radix_sort29DeviceRadixSortOnesweepKernelINS1_5radix10policy_hubIiiyE10Policy1000ELNS0_9SortOrderE0EiiyiiNS1_21identity_decomposer_tEEEvPT5_SB_PT3_PKSC_PT1_PKSG_PT2_PKSK_T4_iiT6__param_9];
	shfl.sync.idx.b32	%r1212|%p120, %r2236, %r265, 31, -1;
	add.s32 	%r269, %r266, %r1212;
	shr.u32 	%r1213, %r2220, %r2103;
	and.b32  	%r1209, %r1213, %r221;
	mov.b32 	%r1189, 1;
	// begin inline asm
	{
    .reg .pred p;
    and.b32 %r1187, %r1209, %r1189;    setp.ne.u32 p, %r1187, 0;
    vote.ballot.sync.b32 %r1187, p, 0xffffffff;
    @!p not.b32 %r1187, %r1187;
}

	// end inline asm
	mov.b32 	%r1192, 2;
	// begin inline asm
	{
    .reg .pred p;
    and.b32 %r1190, %r1209, %r1192;    setp.ne.u32 p, %r1190, 0;
    vote.ballot.sync.b32 %r1190, p, 0xffffffff;
    @!p not.b32 %r1190, %r1190;
}

	// end inline asm
	and.b32  	%r1214, %r1190, %r1187;
	mov.b32 	%r1195, 4;
	// begin inline asm
	{
    .reg .pred p;
    and.b32 %r1193, %r1209, %r1195;    setp.ne.u32 p, %r1193, 0;
    vote.ballot.sync.b32 %r1193, p, 0xffffffff;
    @!p not.b32 %r1193, %r1193;
}

	// end inline asm
	and.b32  	%r1215, %r1193, %r1214;
	mov.b32 	%r1198, 8;
	// begin inline asm
	{
    .reg .pred p;
    and.b32 %r1196, %r1209, %r1198;    setp.ne.u32 p, %r1196, 0;
    vote.ballot.sync.b32 %r1196, p, 0xffffffff;
    @!p not.b32 %r1196, %r1196;
}

	// end inline asm
	and.b32  	%r1216, %r1196, %r1215;
	mov.b32 	%r1201, 16;
	// begin inline asm
	{
    .reg .pred p;
    and.b32 %r1199, %r1209, %r1201;    setp.ne.u32 p, %r1199, 0;
    vote.ballot.sync.b32 %r1199, p, 0xffffffff;
    @!p not.b32 %r1199, %r1199;
}

	// end inline asm
	and.b32  	%r1217, %r1199, %r1216;
	mov.b32 	%r1204, 32;
	// begin inline asm
	{
    .reg .pred p;
    and.b32 %r1202, %r1209, %r1204;    setp.ne.u32 p, %r1202, 0;
    vote.ballot.sync.b32 %r1202, p, 0xffffffff;
    @!p not.b32 %r1202, %r1202;
}

	// end inline asm
	and.b32  	%r1218, %r1202, %r1217;
	mov.b32 	%r1207, 64;
	// begin inline asm
	{
    .reg .pred p;
    and.b32 %r1205, %r1209, %r1207;    setp.ne.u32 p, %r1205, 0;
    vote.ballot.sync.b32 %r1205, p, 0xffffffff;
    @!p not.b32 %r1205, %r1205;
}

	// end inline asm
	and.b32  	%r1219, %r1205, %r1218;
	mov.b32 	%r1210, 128;
	// begin inline asm
	{
    .reg .pred p;
    and.b32 %r1208, %r1209, %r1210;    setp.ne.u32 p, %r1208, 0;
    vote.ballot.sync.b32 %r1208, p, 0xffffffff;
    @!p not.b32 %r1208, %r1208;
}

	// end inline asm
	and.b32  	%r1220, %r1208, %r1219;
	clz.b32 	%r1221, %r1220;
	sub.s32 	%r271, 31, %r1221;
	and.b32  	%r1222, %r878, %r1220;
	popc.b32 	%r272, %r1222;
	setp.ne.s32 	%p121, %r443, %r271;
	mov.b32 	%r2237, 0;
	@%p121 bra 	$L__BB11_197;
	shl.b32 	%r1223, %r1209, 2;
	add.s32 	%r1224, %r219, %r1223;
	atom.shared.add.u32 	%r2237, [%r1224], %r272;
$L__BB11_197:
	ld.param.u32 	%r2104, [_ZN3cub18CUB_300001_SM_10006detail10radix_sort29DeviceRadixSortOnesweepKernelINS1_5radix10policy_hubIiiyE10Policy1000ELNS0_9SortOrderE0EiiyiiNS1_21identity_decomposer_tEEEvPT5_SB_PT3_PKSC_PT1_PKSG_PT2_PKSK_T4_iiT6__param_9];
	shfl.sync.idx.b32	%r1250|%p122, %r2237, %r271, 31, -1;
	add.s32 	%r275, %r272, %r1250;
	shr.u32 	%r1251, %r2219, %r2104;
	and.b32  	%r1247, %r1251, %r221;
	mov.b32 	%r1227, 1;
	// begin inline asm
	{
    .reg .pred p;
    and.b32 %r1225, %r1247, %r1227;    setp.ne.u32 p, %r1225, 0;
    vote.ballot.sync.b32 %r1225, p, 0xffffffff;
    @!p not.b32 %r1225, %r1225;
}

	// end inline asm
	mov.b32 	%r1230, 2;
	// begin inline asm
	{
    .reg .pred p;
    and.b32 %r1228, %r1247, %r1230;    setp.ne.u32 p, %r1228, 0;
    vote.ballot.sync.b32 %r1228, p, 0xffffffff;
    @!p not.b32 %r1228, %r1228;
}

	// end inline asm
	and.b32  	%r1252, %r1228, %r1225;
	mov.b32 	%r1233, 4;
	// begin inline asm
	{
    .reg .pred p;
    and.b32 %r1231, %r1247, %r1233;    setp.ne.u32 p, %r1231, 0;
    vote.ballot.sync.b32 %r1231, p, 0xffffffff;
    @!p not.b32 %r1231, %r1231;
}

	// end inline asm
	and.b32  	%r1253, %r1231, %r1252;
	mov.b32 	%r1236, 8;
	// begin inline asm
	{
    .reg .pred p;
    and.b32 %r1234, %r1247, %r1236;    setp.ne.u32 p, %r1234, 0;
    vote.ballot.sync.b32 %r1234, p, 0xffffffff;
    @!p not.b32 %r1234, %r1234;
}

	// end inline asm
	and.b32  	%r1254, %r1234, %r1253;
	mov.b32 	%r1239, 16;
	// begin inline asm
	{
    .reg .pred p;
    and.b32 %r1237, %r1247, %r1239;    setp.ne.u32 p, %r1237, 0;
    vote.ballot.sync.b32 %r1237, p, 0xffffffff;
    @!p not.b32 %r1237, %r1237;
}

	// end inline asm
	and.b32  	%r1255, %r1237, %r1254;
	mov.b32 	%r1242, 32;
	// begin inline asm
	{
    .reg .pred p;
    and.b32 %r1240, %r1247, %r1242;    setp.ne.u32 p, %r1240, 0;
    vote.ballot.sync.b32 %r1240, p, 0xffffffff;
    @!p not.b32 %r1240, %r1240;
}

	// end inline asm
	and.b32  	%r1256, %r1240, %r1255;
	mov.b32 	%r1245, 64;
	// begin inline asm
	{
    .reg .pred p;
    and.b32 %r1243, %r1247, %r1245;    setp.ne.u32 p, %r1243, 0;
    vote.ballot.sync.b32 %r1243, p, 0xffffffff;
    @!p not.b32 %r1243, %r1243;
}

	// end inline asm
	and.b32  	%r1257, %r1243, %r1256;
	mov.b32 	%r1248, 128;
	// begin inline asm
	{
    .reg .pred p;
    and.b32 %r1246, %r1247, %r1248;    setp.ne.u32 p, %r1246, 0;
    vote.ballot.sync.b32 %r1246, p, 0xffffffff;
    @!p not.b32 %r1246, %r1246;
}

	// end inline asm
	and.b32  	%r1258, %r1246, %r1257;
	clz.b32 	%r1259, %r1258;
	sub.s32 	%r277, 31, %r1259;
	and.b32  	%r1260, %r878, %r1258;
	popc.b32 	%r278, %r1260;
	setp.ne.s32 	%p123, %r443, %r277;
	mov.b32 	%r2238, 0;
	@%p123 bra 	$L__BB11_199;
	shl.b32 	%r1265, %r1247, 2;
	add.s32 	%r1266, %r219, %r1265;
	atom.shared.add.u32 	%r2238, [%r1266], %r278;
$L__BB11_199:
	ld.param.u32 	%r2105, [_ZN3cub18CUB_300001_SM_10006detail10radix_sort29DeviceRadixSortOnesweepKernelINS1_5radix10policy_hubIiiyE10Policy1000ELNS0_9SortOrderE0EiiyiiNS1_21identity_decomposer_tEEEvPT5_SB_PT3_PKSC_PT1_PKSG_PT2_PKSK_T4_iiT6__param_9];
	shfl.sync.idx.b32	%r1292|%p124, %r2238, %r277, 31, -1;
	add.s32 	%r281, %r278, %r1292;
	shr.u32 	%r1293, %r2218, %r2105;
	and.b32  	%r1289, %r1293, %r221;
	mov.b32 	%r1269, 1;
	// begin inline asm
	{
    .reg .pred p;
    and.b32 %r1267, %r1289, %r1269;    setp.ne.u32 p, %r1267, 0;
    vote.ballot.sync.b32 %r1267, p, 0xffffffff;
    @!p not.b32 %r1267, %r1267;
}

	// end inline asm
	mov.b32 	%r1272, 2;
	// begin inline asm
	{
    .reg .pred p;
    and.b32 %r1270, %r1289, %r1272;    setp.ne.u32 p, %r1270, 0;
    vote.ballot.sync.b32 %r1270, p, 0xffffffff;
    @!p not.b32 %r1270, %r1270;
}

	// end inline asm
	and.b32  	%r1294, %r1270, %r1267;
	mov.b32 	%r1275, 4;
	// begin inline asm
	{
    .reg .pred p;
    and.b32 %r1273, %r1289, %r1275;    setp.ne.u32 p, %r1273, 0;
    vote.ballot.sync.b32 %r1273, p, 0xffffffff;
    @!p not.b32 %r1273, %r1273;
}

	// end inline asm
	and.b32  	%r1295, %r1273, %r1294;
	mov.b32 	%r1278, 8;
	// begin inline asm
	{
    .reg .pred p;
    and.b32 %r1276, %r1289, %r1278;    setp.ne.u32 p, %r1276, 0;
    vote.ballot.sync.b32 %r1276, p, 0xffffffff;
    @!p not.b32 %r1276, %r1276;
}

	// end inline asm
	and.b32  	%r1296, %r1276, %r1295;
	mov.b32 	%r1281, 16;
	// begin inline asm
	{
    .reg .pred p;
    and.b32 %r1279, %r1289, %r1281;    setp.ne.u32 p, %r1279, 0;
    vote.ballot.sync.b32 %r1279, p, 0xffffffff;
    @!p not.b32 %r1279, %r1279;
}

	// end inline asm
	and.b32  	%r1297, %r1279, %r1296;
	mov.b32 	%r1284, 32;
	// begin inline asm
	{
    .reg .pred p;
    and.b32 %r1282, %r1289, %r1284;    setp.ne.u32 p, %r1282, 0;
    vote.ballot.sync.b32 %r1282, p, 0xffffffff;
    @!p not.b32 %r1282, %r1282;
}

	// end inline asm
	and.b32  	%r1298, %r1282, %r1297;
	mov.b32 	%r1287, 64;
	// begin inline asm
	{
    .reg .pred p;
    and.b32 %r1285, %r1289, %r1287;    setp.ne.u32 p, %r1285, 0;
    vote.ballot.sync.b32 %r1285, p, 0xffffffff;
    @!p not.b32 %r1285, %r1285;
}

	// end inline asm
	and.b32  	%r1299, %r1285, %r1298;
	mov.b32 	%r1290, 128;
	// begin inline asm
	{
    .reg .pred p;
    and.b32 %r1288, %r1289, %r1290;    setp.ne.u32 p, %r1288, 0;
    vote.ballot.sync.b32 %r1288, p, 0xffffffff;
    @!p not.b32 %r1288, %r1288;
}

	// end inline asm
	and.b32  	%r1300, %r1288, %r1299;
	clz.b32 	%r1301, %r1300;
	sub.s32 	%r283, 31, %r1301;
	and.b32  	%r1302, %r878, %r1300;
	popc.b32 	%r284, %r1302;
	setp.ne.s32 	%p125, %r443, %r283;
	mov.b32 	%r2239, 0;
	@%p125 bra 	$L__BB11_201;
	shl.b32 	%r1307, %r1289, 2;
	add.s32 	%r1308, %r219, %r1307;
	atom.shared.add.u32 	%r2239, [%r1308], %r284;
$L__BB11_201:
	ld.param.u32 	%r2106, [_ZN3cub18CUB_300001_SM_10006detail10radix_sort29DeviceRadixSortOnesweepKernelINS1_5radix10policy_hubIiiyE10Policy1000ELNS0_9SortOrderE0EiiyiiNS1_21identity_decomposer_tEEEvPT5_SB_PT3_PKSC_PT1_PKSG_PT2_PKSK_T4_iiT6__param_9];
	shfl.sync.idx.b32	%r1334|%p126, %r2239, %r283, 31, -1;
	add.s32 	%r287, %r284, %r1334;
	shr.u32 	%r1335, %r2217, %r2106;
	and.b32  	%r1331, %r1335, %r221;
	mov.b32 	%r1311, 1;
	// begin inline asm
	{
    .reg .pred p;
    and.b32 %r1309, %r1331, %r1311;    setp.ne.u32 p, %r1309, 0;
    vote.ballot.sync.b32 %r1309, p, 0xffffffff;
    @!p not.b32 %r1309, %r1309;
}

	// end inline asm
	mov.b32 	%r1314, 2;
	// begin inline asm
	{
    .reg .pred p;
    and.b32 %r1312, %r1331, %r1314;    setp.ne.u32 p, %r1312, 0;
    vote.ballot.sync.b32 %r1312, p, 0xffffffff;
    @!p not.b32 %r1312, %r1312;
}

	// end inline asm
	and.b32  	%r1336, %r1312, %r1309;
	mov.b32 	%r1317, 4;
	// begin inline asm
	{
    .reg .pred p;
    and.b32 %r1315, %r1331, %r1317;    setp.ne.u32 p, %r1315, 0;
    vote.ballot.sync.b32 %r1315, p, 0xffffffff;
    @!p not.b32 %r1315, %r1315;
}

	// end inline asm
	and.b32  	%r1337, %r1315, %r1336;
	mov.b32 	%r1320, 8;
	// begin inline asm
	{
    .reg .pred p;
    and.b32 %r1318, %r1331, %r1320;    setp.ne.u32 p, %r1318, 0;
    vote.ballot.sync.b32 %r1318, p, 0xffffffff;
    @!p not.b32 %r1318, %r1318;
}

	// end inline asm
	and.b32  	%r1338, %r1318, %r1337;
	mov.b32 	%r1323, 16;
	// begin inline asm
	{
    .reg .pred p;
    and.b32 %r1321, %r1331, %r1323;    setp.ne.u32 p, %r1321, 0;
    vote.ballot.sync.b32 %r1321, p, 0xffffffff;
    @!p not.b32 %r1321, %r1321;
}

	// end inline asm
	and.b32  	%r1339, %r1321, %r1338;
	mov.b32 	%r1326, 32;
	// begin inline asm
	{
    .reg .pred p;
    and.b32 %r1324, %r1331, %r1326;    setp.ne.u32 p, %r1324, 0;
    vote.ballot.sync.b32 %r1324, p, 0xffffffff;
    @!p not.b32 %r1324, %r1324;
}

	// end inline asm
	and.b32  	%r1340, %r1324, %r1339;
	mov.b32 	%r1329, 64;
	// begin inline asm
	{
    .reg .pred p;
    and.b32 %r1327, %r1331, %r1329;    setp.ne.u32 p, %r1327, 0;
    vote.ballot.sync.b32 %r1327, p, 0xffffffff;
    @!p not.b32 %r1327, %r1327;
}

	// end inline asm
	and.b32  	%r1341, %r1327, %r1340;
	mov.b32 	%r1332, 128;
	// begin inline asm
	{
    .reg .pred p;
    and.b32 %r1330, %r1331, %r1332;    setp.ne.u32 p, %r1330, 0;
    vote.ballot.sync.b32 %r1330, p, 0xffffffff;
    @!p not.b32 %r1330, %r1330;
}

	// end inline asm
	and.b32  	%r1342, %r1330, %r1341;
	clz.b32 	%r1343, %r1342;
	sub.s32 	%r289, 31, %r1343;
	and.b32  	%r1344, %r878, %r1342;
	popc.b32 	%r290, %r1344;
	setp.ne.s32 	%p127, %r443, %r289;
	mov.b32 	%r2240, 0;
	@%p127 bra 	$L__BB11_203;
	shl.b32 	%r1349, %r1331, 2;
	add.s32 	%r1350, %r219, %r1349;
	atom.shared.add.u32 	%r2240, [%r1350], %r290;
$L__BB11_203:
	ld.param.u32 	%r2107, [_ZN3cub18CUB_300001_SM_10006detail10radix_sort29DeviceRadixSortOnesweepKernelINS1_5radix10policy_hubIiiyE10Policy1000ELNS0_9SortOrderE0EiiyiiNS1_21identity_decomposer_tEEEvPT5_SB_PT3_PKSC_PT1_PKSG_PT2_PKSK_T4_iiT6__param_9];
	shfl.sync.idx.b32	%r1376|%p128, %r2240, %r289, 31, -1;
	add.s32 	%r293, %r290, %r1376;
	shr.u32 	%r1377, %r2216, %r2107;
	and.b32  	%r1373, %r1377, %r221;
	mov.b32 	%r1353, 1;
	// begin inline asm
	{
    .reg .pred p;
    and.b32 %r1351, %r1373, %r1353;    setp.ne.u32 p, %r1351, 0;
    vote.ballot.sync.b32 %r1351, p, 0xffffffff;
    @!p not.b32 %r1351, %r1351;
}

	// end inline asm
	mov.b32 	%r1356, 2;
	// begin inline asm
	{
    .reg .pred p;
    and.b32 %r1354, %r1373, %r1356;    setp.ne.u32 p, %r1354, 0;
    vote.ballot.sync.b32 %r1354, p, 0xffffffff;
    @!p not.b32 %r1354, %r1354;
}

	// end inline asm
	and.b32  	%r1378, %r1354, %r1351;
	mov.b32 	%r1359, 4;
	// begin inline asm
	{
    .reg .pred p;
    and.b32 %r1357, %r1373, %r1359;    setp.ne.u32 p, %r1357, 0;
    vote.ballot.sync.b32 %r1357, p, 0xffffffff;
    @!p not.b32 %r1357, %r1357;
}

	// end inline asm
	and.b32  	%r1379, %r1357, %r1378;
	mov.b32 	%r1362, 8;
	// begin inline asm
	{
    .reg .pred p;
    and.b32 %r1360, %r1373, %r1362;    setp.ne.u32 p, %r1360, 0;
    vote.ballot.sync.b32 %r1360, p, 0xffffffff;
    @!p not.b32 %r1360, %r1360;
}

	// end inline asm
	and.b32  	%r1380, %r1360, %r1379;
	mov.b32 	%r1365, 16;
	// begin inline asm
	{
    .reg .pred p;
    and.b32 %r1363, %r1373, %r1365;    setp.ne.u32 p, %r1363, 0;
    vote.ballot.sync.b32 %r1363, p, 0xffffffff;
    @!p not.b32 %r1363, %r1363;
}

	// end inline asm
	and.b32  	%r1381, %r1363, %r1380;
	mov.b32 	%r1368, 32;
	// begin inline asm
	{
    .reg .pred p;
    and.b32 %r1366, %r1373, %r1368;    setp.ne.u32 p, %r1366, 0;
    vote.ballot.sync.b32 %r1366, p, 0xffffffff;
    @!p not.b32 %r1366, %r1366;
}

	// end inline asm
	and.b32  	%r1382, %r1366, %r1381;
	mov.b32 	%r1371, 64;
	// begin inline asm
	{
    .reg .pred p;
    and.b32 %r1369, %r1373, %r1371;    setp.ne.u32 p, %r1369, 0;
    vote.ballot.sync.b32 %r1369, p, 0xffffffff;
    @!p not.b32 %r1369, %r1369;
}

	// end inline asm
	and.b32  	%r1383, %r1369, %r1382;
	mov.b32 	%r1374, 128;
	// begin inline asm
	{
    .reg .pred p;
    and.b32 %r1372, %r1373, %r1374;    setp.ne.u32 p, %r1372, 0;
    vote.ballot.sync.b32 %r1372, p, 0xffffffff;
    @!p not.b32 %r1372, %r1372;
}

	// end inline asm
	and.b32  	%r1384, %r1372, %r1383;
	clz.b32 	%r1385, %r1384;
	sub.s32 	%r295, 31, %r1385;
	and.b32  	%r1386, %r878, %r1384;
	popc.b32 	%r296, %r1386;
	setp.ne.s32 	%p129, %r443, %r295;
	mov.b32 	%r2241, 0;
	@%p129 bra 	$L__BB11_205;
	shl.b32 	%r1391, %r1373, 2;
	add.s32 	%r1392, %r219, %r1391;
	atom.shared.add.u32 	%r2241, [%r1392], %r296;
$L__BB11_205:
	ld.param.u32 	%r2108, [_ZN3cub18CUB_300001_SM_10006detail10radix_sort29DeviceRadixSortOnesweepKernelINS1_5radix10policy_hubIiiyE10Policy1000ELNS0_9SortOrderE0EiiyiiNS1_21identity_decomposer_tEEEvPT5_SB_PT3_PKSC_PT1_PKSG_PT2_PKSK_T4_iiT6__param_9];
	shfl.sync.idx.b32	%r1418|%p130, %r2241, %r295, 31, -1;
	add.s32 	%r299, %r296, %r1418;
	shr.u32 	%r1419, %r2215, %r2108;
	and.b32  	%r1415, %r1419, %r221;
	mov.b32 	%r1395, 1;
	// begin inline asm
	{
    .reg .pred p;
    and.b32 %r1393, %r1415, %r1395;    setp.ne.u32 p, %r1393, 0;
    vote.ballot.sync.b32 %r1393, p, 0xffffffff;
    @!p not.b32 %r1393, %r1393;
}

	// end inline asm
	mov.b32 	%r1398, 2;
	// begin inline asm
	{
    .reg .pred p;
    and.b32 %r1396, %r1415, %r1398;    setp.ne.u32 p, %r1396, 0;
    vote.ballot.sync.b32 %r1396, p, 0xffffffff;
    @!p not.b32 %r1396, %r1396;
}

	// end inline asm
	and.b32  	%r1420, %r1396, %r1393;
	mov.b32 	%r1401, 4;
	// begin inline asm
	{
    .reg .pred p;
    and.b32 %r1399, %r1415, %r1401;    setp.ne.u32 p, %r1399, 0;
    vote.ballot.sync.b32 %r1399, p, 0xffffffff;
    @!p not.b32 %r1399, %r1399;
}

	// end inline asm
	and.b32  	%r1421, %r1399, %r1420;
	mov.b32 	%r1404, 8;
	// begin inline asm
	{
    .reg .pred p;
    and.b32 %r1402, %r1415, %r1404;    setp.ne.u32 p, %r1402, 0;
    vote.ballot.sync.b32 %r1402, p, 0xffffffff;
    @!p not.b32 %r1402, %r1402;
}

	// end inline asm
	and.b32  	%r1422, %r1402, %r1421;
	mov.b32 	%r1407, 16;
	// begin inline asm
	{
    .reg .pred p;
    and.b32 %r1405, %r1415, %r1407;    setp.ne.u32 p, %r1405, 0;
    vote.ballot.sync.b32 %r1405, p, 0xffffffff;
    @!p not.b32 %r1405, %r1405;
}

	// end inline asm
	and.b32  	%r1423, %r1405, %r1422;
	mov.b32 	%r1410, 32;
	// begin inline asm
	{
    .reg .pred p;
    and.b32 %r1408, %r1415, %r1410;    setp.ne.u32 p, %r1408, 0;
    vote.ballot.sync.b32 %r1408, p, 0xffffffff;
    @!p not.b32 %r1408, %r1408;
}

	// end inline asm
	and.b32  	%r1424, %r1408, %r1423;
	mov.b32 	%r1413, 64;
	// begin inline asm
	{
    .reg .pred p;
    and.b32 %r1411, %r1415, %r1413;    setp.ne.u32 p, %r1411, 0;
    vote.ballot.sync.b32 %r1411, p, 0xffffffff;
    @!p not.b32 %r1411, %r1411;
}

	// end inline asm
	and.b32  	%r1425, %r1411, %r1424;
	mov.b32 	%r1416, 128;
	// begin inline asm
	{
    .reg .pred p;
    and.b32 %r1414, %r1415, %r1416;    setp.ne.u32 p, %r1414, 0;
    vote.ballot.sync.b32 %r1414, p, 0xffffffff;
    @!p not.b32 %r1414, %r1414;
}

	// end inline asm
	and.b32  	%r1426, %r1414, %r1425;
	clz.b32 	%r1427, %r1426;
	sub.s32 	%r301, 31, %r1427;
	and.b32  	%r1428, %r878, %r1426;
	popc.b32 	%r302, %r1428;
	setp.ne.s32 	%p131, %r443, %r301;
	mov.b32 	%r2242, 0;
	@%p131 bra 	$L__BB11_207;
	shl.b32 	%r1433, %r1415, 2;
	add.s32 	%r1434, %r219, %r1433;
	atom.shared.add.u32 	%r2242, [%r1434], %r302;
$L__BB11_207:
	ld.param.u32 	%r2109, [_ZN3cub18CUB_300001_SM_10006detail10radix_sort29DeviceRadixSortOnesweepKernelINS1_5radix10policy_hubIiiyE10Policy1000ELNS0_9SortOrderE0EiiyiiNS1_21identity_decomposer_tEEEvPT5_SB_PT3_PKSC_PT1_PKSG_PT2_PKSK_T4_iiT6__param_9];
	shfl.sync.idx.b32	%r1460|%p132, %r2242, %r301, 31, -1;
	add.s32 	%r305, %r302, %r1460;
	shr.u32 	%r1461, %r2214, %r2109;
	and.b32  	%r1457, %r1461, %r221;
	mov.b32 	%r1437, 1;
	// begin inline asm
	{
    .reg .pred p;
    and.b32 %r1435, %r1457, %r1437;    setp.ne.u32 p, %r1435, 0;
    vote.ballot.sync.b32 %r1435, p, 0xffffffff;
    @!p not.b32 %r1435, %r1435;
}

	// end inline asm
	mov.b32 	%r1440, 2;
	// begin inline asm
	{
    .reg .pred p;
    and.b32 %r1438, %r1457, %r1440;    setp.ne.u32 p, %r1438, 0;
    vote.ballot.sync.b32 %r1438, p, 0xffffffff;
    @!p not.b32 %r1438, %r1438;
}

	// end inline asm
	and.b32  	%r1462, %r1438, %r1435;
	mov.b32 	%r1443, 4;
	// begin inline asm
	{
    .reg .pred p;
    and.b32 %r1441, %r1457, %r1443;    setp.ne.u32 p, %r1441, 0;
    vote.ballot.sync.b32 %r1441, p, 0xffffffff;
    @!p not.b32 %r1441, %r1441;
}

	// end inline asm
	and.b32  	%r1463, %r1441, %r1462;
	mov.b32 	%r1446, 8;
	// begin inline asm
	{
    .reg .pred p;
    and.b32 %r1444, %r1457, %r1446;    setp.ne.u32 p, %r1444, 0;
    vote.ballot.sync.b32 %r1444, p, 0xffffffff;
    @!p not.b32 %r1444, %r1444;
}

	// end inline asm
	and.b32  	%r1464, %r1444, %r1463;
	mov.b32 	%r1449, 16;
	// begin inline asm
	{
    .reg .pred p;
    and.b32 %r1447, %r1457, %r1449;    setp.ne.u32 p, %r1447, 0;
    vote.ballot.sync.b32 %r1447, p, 0xffffffff;
    @!p not.b32 %r1447, %r1447;
}

	// end inline asm
	and.b32  	%r1465, %r1447, %r1464;
	mov.b32 	%r1452, 32;
	// begin inline asm
	{
    .reg .pred p;
    and.b32 %r1450, %r1457, %r1452;    setp.ne.u32 p, %r1450, 0;
    vote.ballot.sync.b32 %r1450, p, 0xffffffff;
    @!p not.b32 %r1450, %r1450;
}

	// end inline asm
	and.b32  	%r1466, %r1450, %r1465;
	mov.b32 	%r1455, 64;
	// begin inline asm
	{
    .reg .pred p;
    and.b32 %r1453, %r1457, %r1455;    setp.ne.u32 p, %r1453, 0;
    vote.ballot.sync.b32 %r1453, p, 0xffffffff;
    @!p not.b32 %r1453, %r1453;
}

	// end inline asm
	and.b32  	%r1467, %r1453, %r1466;
	mov.b32 	%r1458, 128;
	// begin inline asm
	{
    .reg .pred p;
    and.b32 %r1456, %r1457, %r1458;    setp.ne.u32 p, %r1456, 0;
    vote.ballot.sync.b32 %r1456, p, 0xffffffff;
    @!p not.b32 %r1456, %r1456;
}

	// end inline asm
	and.b32  	%r1468, %r1456, %r1467;
	clz.b32 	%r1469, %r1468;
	sub.s32 	%r307, 31, %r1469;
	and.b32  	%r1470, %r878, %r1468;
	popc.b32 	%r308, %r1470;
	setp.ne.s32 	%p133, %r443, %r307;
	mov.b32 	%r2243, 0;
	@%p133 bra 	$L__BB11_209;
	shl.b32 	%r1475, %r1457, 2;
	add.s32 	%r1476, %r219, %r1475;
	atom.shared.add.u32 	%r2243, [%r1476], %r308;
$L__BB11_209:
	ld.param.u32 	%r2110, [_ZN3cub18CUB_300001_SM_10006detail10radix_sort29DeviceRadixSortOnesweepKernelINS1_5radix10policy_hubIiiyE10Policy1000ELNS0_9SortOrderE0EiiyiiNS1_21identity_decomposer_tEEEvPT5_SB_PT3_PKSC_PT1_PKSG_PT2_PKSK_T4_iiT6__param_9];
	shfl.sync.idx.b32	%r1502|%p134, %r2243, %r307, 31, -1;
	add.s32 	%r311, %r308, %r1502;
	shr.u32 	%r1503, %r2213, %r2110;
	and.b32  	%r1499, %r1503, %r221;
	mov.b32 	%r1479, 1;
	// begin inline asm
	{
    .reg .pred p;
    and.b32 %r1477, %r1499, %r1479;    setp.ne.u32 p, %r1477, 0;
    vote.ballot.sync.b32 %r1477, p, 0xffffffff;
    @!p not.b32 %r1477, %r1477;
}

	// end inline asm
	mov.b32 	%r1482, 2;
	// begin inline asm
	{
    .reg .pred p;
    and.b32 %r1480, %r1499, %r1482;    setp.ne.u32 p, %r1480, 0;
    vote.ballot.sync.b32 %r1480, p, 0xffffffff;
    @!p not.b32 %r1480, %r1480;
}

	// end inline asm
	and.b32  	%r1504, %r1480, %r1477;
	mov.b32 	%r1485, 4;
	// begin inline asm
	{
    .reg .pred p;
    and.b32 %r1483, %r1499, %r1485;    setp.ne.u32 p, %r1483, 0;
    vote.ballot.sync.b32 %r1483, p, 0xffffffff;
    @!p not.b32 %r1483, %r1483;
}

	// end inline asm
	and.b32  	%r1505, %r1483, %r1504;
	mov.b32 	%r1488, 8;
	// begin inline asm
	{
    .reg .pred p;
    and.b32 %r1486, %r1499, %r1488;    setp.ne.u32 p, %r1486, 0;
    vote.ballot.sync.b32 %r1486, p, 0xffffffff;
    @!p not.b32 %r1486, %r1486;
}

	// end inline asm
	and.b32  	%r1506, %r1486, %r1505;
	mov.b32 	%r1491, 16;
	// begin inline asm
	{
    .reg .pred p;
    and.b32 %r1489, %r1499, %r1491;    setp.ne.u32 p, %r1489, 0;
    vote.ballot.sync.b32 %r1489, p, 0xffffffff;
    @!p not.b32 %r1489, %r1489;
}

	// end inline asm
	and.b32  	%r1507, %r1489, %r1506;
	mov.b32 	%r1494, 32;
	// begin inline asm
	{
    .reg .pred p;
    and.b32 %r1492, %r1499, %r1494;    setp.ne.u32 p, %r1492, 0;
    vote.ballot.sync.b32 %r1492, p, 0xffffffff;
    @!p not.b32 %r1492, %r1492;
}

	// end inline asm
	and.b32  	%r1508, %r1492, %r1507;
	mov.b32 	%r1497, 64;
	// begin inline asm
	{
    .reg .pred p;
    and.b32 %r1495, %r1499, %r1497;    setp.ne.u32 p, %r1495, 0;
    vote.ballot.sync.b32 %r1495, p, 0xffffffff;
    @!p not.b32 %r1495, %r1495;
}

	// end inline asm
	and.b32  	%r1509, %r1495, %r1508;
	mov.b32 	%r1500, 128;
	// begin inline asm
	{
    .reg .pred p;
    and.b32 %r1498, %r1499, %r1500;    setp.ne.u32 p, %r1498, 0;
    vote.ballot.sync.b32 %r1498, p, 0xffffffff;
    @!p not.b32 %r1498, %r1498;
}

	// end inline asm
	and.b32  	%r1510, %r1498, %r1509;
	clz.b32 	%r1511, %r1510;
	sub.s32 	%r313, 31, %r1511;
	and.b32  	%r1512, %r878, %r1510;
	popc.b32 	%r314, %r1512;
	setp.ne.s32 	%p135, %r443, %r313;
	mov.b32 	%r2244, 0;
	@%p135 bra 	$L__BB11_211;
	shl.b32 	%r1517, %r1499, 2;
	add.s32 	%r1518, %r219, %r1517;
	atom.shared.add.u32 	%r2244, [%r1518], %r314;
$L__BB11_211:
	ld.param.u32 	%r2111, [_ZN3cub18CUB_300001_SM_10006detail10radix_sort29DeviceRadixSortOnesweepKernelINS1_5radix10policy_hubIiiyE10Policy1000ELNS0_9SortOrderE0EiiyiiNS1_21identity_decomposer_tEEEvPT5_SB_PT3_PKSC_PT1_PKSG_PT2_PKSK_T4_iiT6__param_9];
	shfl.sync.idx.b32	%r1544|%p136, %r2244, %r313, 31, -1;
	add.s32 	%r317, %r314, %r1544;
	shr.u32 	%r1545, %r2212, %r2111;
	and.b32  	%r1541, %r1545, %r221;
	mov.b32 	%r1521, 1;
	// begin inline asm
	{
    .reg .pred p;
    and.b32 %r1519, %r1541, %r1521;    setp.ne.u32 p, %r1519, 0;
    vote.ballot.sync.b32 %r1519, p, 0xffffffff;
    @!p not.b32 %r1519, %r1519;
}

	// end inline asm
	mov.b32 	%r1524, 2;
	// begin inline asm
	{
    .reg .pred p;
    and.b32 %r1522, %r1541, %r1524;    setp.ne.u32 p, %r1522, 0;
    vote.ballot.sync.b32 %r1522, p, 0xffffffff;
    @!p not.b32 %r1522, %r1522;
}

	// end inline asm
	and.b32  	%r1546, %r1522, %r1519;
	mov.b32 	%r1527, 4;
	// begin inline asm
	{
    .reg .pred p;
    and.b32 %r1525, %r1541, %r1527;    setp.ne.u32 p, %r1525, 0;
    vote.ballot.sync.b32 %r1525, p, 0xffffffff;
    @!p not.b32 %r1525, %r1525;
}

	// end inline asm
	and.b32  	%r1547, %r1525, %r1546;
	mov.b32 	%r1530, 8;
	// begin inline asm
	{
    .reg .pred p;
    and.b32 %r1528, %r1541, %r1530;    setp.ne.u32 p, %r1528, 0;
    vote.ballot.sync.b32 %r1528, p, 0xffffffff;
    @!p not.b32 %r1528, %r1528;
}

	// end inline asm
	and.b32  	%r1548, %r1528, %r1547;
	mov.b32 	%r1533, 16;
	// begin inline asm
	{
    .reg .pred p;
    and.b32 %r1531, %r1541, %r1533;    setp.ne.u32 p, %r1531, 0;
    vote.ballot.sync.b32 %r1531, p, 0xffffffff;
    @!p not.b32 %r1531, %r1531;
}

	// end inline asm
	and.b32  	%r1549, %r1531, %r1548;
	mov.b32 	%r1536, 32;
	// begin inline asm
	{
    .reg .pred p;
    and.b32 %r1534, %r1541, %r1536;    setp.ne.u32 p, %r1534, 0;
    vote.ballot.sync.b32 %r1534, p, 0xffffffff;
    @!p not.b32 %r1534, %r1534;
}

	// end inline asm
	and.b32  	%r1550, %r1534, %r1549;
	mov.b32 	%r1539, 64;
	// begin inline asm
	{
    .reg .pred p;
    and.b32 %r1537, %r1541, %r1539;    setp.ne.u32 p, %r1537, 0;
    vote.ballot.sync.b32 %r1537, p, 0xffffffff;
    @!p not.b32 %r1537, %r1537;
}

	// end inline asm
	and.b32  	%r1551, %r1537, %r1550;
	mov.b32 	%r1542, 128;
	// begin inline asm
	{
    .reg .pred p;
    and.b32 %r1540, %r1541, %r1542;    setp.ne.u32 p, %r1540, 0;
    vote.ballot.sync.b32 %r1540, p, 0xffffffff;
    @!p not.b32 %r1540, %r1540;
}

	// end inline asm
	and.b32  	%r1552, %r1540, %r1551;
	clz.b32 	%r1553, %r1552;
	sub.s32 	%r319, 31, %r1553;
	and.b32  	%r1554, %r878, %r1552;
	popc.b32 	%r320, %r1554;
	setp.ne.s32 	%p137, %r443, %r319;
	mov.b32 	%r2245, 0;
	@%p137 bra 	$L__BB11_213;
	shl.b32 	%r1559, %r1541, 2;
	add.s32 	%r1560, %r219, %r1559;
	atom.shared.add.u32 	%r2245, [%r1560], %r320;
$L__BB11_213:
	setp.gt.u32 	%p138, %r1, 255;
	shfl.sync.idx.b32	%r1561|%p139, %r2245, %r319, 31, -1;
	add.s32 	%r1562, %r320, %r1561;
	bar.sync 	0;
	shl.b32 	%r1563, %r227, 2;
	add.s32 	%r323, %r783, %r1563;
	st.shared.u32 	[%r323+-4], %r2228;
	shl.b32 	%r1565, %r233, 2;
	add.s32 	%r324, %r783, %r1565;
	st.shared.u32 	[%r324+-4], %r2227;
	shl.b32 	%r1566, %r239, 2;
	add.s32 	%r325, %r783, %r1566;
	st.shared.u32 	[%r325+-4], %r2226;
	shl.b32 	%r1567, %r245, 2;
	add.s32 	%r326, %r783, %r1567;
	st.shared.u32 	[%r326+-4], %r2225;
	shl.b32 	%r1568, %r251, 2;
	add.s32 	%r327, %r783, %r1568;
	st.shared.u32 	[%r327+-4], %r2224;
	shl.b32 	%r1569, %r257, 2;
	add.s32 	%r328, %r783, %r1569;
	st.shared.u32 	[%r328+-4], %r2223;
	shl.b32 	%r1570, %r263, 2;
	add.s32 	%r329, %r783, %r1570;
	st.shared.u32 	[%r329+-4], %r2222;
	shl.b32 	%r1571, %r269, 2;
	add.s32 	%r330, %r783, %r1571;
	st.shared.u32 	[%r330+-4], %r2221;
	shl.b32 	%r1572, %r275, 2;
	add.s32 	%r331, %r783, %r1572;
	st.shared.u32 	[%r331+-4], %r2220;
	shl.b32 	%r1573, %r281, 2;
	add.s32 	%r332, %r783, %r1573;
	st.shared.u32 	[%r332+-4], %r2219;
	shl.b32 	%r1574, %r287, 2;
	add.s32 	%r333, %r783, %r1574;
	st.shared.u32 	[%r333+-4], %r2218;
	shl.b32 	%r1575, %r293, 2;
	add.s32 	%r334, %r783, %r1575;
	st.shared.u32 	[%r334+-4], %r2217;
	shl.b32 	%r1576, %r299, 2;
	add.s32 	%r335, %r783, %r1576;
	st.shared.u32 	[%r335+-4], %r2216;
	shl.b32 	%r1577, %r305, 2;
	add.s32 	%r336, %r783, %r1577;
	st.shared.u32 	[%r336+-4], %r2215;
	shl.b32 	%r1578, %r311, 2;
	add.s32 	%r337, %r783, %r1578;
	st.shared.u32 	[%r337+-4], %r2214;
	shl.b32 	%r1579, %r317, 2;
	add.s32 	%r338, %r783, %r1579;
	st.shared.u32 	[%r338+-4], %r2213;
	shl.b32 	%r1580, %r1562, 2;
	add.s32 	%r339, %r783, %r1580;
	st.shared.u32 	[%r339+-4], %r2212;
	shl.b32 	%r1581, %r1, 3;
	add.s32 	%r1582, %r783, %r1581;
	add.s32 	%r340, %r1582, 26112;
	@%p138 bra 	$L__BB11_221;
	ld.param.u64 	%rd437, [_ZN3cub18CUB_300001_SM_10006detail10radix_sort29DeviceRadixSortOnesweepKernelINS1_5radix10policy_hubIiiyE10Policy1000ELNS0_9SortOrderE0EiiyiiNS1_21identity_decomposer_tEEEvPT5_SB_PT3_PKSC_PT1_PKSG_PT2_PKSK_T4_iiT6__param_3];
	cvta.to.global.u64 	%rd93, %rd437;
	shl.b64 	%rd94, %rd9, 3;
	add.s64 	%rd95, %rd93, %rd94;
	ld.global.u64 	%rd96, [%rd95];
	cvt.s64.s32 	%rd97, %r218;
	sub.s64 	%rd456, %rd96, %rd97;
	st.shared.u64 	[%r340], %rd456;
	setp.lt.s32 	%p140, %r3, 1;
	mov.u32 	%r2249, %r2174;
	@%p140 bra 	$L__BB11_220;
	mov.b32 	%r2247, -1;
	mov.u32 	%r2246, %r3;
	mov.u32 	%r2249, %r2174;
$L__BB11_216:
	ld.param.u64 	%rd430, [_ZN3cub18CUB_300001_SM_10006detail10radix_sort29DeviceRadixSortOnesweepKernelINS1_5radix10policy_hubIiiyE10Policy1000ELNS0_9SortOrderE0EiiyiiNS1_21identity_decomposer_tEEEvPT5_SB_PT3_PKSC_PT1_PKSG_PT2_PKSK_T4_iiT6__param_0];
	add.s32 	%r344, %r2246, -1;
	shl.b32 	%r1584, %r344, 8;
	add.s32 	%r1585, %r1584, %r1;
	cvta.to.global.u64 	%rd98, %rd430;
	mul.wide.s32 	%rd99, %r1585, 4;
	add.s64 	%rd19, %rd98, %rd99;
$L__BB11_217:
	membar.cta;
	ld.volatile.global.u32 	%r345, [%rd19];
	setp.eq.s32 	%p141, %r345, 0;
	@%p141 bra 	$L__BB11_217;
	and.b32  	%r1586, %r345, 1073741823;
	add.s32 	%r2249, %r1586, %r2249;
	setp.gt.s32 	%p142, %r345, -1;
	vote.sync.ballot.b32 	%r2247, %p142, %r2247;
	setp.gt.u32 	%p144, %r2246, 1;
	and.pred  	%p145, %p142, %p144;
	mov.u32 	%r2246, %r344;
	@%p145 bra 	$L__BB11_216;
	ld.shared.u64 	%rd456, [%r340];
$L__BB11_220:
	ld.param.u64 	%rd431, [_ZN3cub18CUB_300001_SM_10006detail10radix_sort29DeviceRadixSortOnesweepKernelINS1_5radix10policy_hubIiiyE10Policy1000ELNS0_9SortOrderE0EiiyiiNS1_21identity_decomposer_tEEEvPT5_SB_PT3_PKSC_PT1_PKSG_PT2_PKSK_T4_iiT6__param_0];
	or.b32  	%r1587, %r2249, -2147483648;
	cvta.to.global.u64 	%rd100, %rd431;
	shl.b32 	%r1588, %r3, 8;
	add.s32 	%r1589, %r1588, %r1;
	mul.wide.s32 	%rd101, %r1589, 4;
	add.s64 	%rd102, %rd100, %rd101;
	st.volatile.global.u32 	[%rd102], %r1587;
	sub.s32 	%r1590, %r2249, %r2174;
	cvt.s64.s32 	%rd103, %r1590;
	add.s64 	%rd104, %rd456, %rd103;
	st.shared.u64 	[%r340], %rd104;
$L__BB11_221:
	ld.param.u32 	%r2087, [_ZN3cub18CUB_300001_SM_10006detail10radix_sort29DeviceRadixSortOnesweepKernelINS1_5radix10policy_hubIiiyE10Policy1000ELNS0_9SortOrderE0EiiyiiNS1_21identity_decomposer_tEEEvPT5_SB_PT3_PKSC_PT1_PKSG_PT2_PKSK_T4_iiT6__param_8];
	ld.param.u64 	%rd434, [_ZN3cub18CUB_300001_SM_10006detail10radix_sort29DeviceRadixSortOnesweepKernelINS1_5radix10policy_hubIiiyE10Policy1000ELNS0_9SortOrderE0EiiyiiNS1_21identity_decomposer_tEEEvPT5_SB_PT3_PKSC_PT1_PKSG_PT2_PKSK_T4_iiT6__param_2];
	setp.gt.u32 	%p146, %r1, 255;
	mad.lo.s32 	%r349, %r3, 6528, 6528;
	setp.lt.s32 	%p147, %r349, %r2087;
	setp.eq.s64 	%p148, %rd434, 0;
	or.pred  	%p149, %p148, %p147;
	or.pred  	%p150, %p146, %p149;
	@%p150 bra 	$L__BB11_223;
	ld.param.u64 	%rd435, [_ZN3cub18CUB_300001_SM_10006detail10radix_sort29DeviceRadixSortOnesweepKernelINS1_5radix10policy_hubIiiyE10Policy1000ELNS0_9SortOrderE0EiiyiiNS1_21identity_decomposer_tEEEvPT5_SB_PT3_PKSC_PT1_PKSG_PT2_PKSK_T4_iiT6__param_2];
	ld.shared.u64 	%rd105, [%r340];
	cvt.s64.s32 	%rd106, %r2174;
	cvt.s64.s32 	%rd107, %r218;
	add.s64 	%rd108, %rd107, %rd106;
	add.s64 	%rd109, %rd108, %rd105;
	cvta.to.global.u64 	%rd110, %rd435;
	shl.b64 	%rd111, %rd9, 3;
	add.s64 	%rd112, %rd110, %rd111;
	st.global.u64 	[%rd112], %rd109;
$L__BB11_223:
	ld.param.u32 	%r2088, [_ZN3cub18CUB_300001_SM_10006detail10radix_sort29DeviceRadixSortOnesweepKernelINS1_5radix10policy_hubIiiyE10Policy1000ELNS0_9SortOrderE0EiiyiiNS1_21identity_decomposer_tEEEvPT5_SB_PT3_PKSC_PT1_PKSG_PT2_PKSK_T4_iiT6__param_8];
	ld.param.u64 	%rd438, [_ZN3cub18CUB_300001_SM_10006detail10radix_sort29DeviceRadixSortOnesweepKernelINS1_5radix10policy_hubIiiyE10Policy1000ELNS0_9SortOrderE0EiiyiiNS1_21identity_decomposer_tEEEvPT5_SB_PT3_PKSC_PT1_PKSG_PT2_PKSK_T4_iiT6__param_4];
	cvta.to.global.u64 	%rd22, %rd438;
	shl.b32 	%r1591, %r1, 2;
	add.s32 	%r350, %r783, %r1591;
	setp.gt.s32 	%p151, %r349, %r2088;
	bar.sync 	0;
	@%p151 bra 	$L__BB11_225;
	ld.param.u32 	%r2112, [_ZN3cub18CUB_300001_SM_10006detail10radix_sort29DeviceRadixSortOnesweepKernelINS1_5radix10policy_hubIiiyE10Policy1000ELNS0_9SortOrderE0EiiyiiNS1_21identity_decomposer_tEEEvPT5_SB_PT3_PKSC_PT1_PKSG_PT2_PKSK_T4_iiT6__param_9];
	ld.shared.u32 	%r1593, [%r350];
	shr.u32 	%r1594, %r1593, %r2112;
	and.b32  	%r1595, %r1594, %r221;
	shl.b32 	%r1596, %r1595, 3;
	add.s32 	%r1598, %r783, 26112;
	add.s32 	%r1599, %r1598, %r1596;
	ld.shared.u64 	%rd113, [%r1599];
	add.s64 	%rd114, %rd113, %rd9;
	xor.b32  	%r1600, %r1593, -2147483648;
	shl.b64 	%rd115, %rd114, 2;
	add.s64 	%rd116, %rd22, %rd115;
	st.global.u32 	[%rd116], %r1600;
	bar.warp.sync 	-1;
	ld.shared.u32 	%r1601, [%r350+1536];
	shr.u32 	%r1602, %r1601, %r2112;
	and.b32  	%r1603, %r1602, %r221;
	shl.b32 	%r1604, %r1603, 3;
	add.s32 	%r1605, %r1598, %r1604;
	ld.shared.u64 	%rd117, [%r1605];
	add.s64 	%rd118, %rd117, %rd9;
	xor.b32  	%r1606, %r1601, -2147483648;
	shl.b64 	%rd119, %rd118, 2;
	add.s64 	%rd120, %rd22, %rd119;
	st.global.u32 	[%rd120+1536], %r1606;
	bar.warp.sync 	-1;
	ld.shared.u32 	%r1607, [%r350+3072];
	shr.u32 	%r1608, %r1607, %r2112;
	and.b32  	%r1609, %r1608, %r221;
	shl.b32 	%r1610, %r1609, 3;
	add.s32 	%r1611, %r1598, %r1610;
	ld.shared.u64 	%rd121, [%r1611];
	add.s64 	%rd122, %rd121, %rd9;
	xor.b32  	%r1612, %r1607, -2147483648;
	shl.b64 	%rd123, %rd122, 2;
	add.s64 	%rd124, %rd22, %rd123;
	st.global.u32 	[%rd124+3072], %r1612;
	bar.warp.sync 	-1;
	ld.shared.u32 	%r1613, [%r350+4608];
	shr.u32 	%r1614, %r1613, %r2112;
	and.b32  	%r1615, %r1614, %r221;
	shl.b32 	%r1616, %r1615, 3;
	add.s32 	%r1617, %r1598, %r1616;
	ld.shared.u64 	%rd125, [%r1617];
	add.s64 	%rd126, %rd125, %rd9;
	xor.b32  	%r1618, %r1613, -2147483648;
	shl.b64 	%rd127, %rd126, 2;
	add.s64 	%rd128, %rd22, %rd127;
	st.global.u32 	[%rd128+4608], %r1618;
	bar.warp.sync 	-1;
	ld.shared.u32 	%r1619, [%r350+6144];
	shr.u32 	%r1620, %r1619, %r2112;
	and.b32  	%r1621, %r1620, %r221;
	shl.b32 	%r1622, %r1621, 3;
	add.s32 	%r1623, %r1598, %r1622;
	ld.shared.u64 	%rd129, [%r1623];
	add.s64 	%rd130, %rd129, %rd9;
	xor.b32  	%r1624, %r1619, -2147483648;
	shl.b64 	%rd131, %rd130, 2;
	add.s64 	%rd132, %rd22, %rd131;
	st.global.u32 	[%rd132+6144], %r1624;
	bar.warp.sync 	-1;
	ld.shared.u32 	%r1625, [%r350+7680];
	shr.u32 	%r1626, %r1625, %r2112;
	and.b32  	%r1627, %r1626, %r221;
	shl.b32 	%r1628, %r1627, 3;
	add.s32 	%r1629, %r1598, %r1628;
	ld.shared.u64 	%rd133, [%r1629];
	add.s64 	%rd134, %rd133, %rd9;
	xor.b32  	%r1630, %r1625, -2147483648;
	shl.b64 	%rd135, %rd134, 2;
	add.s64 	%rd136, %rd22, %rd135;
	st.global.u32 	[%rd136+7680], %r1630;
	bar.warp.sync 	-1;
	ld.shared.u32 	%r1631, [%r350+9216];
	shr.u32 	%r1632, %r1631, %r2112;
	and.b32  	%r1633, %r1632, %r221;
	shl.b32 	%r1634, %r1633, 3;
	add.s32 	%r1635, %r1598, %r1634;
	ld.shared.u64 	%rd137, [%r1635];
	add.s64 	%rd138, %rd137, %rd9;
	xor.b32  	%r1636, %r1631, -2147483648;
	shl.b64 	%rd139, %rd138, 2;
	add.s64 	%rd140, %rd22, %rd139;
	st.global.u32 	[%rd140+9216], %r1636;
	bar.warp.sync 	-1;
	ld.shared.u32 	%r1637, [%r350+10752];
	shr.u32 	%r1638, %r1637, %r2112;
	and.b32  	%r1639, %r1638, %r221;
	shl.b32 	%r1640, %r1639, 3;
	add.s32 	%r1641, %r1598, %r1640;
	ld.shared.u64 	%rd141, [%r1641];
	add.s64 	%rd142, %rd141, %rd9;
	xor.b32  	%r1642, %r1637, -2147483648;
	shl.b64 	%rd143, %rd142, 2;
	add.s64 	%rd144, %rd22, %rd143;
	st.global.u32 	[%rd144+10752], %r1642;
	bar.warp.sync 	-1;
	ld.shared.u32 	%r1643, [%r350+12288];
	shr.u32 	%r1644, %r1643, %r2112;
	and.b32  	%r1645, %r1644, %r221;
	shl.b32 	%r1646, %r1645, 3;
	add.s32 	%r1647, %r1598, %r1646;
	ld.shared.u64 	%rd145, [%r1647];
	add.s64 	%rd146, %rd145, %rd9;
	xor.b32  	%r1648, %r1643, -2147483648;
	shl.b64 	%rd147, %rd146, 2;
	add.s64 	%rd148, %rd22, %rd147;
	st.global.u32 	[%rd148+12288], %r1648;
	bar.warp.sync 	-1;
	ld.shared.u32 	%r1649, [%r350+13824];
	shr.u32 	%r1650, %r1649, %r2112;
	and.b32  	%r1651, %r1650, %r221;
	shl.b32 	%r1652, %r1651, 3;
	add.s32 	%r1653, %r1598, %r1652;
	ld.shared.u64 	%rd149, [%r1653];
	add.s64 	%rd150, %rd149, %rd9;
	xor.b32  	%r1654, %r1649, -2147483648;
	shl.b64 	%rd151, %rd150, 2;
	add.s64 	%rd152, %rd22, %rd151;
	st.global.u32 	[%rd152+13824], %r1654;
	bar.warp.sync 	-1;
	ld.shared.u32 	%r1655, [%r350+15360];
	shr.u32 	%r1656, %r1655, %r2112;
	and.b32  	%r1657, %r1656, %r221;
	shl.b32 	%r1658, %r1657, 3;
	add.s32 	%r1659, %r1598, %r1658;
	ld.shared.u64 	%rd153, [%r1659];
	add.s64 	%rd154, %rd153, %rd9;
	xor.b32  	%r1660, %r1655, -2147483648;
	shl.b64 	%rd155, %rd154, 2;
	add.s64 	%rd156, %rd22, %rd155;
	st.global.u32 	[%rd156+15360], %r1660;
	bar.warp.sync 	-1;
	ld.shared.u32 	%r1661, [%r350+16896];
	shr.u32 	%r1662, %r1661, %r2112;
	and.b32  	%r1663, %r1662, %r221;
	shl.b32 	%r1664, %r1663, 3;
	add.s32 	%r1665, %r1598, %r1664;
	ld.shared.u64 	%rd157, [%r1665];
	add.s64 	%rd158, %rd157, %rd9;
	xor.b32  	%r1666, %r1661, -2147483648;
	shl.b64 	%rd159, %rd158, 2;
	add.s64 	%rd160, %rd22, %rd159;
	st.global.u32 	[%rd160+16896], %r1666;
	bar.warp.sync 	-1;
	ld.shared.u32 	%r1667, [%r350+18432];
	shr.u32 	%r1668, %r1667, %r2112;
	and.b32  	%r1669, %r1668, %r221;
	shl.b32 	%r1670, %r1669, 3;
	add.s32 	%r1671, %r1598, %r1670;
	ld.shared.u64 	%rd161, [%r1671];
	add.s64 	%rd162, %rd161, %rd9;
	xor.b32  	%r1672, %r1667, -2147483648;
	shl.b64 	%rd163, %rd162, 2;
	add.s64 	%rd164, %rd22, %rd163;
	st.global.u32 	[%rd164+18432], %r1672;
	bar.warp.sync 	-1;
	ld.shared.u32 	%r1673, [%r350+19968];
	shr.u32 	%r1674, %r1673, %r2112;
	and.b32  	%r1675, %r1674, %r221;
	shl.b32 	%r1676, %r1675, 3;
	add.s32 	%r1677, %r1598, %r1676;
	ld.shared.u64 	%rd165, [%r1677];
	add.s64 	%rd166, %rd165, %rd9;
	xor.b32  	%r1678, %r1673, -2147483648;
	shl.b64 	%rd167, %rd166, 2;
	add.s64 	%rd168, %rd22, %rd167;
	st.global.u32 	[%rd168+19968], %r1678;
	bar.warp.sync 	-1;
	ld.shared.u32 	%r1679, [%r350+21504];
	shr.u32 	%r1680, %r1679, %r2112;
	and.b32  	%r1681, %r1680, %r221;
	shl.b32 	%r1682, %r1681, 3;
	add.s32 	%r1683, %r1598, %r1682;
	ld.shared.u64 	%rd169, [%r1683];
	add.s64 	%rd170, %rd169, %rd9;
	xor.b32  	%r1684, %r1679, -2147483648;
	shl.b64 	%rd171, %rd170, 2;
	add.s64 	%rd172, %rd22, %rd171;
	st.global.u32 	[%rd172+21504], %r1684;
	bar.warp.sync 	-1;
	ld.shared.u32 	%r1685, [%r350+23040];
	shr.u32 	%r1686, %r1685, %r2112;
	and.b32  	%r1687, %r1686, %r221;
	shl.b32 	%r1688, %r1687, 3;
	add.s32 	%r1689, %r1598, %r1688;
	ld.shared.u64 	%rd173, [%r1689];
	add.s64 	%rd174, %rd173, %rd9;
	xor.b32  	%r1690, %r1685, -2147483648;
	shl.b64 	%rd175, %rd174, 2;
	add.s64 	%rd176, %rd22, %rd175;
	st.global.u32 	[%rd176+23040], %r1690;
	bar.warp.sync 	-1;
	ld.shared.u32 	%r1691, [%r350+24576];
	shr.u32 	%r1692, %r1691, %r2112;
	and.b32  	%r1693, %r1692, %r221;
	shl.b32 	%r1694, %r1693, 3;
	add.s32 	%r1695, %r1598, %r1694;
	ld.shared.u64 	%rd177, [%r1695];
	add.s64 	%rd178, %rd177, %rd9;
	xor.b32  	%r1696, %r1691, -2147483648;
	shl.b64 	%rd179, %rd178, 2;
	add.s64 	%rd180, %rd22, %rd179;
	st.global.u32 	[%rd180+24576], %r1696;
	bar.warp.sync 	-1;
	bra.uni 	$L__BB11_260;
$L__BB11_225:
	ld.param.u32 	%r2089, [_ZN3cub18CUB_300001_SM_10006detail10radix_sort29DeviceRadixSortOnesweepKernelINS1_5radix10policy_hubIiiyE10Policy1000ELNS0_9SortOrderE0EiiyiiNS1_21identity_decomposer_tEEEvPT5_SB_PT3_PKSC_PT1_PKSG_PT2_PKSK_T4_iiT6__param_8];
	mad.lo.s32 	%r351, %r3, -6528, %r2089;
	setp.ge.s32 	%p152, %r1, %r351;
	@%p152 bra 	$L__BB11_227;
	ld.param.u32 	%r2113, [_ZN3cub18CUB_300001_SM_10006detail10radix_sort29DeviceRadixSortOnesweepKernelINS1_5radix10policy_hubIiiyE10Policy1000ELNS0_9SortOrderE0EiiyiiNS1_21identity_decomposer_tEEEvPT5_SB_PT3_PKSC_PT1_PKSG_PT2_PKSK_T4_iiT6__param_9];
	ld.shared.u32 	%r1697, [%r350];
	shr.u32 	%r1698, %r1697, %r2113;
	and.b32  	%r1699, %r1698, %r221;
	shl.b32 	%r1700, %r1699, 3;
	add.s32 	%r1702, %r783, %r1700;
	ld.shared.u64 	%rd181, [%r1702+26112];
	xor.b32  	%r1703, %r1697, -2147483648;
	add.s64 	%rd182, %rd181, %rd9;
	shl.b64 	%rd183, %rd182, 2;
	add.s64 	%rd184, %rd22, %rd183;
	st.global.u32 	[%rd184], %r1703;
$L__BB11_227:
	bar.warp.sync 	-1;
	add.s32 	%r1704, %r1, 384;
	setp.ge.s32 	%p153, %r1704, %r351;
	@%p153 bra 	$L__BB11_229;
	ld.param.u32 	%r2114, [_ZN3cub18CUB_300001_SM_10006detail10radix_sort29DeviceRadixSortOnesweepKernelINS1_5radix10policy_hubIiiyE10Policy1000ELNS0_9SortOrderE0EiiyiiNS1_21identity_decomposer_tEEEvPT5_SB_PT3_PKSC_PT1_PKSG_PT2_PKSK_T4_iiT6__param_9];
	ld.shared.u32 	%r1705, [%r350+1536];
	shr.u32 	%r1706, %r1705, %r2114;
	and.b32  	%r1707, %r1706, %r221;
	shl.b32 	%r1708, %r1707, 3;
	add.s32 	%r1710, %r783, %r1708;
	ld.shared.u64 	%rd185, [%r1710+26112];
	xor.b32  	%r1711, %r1705, -2147483648;
	add.s64 	%rd186, %rd185, %rd9;
	shl.b64 	%rd187, %rd186, 2;
	add.s64 	%rd188, %rd22, %rd187;
	st.global.u32 	[%rd188+1536], %r1711;
$L__BB11_229:
	bar.warp.sync 	-1;
	add.s32 	%r1712, %r1, 768;
	setp.ge.s32 	%p154, %r1712, %r351;
	@%p154 bra 	$L__BB11_231;
	ld.param.u32 	%r2115, [_ZN3cub18CUB_300001_SM_10006detail10radix_sort29DeviceRadixSortOnesweepKernelINS1_5radix10policy_hubIiiyE10Policy1000ELNS0_9SortOrderE0EiiyiiNS1_21identity_decomposer_tEEEvPT5_SB_PT3_PKSC_PT1_PKSG_PT2_PKSK_T4_iiT6__param_9];
	ld.shared.u32 	%r1713, [%r350+3072];
	shr.u32 	%r1714, %r1713, %r2115;
	and.b32  	%r1715, %r1714, %r221;
	shl.b32 	%r1716, %r1715, 3;
	add.s32 	%r1718, %r783, %r1716;
	ld.shared.u64 	%rd189, [%r1718+26112];
	xor.b32  	%r1719, %r1713, -2147483648;
	add.s64 	%rd190, %rd189, %rd9;
	shl.b64 	%rd191, %rd190, 2;
	add.s64 	%rd192, %rd22, %rd191;
	st.global.u32 	[%rd192+3072], %r1719;
$L__BB11_231:
	bar.warp.sync 	-1;
	add.s32 	%r1720, %r1, 1152;
	setp.ge.s32 	%p155, %r1720, %r351;
	@%p155 bra 	$L__BB11_233;
	ld.param.u32 	%r2116, [_ZN3cub18CUB_300001_SM_10006detail10radix_sort29DeviceRadixSortOnesweepKernelINS1_5radix10policy_hubIiiyE10Policy1000ELNS0_9SortOrderE0EiiyiiNS1_21identity_decomposer_tEEEvPT5_SB_PT3_PKSC_PT1_PKSG_PT2_PKSK_T4_iiT6__param_9];
	ld.shared.u32 	%r1721, [%r350+4608];
	shr.u32 	%r1722, %r1721, %r2116;
	and.b32  	%r1723, %r1722, %r221;
	shl.b32 	%r1724, %r1723, 3;
	add.s32 	%r1726, %r783, %r1724;
	ld.shared.u64 	%rd193, [%r1726+26112];
	xor.b32  	%r1727, %r1721, -2147483648;
	add.s64 	%rd194, %rd193, %rd9;
	shl.b64 	%rd195, %rd194, 2;
	add.s64 	%rd196, %rd22, %rd195;
	st.global.u32 	[%rd196+4608], %r1727;
$L__BB11_233:
	bar.warp.sync 	-1;
	add.s32 	%r1728, %r1, 1536;
	setp.ge.s32 	%p156, %r1728, %r351;
	@%p156 bra 	$L__BB11_235;
	ld.param.u32 	%r2117, [_ZN3cub18CUB_300001_SM_10006detail10radix_sort29DeviceRadixSortOnesweepKernelINS1_5radix10policy_hubIiiyE10Policy1000ELNS0_9SortOrderE0EiiyiiNS1_21identity_decomposer_tEEEvPT5_SB_PT3_PKSC_PT1_PKSG_PT2_PKSK_T4_iiT6__param_9];
	ld.shared.u32 	%r1729, [%r350+6144];
	shr.u32 	%r1730, %r1729, %r2117;
	and.b32  	%r1731, %r1730, %r221;
	shl.b32 	%r1732, %r1731, 3;
	add.s32 	%r1734, %r783, %r1732;
	ld.shared.u64 	%rd197, [%r1734+26112];
	xor.b32  	%r1735, %r1729, -2147483648;
	add.s64 	%rd198, %rd197, %rd9;
	shl.b64 	%rd199, %rd198, 2;
	add.s64 	%rd200, %rd22, %rd199;
	st.global.u32 	[%rd200+6144], %r1735;
$L__BB11_235:
	bar.warp.sync 	-1;
	add.s32 	%r1736, %r1, 1920;
	setp.ge.s32 	%p157, %r1736, %r351;
	@%p157 bra 	$L__BB11_237;
	ld.param.u32 	%r2118, [_ZN3cub18CUB_300001_SM_10006detail10radix_sort29DeviceRadixSortOnesweepKernelINS1_5radix10policy_hubIiiyE10Policy1000ELNS0_9SortOrderE0EiiyiiNS1_21identity_decomposer_tEEEvPT5_SB_PT3_PKSC_PT1_PKSG_PT2_PKSK_T4_iiT6__param_9];
	ld.shared.u32 	%r1737, [%r350+7680];
	shr.u32 	%r1738, %r1737, %r2118;
	and.b32  	%r1739, %r1738, %r221;
	shl.b32 	%r1740, %r1739, 3;
	add.s32 	%r1742, %r783, %r1740;
	ld.shared.u64 	%rd201, [%r1742+26112];
	xor.b32  	%r1743, %r1737, -2147483648;
	add.s64 	%rd202, %rd201, %rd9;
	shl.b64 	%rd203, %rd202, 2;
	add.s64 	%rd204, %rd22, %rd203;
	st.global.u32 	[%rd204+7680], %r1743;
$L__BB11_237:
	bar.warp.sync 	-1;
	add.s32 	%r1744, %r1, 2304;
	setp.ge.s32 	%p158, %r1744, %r351;
	@%p158 bra 	$L__BB11_239;
	ld.param.u32 	%r2119, [_ZN3cub18CUB_300001_SM_10006detail10radix_sort29DeviceRadixSortOnesweepKernelINS1_5radix10policy_hubIiiyE10Policy1000ELNS0_9SortOrderE0EiiyiiNS1_21identity_decomposer_tEEEvPT5_SB_PT3_PKSC_PT1_PKSG_PT2_PKSK_T4_iiT6__param_9];
	ld.shared.u32 	%r1745, [%r350+9216];
	shr.u32 	%r1746, %r1745, %r2119;
	and.b32  	%r1747, %r1746, %r221;
	shl.b32 	%r1748, %r1747, 3;
	add.s32 	%r1750, %r783, %r1748;
	ld.shared.u64 	%rd205, [%r1750+26112];
	xor.b32  	%r1751, %r1745, -2147483648;
	add.s64 	%rd206, %rd205, %rd9;
	shl.b64 	%rd207, %rd206, 2;
	add.s64 	%rd208, %rd22, %rd207;
	st.global.u32 	[%rd208+9216], %r1751;
$L__BB11_239:
	bar.warp.sync 	-1;
	add.s32 	%r1752, %r1, 2688;
	setp.ge.s32 	%p159, %r1752, %r351;
	@%p159 bra 	$L__BB11_241;
	ld.param.u32 	%r2120, [_ZN3cub18CUB_300001_SM_10006detail10radix_sort29DeviceRadixSortOnesweepKernelINS1_5radix10policy_hubIiiyE10Policy1000ELNS0_9SortOrderE0EiiyiiNS1_21identity_decomposer_tEEEvPT5_SB_PT3_PKSC_PT1_PKSG_PT2_PKSK_T4_iiT6__param_9];
	ld.shared.u32 	%r1753, [%r350+10752];
	shr.u32 	%r1754, %r1753, %r2120;
	and.b32  	%r1755, %r1754, %r221;
	shl.b32 	%r1756, %r1755, 3;
	add.s32 	%r1758, %r783, %r1756;
	ld.shared.u64 	%rd209, [%r1758+26112];
	xor.b32  	%r1759, %r1753, -2147483648;
	add.s64 	%rd210, %rd209, %rd9;
	shl.b64 	%rd211, %rd210, 2;
	add.s64 	%rd212, %rd22, %rd211;
	st.global.u32 	[%rd212+10752], %r1759;
$L__BB11_241:
	bar.warp.sync 	-1;
	or.b32  	%r1760, %r1, 3072;
	setp.ge.s32 	%p160, %r1760, %r351;
	@%p160 bra 	$L__BB11_243;
	ld.param.u32 	%r2121, [_ZN3cub18CUB_300001_SM_10006detail10radix_sort29DeviceRadixSortOnesweepKernelINS1_5radix10policy_hubIiiyE10Policy1000ELNS0_9SortOrderE0EiiyiiNS1_21identity_decomposer_tEEEvPT5_SB_PT3_PKSC_PT1_PKSG_PT2_PKSK_T4_iiT6__param_9];
	ld.shared.u32 	%r1761, [%r350+12288];
	shr.u32 	%r1762, %r1761, %r2121;
	and.b32  	%r1763, %r1762, %r221;
	shl.b32 	%r1764, %r1763, 3;
	add.s32 	%r1766, %r783, %r1764;
	ld.shared.u64 	%rd213, [%r1766+26112];
	xor.b32  	%r1767, %r1761, -2147483648;
	add.s64 	%rd214, %rd213, %rd9;
	shl.b64 	%rd215, %rd214, 2;
	add.s64 	%rd216, %rd22, %rd215;
	st.global.u32 	[%rd216+12288], %r1767;
$L__BB11_243:
	bar.warp.sync 	-1;
	add.s32 	%r1768, %r1, 3456;
	setp.ge.s32 	%p161, %r1768, %r351;
	@%p161 bra 	$L__BB11_245;
	ld.param.u32 	%r2122, [_ZN3cub18CUB_300001_SM_10006detail10radix_sort29DeviceRadixSortOnesweepKernelINS1_5radix10policy_hubIiiyE10Policy1000ELNS0_9SortOrderE0EiiyiiNS1_21identity_decomposer_tEEEvPT5_SB_PT3_PKSC_PT1_PKSG_PT2_PKSK_T4_iiT6__param_9];
	ld.shared.u32 	%r1769, [%r350+13824];
	shr.u32 	%r1770, %r1769, %r2122;
	and.b32  	%r1771, %r1770, %r221;
	shl.b32 	%r1772, %r1771, 3;
	add.s32 	%r1774, %r783, %r1772;
	ld.shared.u64 	%rd217, [%r1774+26112];
	xor.b32  	%r1775, %r1769, -2147483648;
	add.s64 	%rd218, %rd217, %rd9;
	shl.b64 	%rd219, %rd218, 2;
	add.s64 	%rd220, %rd22, %rd219;
	st.global.u32 	[%rd220+13824], %r1775;
$L__BB11_245:
	bar.warp.sync 	-1;
	add.s32 	%r1776, %r1, 3840;
	setp.ge.s32 	%p162, %r1776, %r351;
	@%p162 bra 	$L__BB11_247;
	ld.param.u32 	%r2123, [_ZN3cub18CUB_300001_SM_10006detail10radix_sort29DeviceRadixSortOnesweepKernelINS1_5radix10policy_hubIiiyE10Policy1000ELNS0_9SortOrderE0EiiyiiNS1_21identity_decomposer_tEEEvPT5_SB_PT3_PKSC_PT1_PKSG_PT2_PKSK_T4_iiT6__param_9];
	ld.shared.u32 	%r1777, [%r350+15360];
	shr.u32 	%r1778, %r1777, %r2123;
	and.b32  	%r1779, %r1778, %r221;
	shl.b32 	%r1780, %r1779, 3;
	add.s32 	%r1782, %r783, %r1780;
	ld.shared.u64 	%rd221, [%r1782+26112];
	xor.b32  	%r1783, %r1777, -2147483648;
	add.s64 	%rd222, %rd221, %rd9;
	shl.b64 	%rd223, %rd222, 2;
	add.s64 	%rd224, %rd22, %rd223;
	st.global.u32 	[%rd224+15360], %r1783;
$L__BB11_247:
	bar.warp.sync 	-1;
	add.s32 	%r1784, %r1, 4224;
	setp.ge.s32 	%p163, %r1784, %r351;
	@%p163 bra 	$L__BB11_249;
	ld.param.u32 	%r2124, [_ZN3cub18CUB_300001_SM_10006detail10radix_sort29DeviceRadixSortOnesweepKernelINS1_5radix10policy_hubIiiyE10Policy1000ELNS0_9SortOrderE0EiiyiiNS1_21identity_decomposer_tEEEvPT5_SB_PT3_PKSC_PT1_PKSG_PT2_PKSK_T4_iiT6__param_9];
	ld.shared.u32 	%r1785, [%r350+16896];
	shr.u32 	%r1786, %r1785, %r2124;
	and.b32  	%r1787, %r1786, %r221;
	shl.b32 	%r1788, %r1787, 3;
	add.s32 	%r1790, %r783, %r1788;
	ld.shared.u64 	%rd225, [%r1790+26112];
	xor.b32  	%r1791, %r1785, -2147483648;
	add.s64 	%rd226, %rd225, %rd9;
	shl.b64 	%rd227, %rd226, 2;
	add.s64 	%rd228, %rd22, %rd227;
	st.global.u32 	[%rd228+16896], %r1791;
$L__BB11_249:
	bar.warp.sync 	-1;
	add.s32 	%r1792, %r1, 4608;
	setp.ge.s32 	%p164, %r1792, %r351;
	@%p164 bra 	$L__BB11_251;
	ld.param.u32 	%r2125, [_ZN3cub18CUB_300001_SM_10006detail10radix_sort29DeviceRadixSortOnesweepKernelINS1_5radix10policy_hubIiiyE10Policy1000ELNS0_9SortOrderE0EiiyiiNS1_21identity_decomposer_tEEEvPT5_SB_PT3_PKSC_PT1_PKSG_PT2_PKSK_T4_iiT6__param_9];
	ld.shared.u32 	%r1793, [%r350+18432];
	shr.u32 	%r1794, %r1793, %r2125;
	and.b32  	%r1795, %r1794, %r221;
	shl.b32 	%r1796, %r1795, 3;
	add.s32 	%r1798, %r783, %r1796;
	ld.shared.u64 	%rd229, [%r1798+26112];
	xor.b32  	%r1799, %r1793, -2147483648;
	add.s64 	%rd230, %rd229, %rd9;
	shl.b64 	%rd231, %rd230, 2;
	add.s64 	%rd232, %rd22, %rd231;
	st.global.u32 	[%rd232+18432], %r1799;
$L__BB11_251:
	bar.warp.sync 	-1;
	add.s32 	%r1800, %r1, 4992;
	setp.ge.s32 	%p165, %r1800, %r351;
	@%p165 bra 	$L__BB11_253;
	ld.param.u32 	%r2126, [_ZN3cub18CUB_300001_SM_10006detail10radix_sort29DeviceRadixSortOnesweepKernelINS1_5radix10policy_hubIiiyE10Policy1000ELNS0_9SortOrderE0EiiyiiNS1_21identity_decomposer_tEEEvPT5_SB_PT3_PKSC_PT1_PKSG_PT2_PKSK_T4_iiT6__param_9];
	ld.shared.u32 	%r1801, [%r350+19968];
	shr.u32 	%r1802, %r1801, %r2126;
	and.b32  	%r1803, %r1802, %r221;
	shl.b32 	%r1804, %r1803, 3;
	add.s32 	%r1806, %r783, %r1804;
	ld.shared.u64 	%rd233, [%r1806+26112];
	xor.b32  	%r1807, %r1801, -2147483648;
	add.s64 	%rd234, %rd233, %rd9;
	shl.b64 	%rd235, %rd234, 2;
	add.s64 	%rd236, %rd22, %rd235;
	st.global.u32 	[%rd236+19968], %r1807;
$L__BB11_253:
	bar.warp.sync 	-1;
	add.s32 	%r1808, %r1, 5376;
	setp.ge.s32 	%p166, %r1808, %r351;
	@%p166 bra 	$L__BB11_255;
	ld.param.u32 	%r2127, [_ZN3cub18CUB_300001_SM_10006detail10radix_sort29DeviceRadixSortOnesweepKernelINS1_5radix10policy_hubIiiyE10Policy1000ELNS0_9SortOrderE0EiiyiiNS1_21identity_decomposer_tEEEvPT5_SB_PT3_PKSC_PT1_PKSG_PT2_PKSK_T4_iiT6__param_9];
	ld.shared.u32 	%r1809, [%r350+21504];
	shr.u32 	%r1810, %r1809, %r2127;
	and.b32  	%r1811, %r1810, %r221;
	shl.b32 	%r1812, %r1811, 3;
	add.s32 	%r1814, %r783, %r1812;
	ld.shared.u64 	%rd237, [%r1814+26112];
	xor.b32  	%r1815, %r1809, -2147483648;
	add.s64 	%rd238, %rd237, %rd9;
	shl.b64 	%rd239, %rd238, 2;
	add.s64 	%rd240, %rd22, %rd239;
	st.global.u32 	[%rd240+21504], %r1815;
$L__BB11_255:
	bar.warp.sync 	-1;
	add.s32 	%r1816, %r1, 5760;
	setp.ge.s32 	%p167, %r1816, %r351;
	@%p167 bra 	$L__BB11_257;
	ld.param.u32 	%r2128, [_ZN3cub18CUB_300001_SM_10006detail10radix_sort29DeviceRadixSortOnesweepKernelINS1_5radix10policy_hubIiiyE10Policy1000ELNS0_9SortOrderE0EiiyiiNS1_21identity_decomposer_tEEEvPT5_SB_PT3_PKSC_PT1_PKSG_PT2_PKSK_T4_iiT6__param_9];
	ld.shared.u32 	%r1817, [%r350+23040];
	shr.u32 	%r1818, %r1817, %r2128;
	and.b32  	%r1819, %r1818, %r221;
	shl.b32 	%r1820, %r1819, 3;
	add.s32 	%r1822, %r783, %r1820;
	ld.shared.u64 	%rd241, [%r1822+26112];
	xor.b32  	%r1823, %r1817, -2147483648;
	add.s64 	%rd242, %rd241, %rd9;
	shl.b64 	%rd243, %rd242, 2;
	add.s64 	%rd244, %rd22, %rd243;
	st.global.u32 	[%rd244+23040], %r1823;
$L__BB11_257:
	bar.warp.sync 	-1;
	or.b32  	%r1824, %r1, 6144;
	setp.ge.s32 	%p168, %r1824, %r351;
	@%p168 bra 	$L__BB11_259;
	ld.param.u32 	%r2129, [_ZN3cub18CUB_300001_SM_10006detail10radix_sort29DeviceRadixSortOnesweepKernelINS1_5radix10policy_hubIiiyE10Policy1000ELNS0_9SortOrderE0EiiyiiNS1_21identity_decomposer_tEEEvPT5_SB_PT3_PKSC_PT1_PKSG_PT2_PKSK_T4_iiT6__param_9];
	ld.shared.u32 	%r1825, [%r350+24576];
	shr.u32 	%r1826, %r1825, %r2129;
	and.b32  	%r1827, %r1826, %r221;
	shl.b32 	%r1828, %r1827, 3;
	add.s32 	%r1830, %r783, %r1828;
	ld.shared.u64 	%rd245, [%r1830+26112];
	xor.b32  	%r1831, %r1825, -2147483648;
	add.s64 	%rd246, %rd245, %rd9;
	shl.b64 	%rd247, %rd246, 2;
	add.s64 	%rd248, %rd22, %rd247;
	st.global.u32 	[%rd248+24576], %r1831;
$L__BB11_259:
	bar.warp.sync 	-1;
$L__BB11_260:
	ld.param.u32 	%r2130, [_ZN3cub18CUB_300001_SM_10006detail10radix_sort29DeviceRadixSortOnesweepKernelINS1_5radix10policy_hubIiiyE10Policy1000ELNS0_9SortOrderE0EiiyiiNS1_21identity_decomposer_tEEEvPT5_SB_PT3_PKSC_PT1_PKSG_PT2_PKSK_T4_iiT6__param_9];
	ld.param.u32 	%r2090, [_ZN3cub18CUB_300001_SM_10006detail10radix_sort29DeviceRadixSortOnesweepKernelINS1_5radix10policy_hubIiiyE10Policy1000ELNS0_9SortOrderE0EiiyiiNS1_21identity_decomposer_tEEEvPT5_SB_PT3_PKSC_PT1_PKSG_PT2_PKSK_T4_iiT6__param_8];
	setp.gt.s32 	%p169, %r349, %r2090;
	ld.shared.u32 	%r1832, [%r350];
	shr.u32 	%r1833, %r1832, %r2130;
	and.b32  	%r352, %r1833, %r221;
	ld.shared.u32 	%r1834, [%r350+1536];
	shr.u32 	%r1835, %r1834, %r2130;
	and.b32  	%r353, %r1835, %r221;
	ld.shared.u32 	%r1836, [%r350+3072];
	shr.u32 	%r1837, %r1836, %r2130;
	and.b32  	%r354, %r1837, %r221;
	ld.shared.u32 	%r1838, [%r350+4608];
	shr.u32 	%r1839, %r1838, %r2130;
	and.b32  	%r355, %r1839, %r221;
	ld.shared.u32 	%r1840, [%r350+6144];
	shr.u32 	%r1841, %r1840, %r2130;
	and.b32  	%r356, %r1841, %r221;
	ld.shared.u32 	%r1842, [%r350+7680];
	shr.u32 	%r1843, %r1842, %r2130;
	and.b32  	%r357, %r1843, %r221;
	ld.shared.u32 	%r1844, [%r350+9216];
	shr.u32 	%r1845, %r1844, %r2130;
	and.b32  	%r358, %r1845, %r221;
	ld.shared.u32 	%r1846, [%r350+10752];
	shr.u32 	%r1847, %r1846, %r2130;
	and.b32  	%r359, %r1847, %r221;
	ld.shared.u32 	%r1848, [%r350+12288];
	shr.u32 	%r1849, %r1848, %r2130;
	and.b32  	%r360, %r1849, %r221;
	ld.shared.u32 	%r1850, [%r350+13824];
	shr.u32 	%r1851, %r1850, %r2130;
	and.b32  	%r361, %r1851, %r221;
	ld.shared.u32 	%r1852, [%r350+15360];
	shr.u32 	%r1853, %r1852, %r2130;
	and.b32  	%r362, %r1853, %r221;
	ld.shared.u32 	%r1854, [%r350+16896];
	shr.u32 	%r1855, %r1854, %r2130;
	and.b32  	%r363, %r1855, %r221;
	ld.shared.u32 	%r1856, [%r350+18432];
	shr.u32 	%r1857, %r1856, %r2130;
	and.b32  	%r364, %r1857, %r221;
	ld.shared.u32 	%r1858, [%r350+19968];
	shr.u32 	%r1859, %r1858, %r2130;
	and.b32  	%r365, %r1859, %r221;
	ld.shared.u32 	%r1860, [%r350+21504];
	shr.u32 	%r1861, %r1860, %r2130;
	and.b32  	%r366, %r1861, %r221;
	ld.shared.u32 	%r1862, [%r350+23040];
	shr.u32 	%r1863, %r1862, %r2130;
	and.b32  	%r367, %r1863, %r221;
	ld.shared.u32 	%r1864, [%r350+24576];
	shr.u32 	%r1865, %r1864, %r2130;
	and.b32  	%r368, %r1865, %r221;
	@%p169 bra 	$L__BB11_262;
	ld.param.u64 	%rd443, [_ZN3cub18CUB_300001_SM_10006detail10radix_sort29DeviceRadixSortOnesweepKernelINS1_5radix10policy_hubIiiyE10Policy1000ELNS0_9SortOrderE0EiiyiiNS1_21identity_decomposer_tEEEvPT5_SB_PT3_PKSC_PT1_PKSG_PT2_PKSK_T4_iiT6__param_7];
	cvta.to.global.u64 	%rd249, %rd443;
	and.b32  	%r1869, %r1, 31;
	or.b32  	%r1870, %r647, %r1869;
	cvt.u64.u32 	%rd250, %r1870;
	mul.lo.s32 	%r1871, %r3, 6528;
	cvt.s64.s32 	%rd251, %r1871;
	add.s64 	%rd252, %rd250, %rd251;
	shl.b64 	%rd253, %rd252, 2;
	add.s64 	%rd254, %rd249, %rd253;
	ld.global.u32 	%r2266, [%rd254];
	ld.global.u32 	%r2267, [%rd254+128];
	ld.global.u32 	%r2268, [%rd254+256];
	ld.global.u32 	%r2269, [%rd254+384];
	ld.global.u32 	%r2270, [%rd254+512];
	ld.global.u32 	%r2271, [%rd254+640];
	ld.global.u32 	%r2272, [%rd254+768];
	ld.global.u32 	%r2273, [%rd254+896];
	ld.global.u32 	%r2274, [%rd254+1024];
	ld.global.u32 	%r2275, [%rd254+1152];
	ld.global.u32 	%r2276, [%rd254+1280];
	ld.global.u32 	%r2277, [%rd254+1408];
	ld.global.u32 	%r2278, [%rd254+1536];
	ld.global.u32 	%r2279, [%rd254+1664];
	ld.global.u32 	%r2280, [%rd254+1792];
	ld.global.u32 	%r2281, [%rd254+1920];
	ld.global.u32 	%r2282, [%rd254+2048];
	bra.uni 	$L__BB11_296;
$L__BB11_262:
	ld.param.u32 	%r2091, [_ZN3cub18CUB_300001_SM_10006detail10radix_sort29DeviceRadixSortOnesweepKernelINS1_5radix10policy_hubIiiyE10Policy1000ELNS0_9SortOrderE0EiiyiiNS1_21identity_decomposer_tEEEvPT5_SB_PT3_PKSC_PT1_PKSG_PT2_PKSK_T4_iiT6__param_8];
	ld.param.u64 	%rd444, [_ZN3cub18CUB_300001_SM_10006detail10radix_sort29DeviceRadixSortOnesweepKernelINS1_5radix10policy_hubIiiyE10Policy1000ELNS0_9SortOrderE0EiiyiiNS1_21identity_decomposer_tEEEvPT5_SB_PT3_PKSC_PT1_PKSG_PT2_PKSK_T4_iiT6__param_7];
	cvta.to.global.u64 	%rd255, %rd444;
	add.s64 	%rd23, %rd255, %rd63;
	cvt.u32.u64 	%r1874, %rd7;
	sub.s32 	%r386, %r2091, %r649;
	setp.ge.s32 	%p170, %r1874, %r386;
	@%p170 bra 	$L__BB11_264;
	ld.global.u32 	%r2266, [%rd23];
$L__BB11_264:
	add.s32 	%r1877, %r1874, 32;
	setp.ge.s32 	%p171, %r1877, %r386;
	@%p171 bra 	$L__BB11_266;
	ld.global.u32 	%r2267, [%rd23+128];
$L__BB11_266:
	add.s32 	%r1880, %r1874, 64;
	setp.ge.s32 	%p172, %r1880, %r386;
	@%p172 bra 	$L__BB11_268;
	ld.global.u32 	%r2268, [%rd23+256];
$L__BB11_268:
	add.s32 	%r1883, %r1874, 96;
	setp.ge.s32 	%p173, %r1883, %r386;
	@%p173 bra 	$L__BB11_270;
	ld.global.u32 	%r2269, [%rd23+384];
$L__BB11_270:
	add.s32 	%r1886, %r1874, 128;
	setp.ge.s32 	%p174, %r1886, %r386;
	@%p174 bra 	$L__BB11_272;
	ld.global.u32 	%r2270, [%rd23+512];
$L__BB11_272:
	add.s32 	%r1889, %r1874, 160;
	setp.ge.s32 	%p175, %r1889, %r386;
	@%p175 bra 	$L__BB11_274;
	ld.global.u32 	%r2271, [%rd23+640];
$L__BB11_274:
	add.s32 	%r1892, %r1874, 192;
	setp.ge.s32 	%p176, %r1892, %r386;
	@%p176 bra 	$L__BB11_276;
	ld.global.u32 	%r2272, [%rd23+768];
$L__BB11_276:
	add.s32 	%r1895, %r1874, 224;
	setp.ge.s32 	%p177, %r1895, %r386;
	@%p177 bra 	$L__BB11_278;
	ld.param.u64 	%rd445, [_ZN3cub18CUB_300001_SM_10006detail10radix_sort29DeviceRadixSortOnesweepKernelINS1_5radix10policy_hubIiiyE10Policy1000ELNS0_9SortOrderE0EiiyiiNS1_21identity_decomposer_tEEEvPT5_SB_PT3_PKSC_PT1_PKSG_PT2_PKSK_T4_iiT6__param_7];
	cvta.to.global.u64 	%rd259, %rd445;
	cvt.s64.s32 	%rd260, %r649;
	add.s64 	%rd261, %rd7, %rd260;
	shl.b64 	%rd262, %rd261, 2;
	add.s64 	%rd263, %rd259, %rd262;
	ld.global.u32 	%r2273, [%rd263+896];
$L__BB11_278:
	add.s32 	%r1899, %r1874, 256;
	setp.ge.s32 	%p178, %r1899, %r386;
	@%p178 bra 	$L__BB11_280;
	ld.param.u64 	%rd446, [_ZN3cub18CUB_300001_SM_10006detail10radix_sort29DeviceRadixSortOnesweepKernelINS1_5radix10policy_hubIiiyE10Policy1000ELNS0_9SortOrderE0EiiyiiNS1_21identity_decomposer_tEEEvPT5_SB_PT3_PKSC_PT1_PKSG_PT2_PKSK_T4_iiT6__param_7];
	cvta.to.global.u64 	%rd264, %rd446;
	cvt.s64.s32 	%rd265, %r649;
	add.s64 	%rd266, %rd7, %rd265;
	shl.b64 	%rd267, %rd266, 2;
	add.s64 	%rd268, %rd264, %rd267;
	ld.global.u32 	%r2274, [%rd268+1024];
$L__BB11_280:
	add.s32 	%r1903, %r1874, 288;
	setp.ge.s32 	%p179, %r1903, %r386;
	@%p179 bra 	$L__BB11_282;
	ld.param.u64 	%rd447, [_ZN3cub18CUB_300001_SM_10006detail10radix_sort29DeviceRadixSortOnesweepKernelINS1_5radix10policy_hubIiiyE10Policy1000ELNS0_9SortOrderE0EiiyiiNS1_21identity_decomposer_tEEEvPT5_SB_PT3_PKSC_PT1_PKSG_PT2_PKSK_T4_iiT6__param_7];
	cvta.to.global.u64 	%rd269, %rd447;
	cvt.s64.s32 	%rd270, %r649;
	add.s64 	%rd271, %rd7, %rd270;
	shl.b64 	%rd272, %rd271, 2;
	add.s64 	%rd273, %rd269, %rd272;
	ld.global.u32 	%r2275, [%rd273+1152];
$L__BB11_282:
	add.s32 	%r1907, %r1874, 320;
	setp.ge.s32 	%p180, %r1907, %r386;
	@%p180 bra 	$L__BB11_284;
	ld.param.u64 	%rd448, [_ZN3cub18CUB_300001_SM_10006detail10radix_sort29DeviceRadixSortOnesweepKernelINS1_5radix10policy_hubIiiyE10Policy1000ELNS0_9SortOrderE0EiiyiiNS1_21identity_decomposer_tEEEvPT5_SB_PT3_PKSC_PT1_PKSG_PT2_PKSK_T4_iiT6__param_7];
	cvta.to.global.u64 	%rd274, %rd448;
	cvt.s64.s32 	%rd275, %r649;
	add.s64 	%rd276, %rd7, %rd275;
	shl.b64 	%rd277, %rd276, 2;
	add.s64 	%rd278, %rd274, %rd277;
	ld.global.u32 	%r2276, [%rd278+1280];
$L__BB11_284:
	add.s32 	%r1911, %r1874, 352;
	setp.ge.s32 	%p181, %r1911, %r386;
	@%p181 bra 	$L__BB11_286;
	ld.param.u64 	%rd449, [_ZN3cub18CUB_300001_SM_10006detail10radix_sort29DeviceRadixSortOnesweepKernelINS1_5radix10policy_hubIiiyE10Policy1000ELNS0_9SortOrderE0EiiyiiNS1_21identity_decomposer_tEEEvPT5_SB_PT3_PKSC_PT1_PKSG_PT2_PKSK_T4_iiT6__param_7];
	cvta.to.global.u64 	%rd279, %rd449;
	mul.lo.s32 	%r1912, %r3, 6528;
	cvt.s64.s32 	%rd280, %r1912;
	add.s64 	%rd281, %rd7, %rd280;
	shl.b64 	%rd282, %rd281, 2;
	add.s64 	%rd283, %rd279, %rd282;
	ld.global.u32 	%r2277, [%rd283+1408];
$L__BB11_286:
	add.s32 	%r1915, %r1874, 384;
	setp.ge.s32 	%p182, %r1915, %r386;
	@%p182 bra 	$L__BB11_288;
	ld.param.u64 	%rd450, [_ZN3cub18CUB_300001_SM_10006detail10radix_sort29DeviceRadixSortOnesweepKernelINS1_5radix10policy_hubIiiyE10Policy1000ELNS0_9SortOrderE0EiiyiiNS1_21identity_decomposer_tEEEvPT5_SB_PT3_PKSC_PT1_PKSG_PT2_PKSK_T4_iiT6__param_7];
	cvta.to.global.u64 	%rd284, %rd450;
	mul.lo.s32 	%r1916, %r3, 6528;
	cvt.s64.s32 	%rd285, %r1916;
	add.s64 	%rd286, %rd7, %rd285;
	shl.b64 	%rd287, %rd286, 2;
	add.s64 	%rd288, %rd284, %rd287;
	ld.global.u32 	%r2278, [%rd288+1536];
$L__BB11_288:
	cvt.u32.u64 	%r1918, %rd7;
	add.s32 	%r1919, %r1918, 416;
	setp.ge.s32 	%p183, %r1919, %r386;
	@%p183 bra 	$L__BB11_290;
	ld.param.u64 	%rd451, [_ZN3cub18CUB_300001_SM_10006detail10radix_sort29DeviceRadixSortOnesweepKernelINS1_5radix10policy_hubIiiyE10Policy1000ELNS0_9SortOrderE0EiiyiiNS1_21identity_decomposer_tEEEvPT5_SB_PT3_PKSC_PT1_PKSG_PT2_PKSK_T4_iiT6__param_7];
	cvta.to.global.u64 	%rd289, %rd451;
	mul.lo.s32 	%r1920, %r3, 6528;
	cvt.s64.s32 	%rd290, %r1920;
	add.s64 	%rd291, %rd7, %rd290;
	shl.b64 	%rd292, %rd291, 2;
	add.s64 	%rd293, %rd289, %rd292;
	ld.global.u32 	%r2279, [%rd293+1664];
$L__BB11_290:
	cvt.u32.u64 	%r1922, %rd7;
	add.s32 	%r1923, %r1922, 448;
	setp.ge.s32 	%p184, %r1923, %r386;
	@%p184 bra 	$L__BB11_292;
	ld.param.u64 	%rd452, [_ZN3cub18CUB_300001_SM_10006detail10radix_sort29DeviceRadixSortOnesweepKernelINS1_5radix10policy_hubIiiyE10Policy1000ELNS0_9SortOrderE0EiiyiiNS1_21identity_decomposer_tEEEvPT5_SB_PT3_PKSC_PT1_PKSG_PT2_PKSK_T4_iiT6__param_7];
	cvta.to.global.u64 	%rd294, %rd452;
	mul.lo.s32 	%r1924, %r3, 6528;
	cvt.s64.s32 	%rd295, %r1924;
	add.s64 	%rd296, %rd7, %rd295;
	shl.b64 	%rd297, %rd296, 2;
	add.s64 	%rd298, %rd294, %rd297;
	ld.global.u32 	%r2280, [%rd298+1792];
$L__BB11_292:
	cvt.u32.u64 	%r1926, %rd7;
	add.s32 	%r1927, %r1926, 480;
	setp.ge.s32 	%p185, %r1927, %r386;
	@%p185 bra 	$L__BB11_294;
	ld.param.u64 	%rd453, [_ZN3cub18CUB_300001_SM_10006detail10radix_sort29DeviceRadixSortOnesweepKernelINS1_5radix10policy_hubIiiyE10Policy1000ELNS0_9SortOrderE0EiiyiiNS1_21identity_decomposer_tEEEvPT5_SB_PT3_PKSC_PT1_PKSG_PT2_PKSK_T4_iiT6__param_7];
	cvta.to.global.u64 	%rd299, %rd453;
	mul.lo.s32 	%r1928, %r3, 6528;
	cvt.s64.s32 	%rd300, %r1928;
	add.s64 	%rd301, %rd7, %rd300;
	shl.b64 	%rd302, %rd301, 2;
	add.s64 	%rd303, %rd299, %rd302;
	ld.global.u32 	%r2281, [%rd303+1920];
$L__BB11_294:
	cvt.u32.u64 	%r1930, %rd7;
	add.s32 	%r1931, %r1930, 512;
	setp.ge.s32 	%p186, %r1931, %r386;
	@%p186 bra 	$L__BB11_296;
	ld.param.u64 	%rd454, [_ZN3cub18CUB_300001_SM_10006detail10radix_sort29DeviceRadixSortOnesweepKernelINS1_5radix10policy_hubIiiyE10Policy1000ELNS0_9SortOrderE0EiiyiiNS1_21identity_decomposer_tEEEvPT5_SB_PT3_PKSC_PT1_PKSG_PT2_PKSK_T4_iiT6__param_7];
	cvta.to.global.u64 	%rd304, %rd454;
	mov.u32 	%r1932, %tid.x;
	and.b32  	%r1933, %r1932, 992;
	mul.lo.s32 	%r1934, %r1933, 17;
	and.b32  	%r1935, %r1932, 31;
	or.b32  	%r1936, %r1934, %r1935;
	cvt.u64.u32 	%rd305, %r1936;
	mul.lo.s32 	%r1937, %r3, 6528;
	cvt.s64.s32 	%rd306, %r1937;
	add.s64 	%rd307, %rd305, %rd306;
	shl.b64 	%rd308, %rd307, 2;
	add.s64 	%rd309, %rd304, %rd308;
	ld.global.u32 	%r2282, [%rd309+2048];
$L__BB11_296:
	ld.param.u32 	%r2092, [_ZN3cub18CUB_300001_SM_10006detail10radix_sort29DeviceRadixSortOnesweepKernelINS1_5radix10policy_hubIiiyE10Policy1000ELNS0_9SortOrderE0EiiyiiNS1_21identity_decomposer_tEEEvPT5_SB_PT3_PKSC_PT1_PKSG_PT2_PKSK_T4_iiT6__param_8];
	ld.param.u64 	%rd441, [_ZN3cub18CUB_300001_SM_10006detail10radix_sort29DeviceRadixSortOnesweepKernelINS1_5radix10policy_hubIiiyE10Policy1000ELNS0_9SortOrderE0EiiyiiNS1_21identity_decomposer_tEEEvPT5_SB_PT3_PKSC_PT1_PKSG_PT2_PKSK_T4_iiT6__param_6];
	cvta.to.global.u64 	%rd24, %rd441;
	mov.u32 	%r437, %tid.x;
	cvt.u64.u32 	%rd25, %r437;
	shl.b32 	%r1938, %r437, 2;
	mov.u32 	%r1939, _ZZN3cub18CUB_300001_SM_10006detail10radix_sort29DeviceRadixSortOnesweepKernelINS1_5radix10policy_hubIiiyE10Policy1000ELNS0_9SortOrderE0EiiyiiNS1_21identity_decomposer_tEEEvPT5_SB_PT3_PKSC_PT1_PKSG_PT2_PKSK_T4_iiT6_E1s;
	add.s32 	%r438, %r1939, %r1938;
	mad.lo.s32 	%r1940, %r3, 6528, 6528;
	setp.gt.s32 	%p187, %r1940, %r2092;
	bar.sync 	0;
	st.shared.u32 	[%r323+-4], %r2266;
	st.shared.u32 	[%r324+-4], %r2267;
	st.shared.u32 	[%r325+-4], %r2268;
	st.shared.u32 	[%r326+-4], %r2269;
	st.shared.u32 	[%r327+-4], %r2270;
	st.shared.u32 	[%r328+-4], %r2271;
	st.shared.u32 	[%r329+-4], %r2272;
	st.shared.u32 	[%r330+-4], %r2273;
	st.shared.u32 	[%r331+-4], %r2274;
	st.shared.u32 	[%r332+-4], %r2275;
	st.shared.u32 	[%r333+-4], %r2276;
	st.shared.u32 	[%r334+-4], %r2277;
	st.shared.u32 	[%r335+-4], %r2278;
	st.shared.u32 	[%r336+-4], %r2279;
	st.shared.u32 	[%r337+-4], %r2280;
	st.shared.u32 	[%r338+-4], %r2281;
	st.shared.u32 	[%r339+-4], %r2282;
	bar.sync 	0;
	@%p187 bra 	$L__BB11_298;
	ld.shared.u32 	%r1941, [%r438];
	shl.b32 	%r1942, %r352, 3;
	add.s32 	%r1944, %r1939, 26112;
	add.s32 	%r1945, %r1944, %r1942;
	ld.shared.u64 	%rd310, [%r1945];
	add.s64 	%rd311, %rd310, %rd25;
	shl.b64 	%rd312, %rd311, 2;
	add.s64 	%rd313, %rd24, %rd312;
	st.global.u32 	[%rd313], %r1941;
	bar.warp.sync 	-1;
	ld.shared.u32 	%r1946, [%r438+1536];
	shl.b32 	%r1947, %r353, 3;
	add.s32 	%r1948, %r1944, %r1947;
	ld.shared.u64 	%rd314, [%r1948];
	add.s64 	%rd315, %rd314, %rd25;
	shl.b64 	%rd316, %rd315, 2;
	add.s64 	%rd317, %rd24, %rd316;
	st.global.u32 	[%rd317+1536], %r1946;
	bar.warp.sync 	-1;
	ld.shared.u32 	%r1949, [%r438+3072];
	shl.b32 	%r1950, %r354, 3;
	add.s32 	%r1951, %r1944, %r1950;
	ld.shared.u64 	%rd318, [%r1951];
	add.s64 	%rd319, %rd318, %rd25;
	shl.b64 	%rd320, %rd319, 2;
	add.s64 	%rd321, %rd24, %rd320;
	st.global.u32 	[%rd321+3072], %r1949;
	bar.warp.sync 	-1;
	ld.shared.u32 	%r1952, [%r438+4608];
	shl.b32 	%r1953, %r355, 3;
	add.s32 	%r1954, %r1944, %r1953;
	ld.shared.u64 	%rd322, [%r1954];
	add.s64 	%rd323, %rd322, %rd25;
	shl.b64 	%rd324, %rd323, 2;
	add.s64 	%rd325, %rd24, %rd324;
	st.global.u32 	[%rd325+4608], %r1952;
	bar.warp.sync 	-1;
	ld.shared.u32 	%r1955, [%r438+6144];
	shl.b32 	%r1956, %r356, 3;
	add.s32 	%r1957, %r1944, %r1956;
	ld.shared.u64 	%rd326, [%r1957];
	add.s64 	%rd327, %rd326, %rd25;
	shl.b64 	%rd328, %rd327, 2;
	add.s64 	%rd329, %rd24, %rd328;
	st.global.u32 	[%rd329+6144], %r1955;
	bar.warp.sync 	-1;
	ld.shared.u32 	%r1958, [%r438+7680];
	shl.b32 	%r1959, %r357, 3;
	add.s32 	%r1960, %r1944, %r1959;
	ld.shared.u64 	%rd330, [%r1960];
	add.s64 	%rd331, %rd330, %rd25;
	shl.b64 	%rd332, %rd331, 2;
	add.s64 	%rd333, %rd24, %rd332;
	st.global.u32 	[%rd333+7680], %r1958;
	bar.warp.sync 	-1;
	ld.shared.u32 	%r1961, [%r438+9216];
	shl.b32 	%r1962, %r358, 3;
	add.s32 	%r1963, %r1944, %r1962;
	ld.shared.u64 	%rd334, [%r1963];
	add.s64 	%rd335, %rd334, %rd25;
	shl.b64 	%rd336, %rd335, 2;
	add.s64 	%rd337, %rd24, %rd336;
	st.global.u32 	[%rd337+9216], %r1961;
	bar.warp.sync 	-1;
	ld.shared.u32 	%r1964, [%r438+10752];
	shl.b32 	%r1965, %r359, 3;
	add.s32 	%r1966, %r1944, %r1965;
	ld.shared.u64 	%rd338, [%r1966];
	add.s64 	%rd339, %rd338, %rd25;
	shl.b64 	%rd340, %rd339, 2;
	add.s64 	%rd341, %rd24, %rd340;
	st.global.u32 	[%rd341+10752], %r1964;
	bar.warp.sync 	-1;
	ld.shared.u32 	%r1967, [%r438+12288];
	shl.b32 	%r1968, %r360, 3;
	add.s32 	%r1969, %r1944, %r1968;
	ld.shared.u64 	%rd342, [%r1969];
	add.s64 	%rd343, %rd342, %rd25;
	shl.b64 	%rd344, %rd343, 2;
	add.s64 	%rd345, %rd24, %rd344;
	st.global.u32 	[%rd345+12288], %r1967;
	bar.warp.sync 	-1;
	ld.shared.u32 	%r1970, [%r438+13824];
	shl.b32 	%r1971, %r361, 3;
	add.s32 	%r1972, %r1944, %r1971;
	ld.shared.u64 	%rd346, [%r1972];
	add.s64 	%rd347, %rd346, %rd25;
	shl.b64 	%rd348, %rd347, 2;
	add.s64 	%rd349, %rd24, %rd348;
	st.global.u32 	[%rd349+13824], %r1970;
	bar.warp.sync 	-1;
	ld.shared.u32 	%r1973, [%r438+15360];
	shl.b32 	%r1974, %r362, 3;
	add.s32 	%r1975, %r1944, %r1974;
	ld.shared.u64 	%rd350, [%r1975];
	add.s64 	%rd351, %rd350, %rd25;
	shl.b64 	%rd352, %rd351, 2;
	add.s64 	%rd353, %rd24, %rd352;
	st.global.u32 	[%rd353+15360], %r1973;
	bar.warp.sync 	-1;
	ld.shared.u32 	%r1976, [%r438+16896];
	shl.b32 	%r1977, %r363, 3;
	add.s32 	%r1978, %r1944, %r1977;
	ld.shared.u64 	%rd354, [%r1978];
	add.s64 	%rd355, %rd354, %rd25;
	shl.b64 	%rd356, %rd355, 2;
	add.s64 	%rd357, %rd24, %rd356;
	st.global.u32 	[%rd357+16896], %r1976;
	bar.warp.sync 	-1;
	ld.shared.u32 	%r1979, [%r438+18432];
	shl.b32 	%r1980, %r364, 3;
	add.s32 	%r1981, %r1944, %r1980;
	ld.shared.u64 	%rd358, [%r1981];
	add.s64 	%rd359, %rd358, %rd25;
	shl.b64 	%rd360, %rd359, 2;
	add.s64 	%rd361, %rd24, %rd360;
	st.global.u32 	[%rd361+18432], %r1979;
	bar.warp.sync 	-1;
	ld.shared.u32 	%r1982, [%r438+19968];
	shl.b32 	%r1983, %r365, 3;
	add.s32 	%r1984, %r1944, %r1983;
	ld.shared.u64 	%rd362, [%r1984];
	add.s64 	%rd363, %rd362, %rd25;
	shl.b64 	%rd364, %rd363, 2;
	add.s64 	%rd365, %rd24, %rd364;
	st.global.u32 	[%rd365+19968], %r1982;
	bar.warp.sync 	-1;
	ld.shared.u32 	%r1985, [%r438+21504];
	shl.b32 	%r1986, %r366, 3;
	add.s32 	%r1987, %r1944, %r1986;
	ld.shared.u64 	%rd366, [%r1987];
	add.s64 	%rd367, %rd366, %rd25;
	shl.b64 	%rd368, %rd367, 2;
	add.s64 	%rd369, %rd24, %rd368;
	st.global.u32 	[%rd369+21504], %r1985;
	bar.warp.sync 	-1;
	ld.shared.u32 	%r1988, [%r438+23040];
	shl.b32 	%r1989, %r367, 3;
	add.s32 	%r1990, %r1944, %r1989;
	ld.shared.u64 	%rd370, [%r1990];
	add.s64 	%rd371, %rd370, %rd25;
	shl.b64 	%rd372, %rd371, 2;
	add.s64 	%rd373, %rd24, %rd372;
	st.global.u32 	[%rd373+23040], %r1988;
	bar.warp.sync 	-1;
	ld.shared.u32 	%r1991, [%r438+24576];
	shl.b32 	%r1992, %r368, 3;
	add.s32 	%r1993, %r1944, %r1992;
	ld.shared.u64 	%rd374, [%r1993];
	add.s64 	%rd375, %rd374, %rd25;
	shl.b64 	%rd376, %rd375, 2;
	add.s64 	%rd377, %rd24, %rd376;
	st.global.u32 	[%rd377+24576], %r1991;
	bar.warp.sync 	-1;
	bra.uni 	$L__BB11_333;
$L__BB11_298:
	ld.param.u32 	%r2093, [_ZN3cub18CUB_300001_SM_10006detail10radix_sort29DeviceRadixSortOnesweepKernelINS1_5radix10policy_hubIiiyE10Policy1000ELNS0_9SortOrderE0EiiyiiNS1_21identity_decomposer_tEEEvPT5_SB_PT3_PKSC_PT1_PKSG_PT2_PKSK_T4_iiT6__param_8];
	mad.lo.s32 	%r439, %r3, -6528, %r2093;
	shl.b32 	%r1994, %r352, 3;
	add.s32 	%r1996, %r1939, %r1994;
	ld.shared.u64 	%rd26, [%r1996+26112];
	setp.ge.s32 	%p188, %r437, %r439;
	@%p188 bra 	$L__BB11_300;
	ld.shared.u32 	%r1997, [%r438];
	add.s64 	%rd378, %rd26, %rd25;
	shl.b64 	%rd379, %rd378, 2;
	add.s64 	%rd380, %rd24, %rd379;
	st.global.u32 	[%rd380], %r1997;
$L__BB11_300:
	bar.warp.sync 	-1;
	shl.b32 	%r1998, %r353, 3;
	add.s32 	%r2000, %r1939, %r1998;
	ld.shared.u64 	%rd27, [%r2000+26112];
	add.s32 	%r2001, %r437, 384;
	setp.ge.s32 	%p189, %r2001, %r439;
	@%p189 bra 	$L__BB11_302;
	ld.shared.u32 	%r2002, [%r438+1536];
	add.s64 	%rd381, %rd27, %rd25;
	shl.b64 	%rd382, %rd381, 2;
	add.s64 	%rd383, %rd24, %rd382;
	st.global.u32 	[%rd383+1536], %r2002;
$L__BB11_302:
	bar.warp.sync 	-1;
	shl.b32 	%r2003, %r354, 3;
	add.s32 	%r2005, %r1939, %r2003;
	ld.shared.u64 	%rd28, [%r2005+26112];
	add.s32 	%r2006, %r437, 768;
	setp.ge.s32 	%p190, %r2006, %r439;
	@%p190 bra 	$L__BB11_304;
	ld.shared.u32 	%r2007, [%r438+3072];
	add.s64 	%rd384, %rd28, %rd25;
	shl.b64 	%rd385, %rd384, 2;
	add.s64 	%rd386, %rd24, %rd385;
	st.global.u32 	[%rd386+3072], %r2007;
$L__BB11_304:
	bar.warp.sync 	-1;
	shl.b32 	%r2008, %r355, 3;
	add.s32 	%r2010, %r1939, %r2008;
	ld.shared.u64 	%rd29, [%r2010+26112];
	add.s32 	%r2011, %r437, 1152;
	setp.ge.s32 	%p191, %r2011, %r439;
	@%p191 bra 	$L__BB11_306;
	ld.shared.u32 	%r2012, [%r438+4608];
	add.s64 	%rd387, %rd29, %rd25;
	shl.b64 	%rd388, %rd387, 2;
	add.s64 	%rd389, %rd24, %rd388;
	st.global.u32 	[%rd389+4608], %r2012;
$L__BB11_306:
	bar.warp.sync 	-1;
	shl.b32 	%r2013, %r356, 3;
	add.s32 	%r2015, %r1939, %r2013;
	ld.shared.u64 	%rd30, [%r2015+26112];
	add.s32 	%r2016, %r437, 1536;
	setp.ge.s32 	%p192, %r2016, %r439;
	@%p192 bra 	$L__BB11_308;
	ld.shared.u32 	%r2017, [%r438+6144];
	add.s64 	%rd390, %rd30, %rd25;
	shl.b64 	%rd391, %rd390, 2;
	add.s64 	%rd392, %rd24, %rd391;
	st.global.u32 	[%rd392+6144], %r2017;
$L__BB11_308:
	bar.warp.sync 	-1;
	shl.b32 	%r2018, %r357, 3;
	add.s32 	%r2020, %r1939, %r2018;
	ld.shared.u64 	%rd31, [%r2020+26112];
	add.s32 	%r2021, %r437, 1920;
	setp.ge.s32 	%p193, %r2021, %r439;
	@%p193 bra 	$L__BB11_310;
	ld.shared.u32 	%r2022, [%r438+7680];
	add.s64 	%rd393, %rd31, %rd25;
	shl.b64 	%rd394, %rd393, 2;
	add.s64 	%rd395, %rd24, %rd394;
	st.global.u32 	[%rd395+7680], %r2022;
$L__BB11_310:
	bar.warp.sync 	-1;
	shl.b32 	%r2023, %r358, 3;
	add.s32 	%r2025, %r1939, %r2023;
	ld.shared.u64 	%rd32, [%r2025+26112];
	add.s32 	%r2026, %r437, 2304;
	setp.ge.s32 	%p194, %r2026, %r439;
	@%p194 bra 	$L__BB11_312;
	ld.shared.u32 	%r2027, [%r438+9216];
	add.s64 	%rd396, %rd32, %rd25;
	shl.b64 	%rd397, %rd396, 2;
	add.s64 	%rd398, %rd24, %rd397;
	st.global.u32 	[%rd398+9216], %r2027;
$L__BB11_312:
	bar.warp.sync 	-1;
	shl.b32 	%r2028, %r359, 3;
	add.s32 	%r2030, %r1939, %r2028;
	ld.shared.u64 	%rd33, [%r2030+26112];
	add.s32 	%r2031, %r437, 2688;
	setp.ge.s32 	%p195, %r2031, %r439;
	@%p195 bra 	$L__BB11_314;
	ld.shared.u32 	%r2032, [%r438+10752];
	add.s64 	%rd399, %rd33, %rd25;
	shl.b64 	%rd400, %rd399, 2;
	add.s64 	%rd401, %rd24, %rd400;
	st.global.u32 	[%rd401+10752], %r2032;
$L__BB11_314:
	bar.warp.sync 	-1;
	shl.b32 	%r2033, %r360, 3;
	add.s32 	%r2035, %r1939, %r2033;
	ld.shared.u64 	%rd34, [%r2035+26112];
	or.b32  	%r2036, %r437, 3072;
	setp.ge.s32 	%p196, %r2036, %r439;
	@%p196 bra 	$L__BB11_316;
	ld.shared.u32 	%r2037, [%r438+12288];
	add.s64 	%rd402, %rd34, %rd25;
	shl.b64 	%rd403, %rd402, 2;
	add.s64 	%rd404, %rd24, %rd403;
	st.global.u32 	[%rd404+12288], %r2037;
$L__BB11_316:
	bar.warp.sync 	-1;
	shl.b32 	%r2038, %r361, 3;
	add.s32 	%r2040, %r1939, %r2038;
	ld.shared.u64 	%rd35, [%r2040+26112];
	add.s32 	%r2041, %r437, 3456;
	setp.ge.s32 	%p197, %r2041, %r439;
	@%p197 bra 	$L__BB11_318;
	ld.shared.u32 	%r2042, [%r438+13824];
	add.s64 	%rd405, %rd35, %rd25;
	shl.b64 	%rd406, %rd405, 2;
	add.s64 	%rd407, %rd24, %rd406;
	st.global.u32 	[%rd407+13824], %r2042;
$L__BB11_318:
	bar.warp.sync 	-1;
	shl.b32 	%r2043, %r362, 3;
	add.s32 	%r2045, %r1939, %r2043;
	ld.shared.u64 	%rd36, [%r2045+26112];
	add.s32 	%r2046, %r437, 3840;
	setp.ge.s32 	%p198, %r2046, %r439;
	@%p198 bra 	$L__BB11_320;
	ld.shared.u32 	%r2047, [%r438+15360];
	add.s64 	%rd408, %rd36, %rd25;
	shl.b64 	%rd409, %rd408, 2;
	add.s64 	%rd410, %rd24, %rd409;
	st.global.u32 	[%rd410+15360], %r2047;
$L__BB11_320:
	bar.warp.sync 	-1;
	shl.b32 	%r2048, %r363, 3;
	add.s32 	%r2050, %r1939, %r2048;
	ld.shared.u64 	%rd37, [%r2050+26112];
	add.s32 	%r2051, %r437, 4224;
	setp.ge.s32 	%p199, %r2051, %r439;
	@%p199 bra 	$L__BB11_322;
	ld.shared.u32 	%r2052, [%r438+16896];
	add.s64 	%rd411, %rd37, %rd25;
	shl.b64 	%rd412, %rd411, 2;
	add.s64 	%rd413, %rd24, %rd412;
	st.global.u32 	[%rd413+16896], %r2052;
$L__BB11_322:
	bar.warp.sync 	-1;
	shl.b32 	%r2053, %r364, 3;
	add.s32 	%r2055, %r1939, %r2053;
	ld.shared.u64 	%rd38, [%r2055+26112];
	add.s32 	%r2056, %r437, 4608;
	setp.ge.s32 	%p200, %r2056, %r439;
	@%p200 bra 	$L__BB11_324;
	ld.shared.u32 	%r2057, [%r438+18432];
	add.s64 	%rd414, %rd38, %rd25;
	shl.b64 	%rd415, %rd414, 2;
	add.s64 	%rd416, %rd24, %rd415;
	st.global.u32 	[%rd416+18432], %r2057;
$L__BB11_324:
	bar.warp.sync 	-1;
	shl.b32 	%r2058, %r365, 3;
	add.s32 	%r2060, %r1939, %r2058;
	ld.shared.u64 	%rd39, [%r2060+26112];
	add.s32 	%r2061, %r437, 4992;
	setp.ge.s32 	%p201, %r2061, %r439;
	@%p201 bra 	$L__BB11_326;
	ld.shared.u32 	%r2062, [%r438+19968];
	add.s64 	%rd417, %rd39, %rd25;
	shl.b64 	%rd418, %rd417, 2;
	add.s64 	%rd419, %rd24, %rd418;
	st.global.u32 	[%rd419+19968], %r2062;
$L__BB11_326:
	bar.warp.sync 	-1;
	shl.b32 	%r2063, %r366, 3;
	add.s32 	%r2065, %r1939, %r2063;
	ld.shared.u64 	%rd40, [%r2065+26112];
	add.s32 	%r2066, %r437, 5376;
	setp.ge.s32 	%p202, %r2066, %r439;
	@%p202 bra 	$L__BB11_328;
	ld.shared.u32 	%r2067, [%r438+21504];
	add.s64 	%rd420, %rd40, %rd25;
	shl.b64 	%rd421, %rd420, 2;
	add.s64 	%rd422, %rd24, %rd421;
	st.global.u32 	[%rd422+21504], %r2067;
$L__BB11_328:
	bar.warp.sync 	-1;
	shl.b32 	%r2068, %r367, 3;
	add.s32 	%r2070, %r1939, %r2068;
	ld.shared.u64 	%rd41, [%r2070+26112];
	add.s32 	%r2071, %r437, 5760;
	setp.ge.s32 	%p203, %r2071, %r439;
	@%p203 bra 	$L__BB11_330;
	ld.shared.u32 	%r2072, [%r438+23040];
	add.s64 	%rd423, %rd41, %rd25;
	shl.b64 	%rd424, %rd423, 2;
	add.s64 	%rd425, %rd24, %rd424;
	st.global.u32 	[%rd425+23040], %r2072;
$L__BB11_330:
	bar.warp.sync 	-1;
	shl.b32 	%r2073, %r368, 3;
	add.s32 	%r2075, %r1939, %r2073;
	ld.shared.u64 	%rd426, [%r2075+26112];
	add.s64 	%rd42, %rd426, %rd25;
	or.b32  	%r2076, %r437, 6144;
	setp.ge.s32 	%p204, %r2076, %r439;
	@%p204 bra 	$L__BB11_332;
	ld.shared.u32 	%r2077, [%r438+24576];
	shl.b64 	%rd427, %rd42, 2;
	add.s64 	%rd428, %rd24, %rd427;
	st.global.u32 	[%rd428+24576], %r2077;
$L__BB11_332:
	bar.warp.sync 	-1;
$L__BB11_333:
	ret;

}


// ===== COMPILED SASS (sm_100) =====

	.target	sm_100

	.elftype	@"ET_EXEC"


//--------------------- .note.nv.tkinfo           --------------------------
	.section	.note.nv.tkinfo,"",@"SHT_NOTE"
	.sectionflags	@"SHF_NOTE_NV_TKINFO"
	.tkinfo
        /*0018*/ 	.word	0x00000002
        /*0030*/ 	.string	""
        /*0030*/ 	.string	"ptxas"
        /*0030*/ 	.string	"Cuda compilation tools, release 13.0, V13.0.88"
        /*0030*/ 	.string	"Build cuda_13.0.r13.0/compiler.36424714_0"
        /*0030*/ 	.string	"-arch sm_100 -m 64 "



//--------------------- .note.nv.cuinfo           --------------------------
	.section	.note.nv.cuinfo,"",@"SHT_NOTE"
	.sectionflags	@"SHF_NOTE_NV_CUINFO"
        /*0018*/ 	.short	0x0002
        /*001a*/ 	.short	0x0064
        /*001c*/ 	.short	0x0082
	.zero		2


//--------------------- .nv.info                  --------------------------
	.section	.nv.info,"",@"SHT_CUDA_INFO"
	.align	4


	//----- nvinfo : EIATTR_REGCOUNT
	.align		4
        /*0000*/ 	.byte	0x04, 0x2f
        /*0002*/ 	.short	(.L_55 - .L_54)
	.align		4
.L_54:
        /*0004*/ 	.word	index@(_Z16initStatesKernelP17curandStateXORWOWyi)
        /*0008*/ 	.word	0x0000001f


	//----- nvinfo : EIATTR_FRAME_SIZE
	.align		4
.L_55:
        /*000c*/ 	.byte	0x04, 0x11
        /*000e*/ 	.short	(.L_57 - .L_56)
	.align		4
.L_56:
        /*0010*/ 	.word	index@(_Z16initStatesKernelP17curandStateXORWOWyi)
        /*0014*/ 	.word	0x00000000


	//----- nvinfo : EIATTR_REGCOUNT
	.align		4
.L_57:
        /*0018*/ 	.byte	0x04, 0x2f
        /*001a*/ 	.short	(.L_59 - .L_58)
	.align		4
.L_58:
        /*001c*/ 	.word	index@(_Z17updateAreasKernelPdS_Pii)
        /*0020*/ 	.word	0x0000001a


	//----- nvinfo : EIATTR_FRAME_SIZE
	.align		4
.L_59:
        /*0024*/ 	.byte	0x04, 0x11
        /*0026*/ 	.short	(.L_61 - .L_60)
	.align		4
.L_60:
        /*0028*/ 	.word	index@(_Z17updateAreasKernelPdS_Pii)
        /*002c*/ 	.word	0x00000000


	//----- nvinfo : EIATTR_REGCOUNT
	.align		4
.L_61:
        /*0030*/ 	.byte	0x04, 0x2f
        /*0032*/ 	.short	(.L_63 - .L_62)
	.align		4
.L_62:
        /*0034*/ 	.word	index@(_Z19updateShapeIdKernelPiS_i)
        /*0038*/ 	.word	0x0000000e


	//----- nvinfo : EIATTR_FRAME_SIZE
	.align		4
.L_63:
        /*003c*/ 	.byte	0x04, 0x11
        /*003e*/ 	.short	(.L_65 - .L_64)
	.align		4
.L_64:
        /*0040*/ 	.word	index@(_Z19updateShapeIdKernelPiS_i)
        /*0044*/ 	.word	0x00000000


	//----- nvinfo : EIATTR_REGCOUNT
	.align		4
.L_65:
        /*0048*/ 	.byte	0x04, 0x2f
        /*004a*/ 	.short	(.L_67 - .L_66)
	.align		4
.L_66:
        /*004c*/ 	.word	index@(_Z25updateNeighborCellsKernelPdPiS0_iiiS0_)
        /*0050*/ 	.word	0x00000010


	//----- nvinfo : EIATTR_FRAME_SIZE
	.align		4
.L_67:
        /*0054*/ 	.byte	0x04, 0x11
        /*0056*/ 	.short	(.L_69 - .L_68)
	.align		4
.L_68:
        /*0058*/ 	.word	index@(_Z25updateNeighborCellsKernelPdPiS0_iiiS0_)
        /*005c*/ 	.word	0x00000000


	//----- nvinfo : EIATTR_REGCOUNT
	.align		4
.L_69:
        /*0060*/ 	.byte	0x04, 0x2f
        /*0062*/ 	.short	(.L_71 - .L_70)
	.align		4
.L_70:
        /*0064*/ 	.word	index@(_Z21updateNeighborsKernelPKiS0_PKdS0_S0_iPiS3_iiS3_d)
        /*0068*/ 	.word	0x00000032


	//----- nvinfo : EIATTR_FRAME_SIZE
	.align		4
.L_71:
        /*006c*/ 	.byte	0x04, 0x11
        /*006e*/ 	.short	(.L_73 - .L_72)
	.align		4
.L_72:
        /*0070*/ 	.word	index@($__internal_0_$__cuda_sm20_div_rn_f64_full)
        /*0074*/ 	.word	0x00000000


	//----- nvinfo : EIATTR_FRAME_SIZE
	.align		4
.L_73:
        /*0078*/ 	.byte	0x04, 0x11
        /*007a*/ 	.short	(.L_75 - .L_74)
	.align		4
.L_74:
        /*007c*/ 	.word	index@(_Z21updateNeighborsKernelPKiS0_PKdS0_S0_iPiS3_iiS3_d)
        /*0080*/ 	.word	0x00000000


	//----- nvinfo : EIATTR_REGCOUNT
	.align		4
.L_75:
        /*0084*/ 	.byte	0x04, 0x2f
        /*0086*/ 	.short	(.L_77 - .L_76)
	.align		4
.L_76:
        /*0088*/ 	.word	index@(_ZN3cub18CUB_300001_SM_10006detail11EmptyKernelIvEEvv)
        /*008c*/ 	.word	0x00000004


	//----- nvinfo : EIATTR_FRAME_SIZE
	.align		4
.L_77:
        /*0090*/ 	.byte	0x04, 0x11
        /*0092*/ 	.short	(.L_79 - .L_78)
	.align		4
.L_78:
        /*0094*/ 	.word	index@(_ZN3cub18CUB_300001_SM_10006detail11EmptyKernelIvEEvv)
        /*0098*/ 	.word	0x00000000


	//----- nvinfo : EIATTR_REGCOUNT
	.align		4
.L_79:
        /*009c*/ 	.byte	0x04, 0x2f
        /*009e*/ 	.short	(.L_81 - .L_80)
	.align		4
.L_80:
        /*00a0*/ 	.word	index@(_ZN3cub18CUB_300001_SM_10006detail8for_each13static_kernelINS2_12policy_hub_t12policy_500_tElN6thrust24THRUST_300001_SM_1000_NS8cuda_cub10__tabulate7functorINS7_6detail15normal_iteratorINS7_10device_ptrIiEEEENS7_6system6detail7generic6detail22compute_sequence_valueIivEElEEEEvT0_T1_)
        /*00a4*/ 	.word	0x0000000a


	//----- nvinfo : EIATTR_FRAME_SIZE
	.align		4
.L_81:
        /*00a8*/ 	.byte	0x04, 0x11
        /*00aa*/ 	.short	(.L_83 - .L_82)
	.align		4
.L_82:
        /*00ac*/ 	.word	index@(_ZN3cub18CUB_300001_SM_10006detail8for_each13static_kernelINS2_12policy_hub_t12policy_500_tElN6thrust24THRUST_300001_SM_1000_NS8cuda_cub10__tabulate7functorINS7_6detail15normal_iteratorINS7_10device_ptrIiEEEENS7_6system6detail7generic6detail22compute_sequence_valueIivEElEEEEvT0_T1_)
        /*00b0*/ 	.word	0x00000000


	//----- nvinfo : EIATTR_REGCOUNT
	.align		4
.L_83:
        /*00b4*/ 	.byte	0x04, 0x2f
        /*00b6*/ 	.short	(.L_85 - .L_84)
	.align		4
.L_84:
        /*00b8*/ 	.word	index@(_ZN3cub18CUB_300001_SM_10006detail8for_each13static_kernelINS2_12policy_hub_t12policy_500_tElNS2_12op_wrapper_tIlN6thrust24THRUST_300001_SM_1000_NS6system6detail7generic6detail21binary_search_functorINS8_6detail15normal_iteratorINS8_10device_ptrIiEEEENSC_18binary_search_lessENSC_3lbfEEENS8_12zip_iteratorIN4cuda3std3__45tupleIJNS8_17counting_iteratorIiNS8_11use_defaultESS_SS_EESI_EEEEEEEEEvT0_T1_)
        /*00bc*/ 	.word	0x00000014


	//----- nvinfo : EIATTR_FRAME_SIZE
	.align		4
.L_85:
        /*00c0*/ 	.byte	0x04, 0x11
        /*00c2*/ 	.short	(.L_87 - .L_86)
	.align		4
.L_86:
        /*00c4*/ 	.word	index@(_ZN3cub18CUB_300001_SM_10006detail8for_each13static_kernelINS2_12policy_hub_t12policy_500_tElNS2_12op_wrapper_tIlN6thrust24THRUST_300001_SM_1000_NS6system6detail7generic6detail21binary_search_functorINS8_6detail15normal_iteratorINS8_10device_ptrIiEEEENSC_18binary_search_lessENSC_3lbfEEENS8_12zip_iteratorIN4cuda3std3__45tupleIJNS8_17counting_iteratorIiNS8_11use_defaultESS_SS_EESI_EEEEEEEEEvT0_T1_)
        /*00c8*/ 	.word	0x00000000


	//----- nvinfo : EIATTR_REGCOUNT
	.align		4
.L_87:
        /*00cc*/ 	.byte	0x04, 0x2f
        /*00ce*/ 	.short	(.L_89 - .L_88)
	.align		4
.L_88:
        /*00d0*/ 	.word	index@(_ZN3cub18CUB_300001_SM_10006detail10radix_sort31DeviceRadixSortSingleTileKernelINS1_5radix10policy_hubIiiyE10Policy1000ELNS0_9SortOrderE0EiiyNS1_21identity_decomposer_tEEEvPKT1_PSA_PKT2_PSE_T3_iiT4_)
        /*00d4*/ 	.word	0x00000099


	//----- nvinfo : EIATTR_FRAME_SIZE
	.align		4
.L_89:
        /*00d8*/ 	.byte	0x04, 0x11
        /*00da*/ 	.short	(.L_91 - .L_90)
	.align		4
.L_90:
        /*00dc*/ 	.word	index@(_ZN3cub18CUB_300001_SM_10006detail10radix_sort31DeviceRadixSortSingleTileKernelINS1_5radix10policy_hubIiiyE10Policy1000ELNS0_9SortOrderE0EiiyNS1_21identity_decomposer_tEEEvPKT1_PSA_PKT2_PSE_T3_iiT4_)
        /*00e0*/ 	.word	0x00000000


	//----- nvinfo : EIATTR_REGCOUNT
	.align		4
.L_91:
        /*00e4*/ 	.byte	0x04, 0x2f
        /*00e6*/ 	.short	(.L_93 - .L_92)
	.align		4
.L_92:
        /*00e8*/ 	.word	index@(_ZN3cub18CUB_300001_SM_10006detail10radix_sort30DeviceRadixSortHistogramKernelINS1_5radix10policy_hubIiiyE10Policy1000ELNS0_9SortOrderE0EiyNS1_21identity_decomposer_tEEEvPT2_PKT1_SA_iiT3_)
        /*00ec*/ 	.word	0x00000020


	//----- nvinfo : EIATTR_FRAME_SIZE
	.align		4
.L_93:
        /*00f0*/ 	.byte	0x04, 0x11
        /*00f2*/ 	.short	(.L_95 - .L_94)
	.align		4
.L_94:
        /*00f4*/ 	.word	index@(_ZN3cub18CUB_300001_SM_10006detail10radix_sort30DeviceRadixSortHistogramKernelINS1_5radix10policy_hubIiiyE10Policy1000ELNS0_9SortOrderE0EiyNS1_21identity_decomposer_tEEEvPT2_PKT1_SA_iiT3_)
        /*00f8*/ 	.word	0x00000000


	//----- nvinfo : EIATTR_REGCOUNT
	.align		4
.L_95:
        /*00fc*/ 	.byte	0x04, 0x2f
        /*00fe*/ 	.short	(.L_97 - .L_96)
	.align		4
.L_96:
        /*0100*/ 	.word	index@(_ZN3cub18CUB_300001_SM_10006detail10radix_sort33DeviceRadixSortExclusiveSumKernelINS1_5radix10policy_hubIiiyE10Policy1000EyEEvPT0_)
        /*0104*/ 	.word	0x00000020


	//----- nvinfo : EIATTR_FRAME_SIZE
	.align		4
.L_97:
        /*0108*/ 	.byte	0x04, 0x11
        /*010a*/ 	.short	(.L_99 - .L_98)
	.align		4
.L_98:
        /*010c*/ 	.word	index@(_ZN3cub18CUB_300001_SM_10006detail10radix_sort33DeviceRadixSortExclusiveSumKernelINS1_5radix10policy_hubIiiyE10Policy1000EyEEvPT0_)
        /*0110*/ 	.word	0x00000000


	//----- nvinfo : EIATTR_REGCOUNT
	.align		4
.L_99:
        /*0114*/ 	.byte	0x04, 0x2f
        /*0116*/ 	.short	(.L_101 - .L_100)
	.align		4
.L_100:
        /*0118*/ 	.word	index@(_ZN3cub18CUB_300001_SM_10006detail10radix_sort29DeviceRadixSortOnesweepKernelINS1_5radix10policy_hubIiiyE10Policy1000ELNS0_9SortOrderE0EiiyiiNS1_21identity_decomposer_tEEEvPT5_SB_PT3_PKSC_PT1_PKSG_PT2_PKSK_T4_iiT6_)
        /*011c*/ 	.word	0x00000049


	//----- nvinfo : EIATTR_FRAME_SIZE
	.align		4
.L_101:
        /*0120*/ 	.byte	0x04, 0x11
        /*0122*/ 	.short	(.L_103 - .L_102)
	.align		4
.L_102:
        /*0124*/ 	.word	index@(_ZN3cub18CUB_300001_SM_10006detail10radix_sort29DeviceRadixSortOnesweepKernelINS1_5radix10policy_hubIiiyE10Policy1000ELNS0_9SortOrderE0EiiyiiNS1_21identity_decomposer_tEEEvPT5_SB_PT3_PKSC_PT1_PKSG_PT2_PKSK_T4_iiT6_)
        /*0128*/ 	.word	0x00000000


	//----- nvinfo : EIATTR_MIN_STACK_SIZE
	.align		4
.L_103:
        /*012c*/ 	.byte	0x04, 0x12
        /*012e*/ 	.short	(.L_105 - .L_104)
	.align		4
.L_104:
        /*0130*/ 	.word	index@(_ZN3cub18CUB_300001_SM_10006detail10radix_sort29DeviceRadixSortOnesweepKernelINS1_5radix10policy_hubIiiyE10Policy1000ELNS0_9SortOrderE0EiiyiiNS1_21identity_decomposer_tEEEvPT5_SB_PT3_PKSC_PT1_PKSG_PT2_PKSK_T4_iiT6_)
        /*0134*/ 	.word	0x00000000


	//----- nvinfo : EIATTR_MIN_STACK_SIZE
	.align		4
.L_105:
        /*0138*/ 	.byte	0x04, 0x12
        /*013a*/ 	.short	(.L_107 - .L_106)
	.align		4
.L_106:
        /*013c*/ 	.word	index@(_ZN3cub18CUB_300001_SM_10006detail10radix_sort33DeviceRadixSortExclusiveSumKernelINS1_5radix10policy_hubIiiyE10Policy1000EyEEvPT0_)
        /*0140*/ 	.word	0x00000000


	//----- nvinfo : EIATTR_MIN_STACK_SIZE
	.align		4
.L_107:
        /*0144*/ 	.byte	0x04, 0x12
        /*0146*/ 	.short	(.L_109 - .L_108)
	.align		4
.L_108:
        /*0148*/ 	.word	index@(_ZN3cub18CUB_300001_SM_10006detail10radix_sort30DeviceRadixSortHistogramKernelINS1_5radix10policy_hubIiiyE10Policy1000ELNS0_9SortOrderE0EiyNS1_21identity_decomposer_tEEEvPT2_PKT1_SA_iiT3_)
        /*014c*/ 	.word	0x00000000


	//----- nvinfo : EIATTR_MIN_STACK_SIZE
	.align		4
.L_109:
        /*0150*/ 	.byte	0x04, 0x12
        /*0152*/ 	.short	(.L_111 - .L_110)
	.align		4
.L_110:
        /*0154*/ 	.word	index@(_ZN3cub18CUB_300001_SM_10006detail10radix_sort31DeviceRadixSortSingleTileKernelINS1_5radix10policy_hubIiiyE10Policy1000ELNS0_9SortOrderE0EiiyNS1_21identity_decomposer_tEEEvPKT1_PSA_PKT2_PSE_T3_iiT4_)
        /*0158*/ 	.word	0x00000000


	//----- nvinfo : EIATTR_MIN_STACK_SIZE
	.align		4
.L_111:
        /*015c*/ 	.byte	0x04, 0x12
        /*015e*/ 	.short	(.L_113 - .L_112)
	.align		4
.L_112:
        /*0160*/ 	.word	index@(_ZN3cub18CUB_300001_SM_10006detail8for_each13static_kernelINS2_12policy_hub_t12policy_500_tElNS2_12op_wrapper_tIlN6thrust24THRUST_300001_SM_1000_NS6system6detail7generic6detail21binary_search_functorINS8_6detail15normal_iteratorINS8_10device_ptrIiEEEENSC_18binary_search_lessENSC_3lbfEEENS8_12zip_iteratorIN4cuda3std3__45tupleIJNS8_17counting_iteratorIiNS8_11use_defaultESS_SS_EESI_EEEEEEEEEvT0_T1_)
        /*0164*/ 	.word	0x00000000


	//----- nvinfo : EIATTR_MIN_STACK_SIZE
	.align		4
.L_113:
        /*0168*/ 	.byte	0x04, 0x12
        /*016a*/ 	.short	(.L_115 - .L_114)
	.align		4
.L_114:
        /*016c*/ 	.word	index@(_ZN3cub18CUB_300001_SM_10006detail8for_each13static_kernelINS2_12policy_hub_t12policy_500_tElN6thrust24THRUST_300001_SM_1000_NS8cuda_cub10__tabulate7functorINS7_6detail15normal_iteratorINS7_10device_ptrIiEEEENS7_6system6detail7generic6detail22compute_sequence_valueIivEElEEEEvT0_T1_)
        /*0170*/ 	.word	0x00000000


	//----- nvinfo : EIATTR_MIN_STACK_SIZE
	.align		4
.L_115:
        /*0174*/ 	.byte	0x04, 0x12
        /*0176*/ 	.short	(.L_117 - .L_116)
	.align		4
.L_116:
        /*0178*/ 	.word	index@(_ZN3cub18CUB_300001_SM_10006detail11EmptyKernelIvEEvv)
        /*017c*/ 	.word	0x00000000


	//----- nvinfo : EIATTR_MIN_STACK_SIZE
	.align		4
.L_117:
        /*0180*/ 	.byte	0x04, 0x12
        /*0182*/ 	.short	(.L_119 - .L_118)
	.align		4
.L_118:
        /*0184*/ 	.word	index@(_Z21updateNeighborsKernelPKiS0_PKdS0_S0_iPiS3_iiS3_d)
        /*0188*/ 	.word	0x00000000


	//----- nvinfo : EIATTR_MIN_STACK_SIZE
	.align		4
.L_119:
        /*018c*/ 	.byte	0x04, 0x12
        /*018e*/ 	.short	(.L_121 - .L_120)
	.align		4
.L_120:
        /*0190*/ 	.word	index@(_Z25updateNeighborCellsKernelPdPiS0_iiiS0_)
        /*0194*/ 	.word	0x00000000


	//----- nvinfo : EIATTR_MIN_STACK_SIZE
	.align		4
.L_121:
        /*0198*/ 	.byte	0x04, 0x12
        /*019a*/ 	.short	(.L_123 - .L_122)
	.align		4
.L_122:
        /*019c*/ 	.word	index@(_Z19updateShapeIdKernelPiS_i)
        /*01a0*/ 	.word	0x00000000


	//----- nvinfo : EIATTR_MIN_STACK_SIZE
	.align		4
.L_123:
        /*01a4*/ 	.byte	0x04, 0x12
        /*01a6*/ 	.short	(.L_125 - .L_124)
	.align		4
.L_124:
        /*01a8*/ 	.word	index@(_Z17updateAreasKernelPdS_Pii)
        /*01ac*/ 	.word	0x00000000


	//----- nvinfo : EIATTR_MIN_STACK_SIZE
	.align		4
.L_125:
        /*01b0*/ 	.byte	0x04, 0x12
        /*01b2*/ 	.short	(.L_127 - .L_126)
	.align		4
.L_126:
        /*01b4*/ 	.word	index@(_Z16initStatesKernelP17curandStateXORWOWyi)
        /*01b8*/ 	.word	0x00000000
.L_127:


//--------------------- .nv.compat                --------------------------
	.section	.nv.compat,"",@"SHT_CUDA_COMPAT_INFO"
	.align	4
        /*0000*/ 	.byte	0x02, 0x09, 0x00, 0x00, 0x02, 0x02, 0x01, 0x00, 0x02, 0x05, 0x05, 0x00, 0x03, 0x07, 0x01, 0x01
        /*0010*/ 	.byte	0x02, 0x03, 0x00, 0x00, 0x02, 0x06, 0x01, 0x00, 0x04, 0x0b, 0x08, 0x00, 0x01, 0x00, 0x00, 0x00
        /*0020*/ 	.byte	0x00, 0x00, 0x00, 0x00


//--------------------- .nv.info._ZN3cub18CUB_300001_SM_10006detail10radix_sort29DeviceRadixSortOnesweepKernelINS1_5radix10policy_hubIiiyE10Policy1000ELNS0_9SortOrderE0EiiyiiNS1_21identity_decomposer_tEEEvPT5_SB_PT3_PKSC_PT1_PKSG_PT2_PKSK_T4_iiT6_ --------------------------
	.section	.nv.info._ZN3cub18CUB_300001_SM_10006detail10radix_sort29DeviceRadixSortOnesweepKernelINS1_5radix10policy_hubIiiyE10Policy1000ELNS0_9SortOrderE0EiiyiiNS1_21identity_decomposer_tEEEvPT5_SB_PT3_PKSC_PT1_PKSG_PT2_PKSK_T4_iiT6_,"",@"SHT_CUDA_INFO"
	.sectionflags	@""
	.align	4


	//----- nvinfo : EIATTR_CUDA_API_VERSION
	.align		4
        /*0000*/ 	.byte	0x04, 0x37
        /*0002*/ 	.short	(.L_129 - .L_128)
.L_128:
        /*0004*/ 	.word	0x00000082


	//----- nvinfo : EIATTR_KPARAM_INFO
	.align		4
.L_129:
        /*0008*/ 	.byte	0x04, 0x17
        /*000a*/ 	.short	(.L_131 - .L_130)
.L_130:
        /*000c*/ 	.word	0x00000000
        /*0010*/ 	.short	0x000b
        /*0012*/ 	.short	0x004c
        /*0014*/ 	.byte	0x00, 0xf0, 0x05, 0x00


	//----- nvinfo : EIATTR_KPARAM_INFO
	.align		4
.L_131:
        /*0018*/ 	.byte	0x04, 0x17
        /*001a*/ 	.short	(.L_133 - .L_132)
.L_132:
        /*001c*/ 	.word	0x00000000
        /*0020*/ 	.short	0x000a
        /*0022*/ 	.short	0x0048
        /*0024*/ 	.byte	0x00, 0xf0, 0x11, 0x00


	//----- nvinfo : EIATTR_KPARAM_INFO
	.align		4
.L_133:
        /*0028*/ 	.byte	0x04, 0x17
        /*002a*/ 	.short	(.L_135 - .L_134)
.L_134:
        /*002c*/ 	.word	0x00000000
        /*0030*/ 	.short	0x0009
        /*0032*/ 	.short	0x0044
        /*0034*/ 	.byte	0x00, 0xf0, 0x11, 0x00


	//----- nvinfo : EIATTR_KPARAM_INFO
	.align		4
.L_135:
        /*0038*/ 	.byte	0x04, 0x17
        /*003a*/ 	.short	(.L_137 - .L_136)
.L_136:
        /*003c*/ 	.word	0x00000000
        /*0040*/ 	.short	0x0008
        /*0042*/ 	.short	0x0040
        /*0044*/ 	.byte	0x00, 0xf0, 0x11, 0x00


	//----- nvinfo : EIATTR_KPARAM_INFO
	.align		4
.L_137:
        /*0048*/ 	.byte	0x04, 0x17
        /*004a*/ 	.short	(.L_139 - .L_138)
.L_138:
        /*004c*/ 	.word	0x00000000
        /*0050*/ 	.short	0x0007
        /*0052*/ 	.short	0x0038
        /*0054*/ 	.byte	0x00, 0xf5, 0x21, 0x00


	//----- nvinfo : EIATTR_KPARAM_INFO
	.align		4
.L_139:
        /*0058*/ 	.byte	0x04, 0x17
        /*005a*/ 	.short	(.L_141 - .L_140)
.L_140:
        /*005c*/ 	.word	0x00000000
        /*0060*/ 	.short	0x0006
        /*0062*/ 	.short	0x0030
        /*0064*/ 	.byte	0x00, 0xf5, 0x21, 0x00


	//----- nvinfo : EIATTR_KPARAM_INFO
	.align		4
.L_141:
        /*0068*/ 	.byte	0x04, 0x17
        /*006a*/ 	.short	(.L_143 - .L_142)
.L_142:
        /*006c*/ 	.word	0x00000000
        /*0070*/ 	.short	0x0005
        /*0072*/ 	.short	0x0028
        /*0074*/ 	.byte	0x00, 0xf5, 0x21, 0x00


	//----- nvinfo : EIATTR_KPARAM_INFO
	.align		4
.L_143:
        /*0078*/ 	.byte	0x04, 0x17
        /*007a*/ 	.short	(.L_145 - .L_144)
.L_144:
        /*007c*/ 	.word	0x00000000
        /*0080*/ 	.short	0x0004
        /*0082*/ 	.short	0x0020
        /*0084*/ 	.byte	0x00, 0xf5, 0x21, 0x00


	//----- nvinfo : EIATTR_KPARAM_INFO
	.align		4
.L_145:
        /*0088*/ 	.byte	0x04, 0x17
        /*008a*/ 	.short	(.L_147 - .L_146)
.L_146:
        /*008c*/ 	.word	0x00000000
        /*0090*/ 	.short	0x0003
        /*0092*/ 	.short	0x0018
        /*0094*/ 	.byte	0x00, 0xf5, 0x21, 0x00


	//----- nvinfo : EIATTR_KPARAM_INFO
	.align		4
.L_147:
        /*0098*/ 	.byte	0x04, 0x17
        /*009a*/ 	.short	(.L_149 - .L_148)
.L_148:
        /*009c*/ 	.word	0x00000000
        /*00a0*/ 	.short	0x0002
        /*00a2*/ 	.short	0x0010
        /*00a4*/ 	.byte	0x00, 0xf5, 0x21, 0x00


	//----- nvinfo : EIATTR_KPARAM_INFO
	.align		4
.L_149:
        /*00a8*/ 	.byte	0x04, 0x17
        /*00aa*/ 	.short	(.L_151 - .L_150)
.L_150:
        /*00ac*/ 	.word	0x00000000
        /*00b0*/ 	.short	0x0001
        /*00b2*/ 	.short	0x0008
        /*00b4*/ 	.byte	0x00, 0xf5, 0x21, 0x00


	//----- nvinfo : EIATTR_KPARAM_INFO
	.align		4
.L_151:
        /*00b8*/ 	.byte	0x04, 0x17
        /*00ba*/ 	.short	(.L_153 - .L_152)
.L_152:
        /*00bc*/ 	.word	0x00000000
        /*00c0*/ 	.short	0x0000
        /*00c2*/ 	.short	0x0000
        /*00c4*/ 	.byte	0x00, 0xf5, 0x21, 0x00


	//----- nvinfo : EIATTR_SPARSE_MMA_MASK
	.align		4
.L_153:
        /*00c8*/ 	.byte	0x03, 0x50
        /*00ca*/ 	.short	0x0000


	//----- nvinfo : EIATTR_MAXREG_COUNT
	.align		4
        /*00cc*/ 	.byte	0x03, 0x1b
        /*00ce*/ 	.short	0x00a8


	//----- nvinfo : EIATTR_NUM_BARRIERS
	.align		4
        /*00d0*/ 	.byte	0x02, 0x4c
        /*00d2*/ 	.byte	0x01
	.zero		1


	//----- nvinfo : EIATTR_MERCURY_ISA_VERSION
	.align		4
        /*00d4*/ 	.byte	0x03, 0x5f
        /*00d6*/ 	.short	0x0101


	//----- nvinfo : EIATTR_COOP_GROUP_MASK_REGIDS
	.align		4
        /*00d8*/ 	.byte	0x04, 0x29
        /*00da*/ 	.short	(.L_155 - .L_154)


	//   ....[0]....
.L_154:
        /*00dc*/ 	.word	0xffffffff


	//   ....[1]....
        /*00e0*/ 	.word	0x05000006


	//   ....[2]....
        /*00e4*/ 	.word	0xffffffff


	//   ....[3]....
        /*00e8*/ 	.word	0xffffffff


	//   ....[4]....
        /*00ec*/ 	.word	0xffffffff


	//   ....[5]....
        /*00f0*/ 	.word	0xffffffff


	//   ....[6]....
        /*00f4*/ 	.word	0xffffffff


	//   ....[7]....
        /*00f8*/ 	.word	0xffffffff


	//   ....[8]....
        /*00fc*/ 	.word	0xffffffff


	//   ....[9]....
        /*0100*/ 	.word	0xffffffff


	//   ....[10]....
        /*0104*/ 	.word	0xffffffff


	//   ....[11]....
        /*0108*/ 	.word	0xffffffff


	//   ....[12]....
        /*010c*/ 	.word	0xffffffff


	//   ....[13]....
        /*0110*/ 	.word	0xffffffff


	//   ....[14]....
        /*0114*/ 	.word	0xffffffff


	//   ....[15]....
        /*0118*/ 	.word	0xffffffff


	//   ....[16]....
        /*011c*/ 	.word	0xffffffff


	//   ....[17]....
        /*0120*/ 	.word	0xffffffff


	//   ....[18]....
        /*0124*/ 	.word	0xffffffff


	//   ....[19]....
        /*0128*/ 	.word	0xffffffff


	//   ....[20]....
        /*012c*/ 	.word	0xffffffff


	//   ....[21]....
        /*0130*/ 	.word	0xffffffff


	//   ....[22]....
        /*0134*/ 	.word	0xffffffff


	//   ....[23]....
        /*0138*/ 	.word	0xffffffff


	//   ....[24]....
        /*013c*/ 	.word	0xffffffff


	//   ....[25]....
        /*0140*/ 	.word	0xffffffff


	//   ....[26]....
        /*0144*/ 	.word	0xffffffff


	//   ....[27]....
        /*0148*/ 	.word	0xffffffff


	//   ....[28]....
        /*014c*/ 	.word	0xffffffff


	//   ....[29]....
        /*0150*/ 	.word	0xffffffff


	//   ....[30]....
        /*0154*/ 	.word	0xffffffff


	//   ....[31]....
        /*0158*/ 	.word	0xffffffff


	//   ....[32]....
        /*015c*/ 	.word	0xffffffff


	//   ....[33]....
        /*0160*/ 	.word	0xffffffff


	//   ....[34]....
        /*0164*/ 	.word	0xffffffff


	//   ....[35]....
        /*0168*/ 	.word	0xffffffff


	//   ....[36]....
        /*016c*/ 	.word	0xffffffff


	//   ....[37]....
        /*0170*/ 	.word	0xffffffff


	//   ....[38]....
        /*0174*/ 	.word	0xffffffff


	//   ....[39]....
        /*0178*/ 	.word	0xffffffff


	//   ....[40]....
        /*017c*/ 	.word	0xffffffff


	//   ....[41]....
        /*0180*/ 	.word	0xffffffff


	//   ....[42]....
        /*0184*/ 	.word	0xffffffff


	//   ....[43]....
        /*0188*/ 	.word	0xffffffff


	//   ....[44]....
        /*018c*/ 	.word	0xffffffff


	//   ....[45]....
        /*0190*/ 	.word	0xffffffff


	//   ....[46]....
        /*0194*/ 	.word	0xffffffff


	//   ....[47]....
        /*0198*/ 	.word	0xffffffff


	//   ....[48]....
        /*019c*/ 	.word	0xffffffff


	//   ....[49]....
        /*01a0*/ 	.word	0xffffffff


	//   ....[50]....
        /*01a4*/ 	.word	0xffffffff


	//   ....[51]....
        /*01a8*/ 	.word	0xffffffff


	//   ....[52]....
        /*01ac*/ 	.word	0xffffffff


	//   ....[53]....
        /*01b0*/ 	.word	0xffffffff


	//   ....[54]....
        /*01b4*/ 	.word	0xffffffff


	//   ....[55]....
        /*01b8*/ 	.word	0xffffffff


	//   ....[56]....
        /*01bc*/ 	.word	0xffffffff


	//   ....[57]....
        /*01c0*/ 	.word	0xffffffff


	//   ....[58]....
        /*01c4*/ 	.word	0xffffffff


	//   ....[59]....
        /*01c8*/ 	.word	0xffffffff


	//   ....[60]....
        /*01cc*/ 	.word	0xffffffff


	//   ....[61]....
        /*01d0*/ 	.word	0xffffffff


	//   ....[62]....
        /*01d4*/ 	.word	0xffffffff


	//   ....[63]....
        /*01d8*/ 	.word	0xffffffff


	//   ....[64]....
        /*01dc*/ 	.word	0xffffffff


	//   ....[65]....
        /*01e0*/ 	.word	0xffffffff


	//   ....[66]....
        /*01e4*/ 	.word	0xffffffff


	//   ....[67]....
        /*01e8*/ 	.word	0xffffffff


	//   ....[68]....
        /*01ec*/ 	.word	0xffffffff


	//   ....[69]....
        /*01f0*/ 	.word	0xffffffff


	//   ....[70]....
        /*01f4*/ 	.word	0xffffffff


	//   ....[71]....
        /*01f8*/ 	.word	0xffffffff


	//   ....[72]....
        /*01fc*/ 	.word	0xffffffff


	//   ....[73]....
        /*0200*/ 	.word	0xffffffff


	//   ....[74]....
        /*0204*/ 	.word	0xffffffff


	//   ....[75]....
        /*0208*/ 	.word	0xffffffff


	//   ....[76]....
        /*020c*/ 	.word	0xffffffff


	//   ....[77]....
        /*0210*/ 	.word	0xffffffff


	//   ....[78]....
        /*0214*/ 	.word	0xffffffff


	//   ....[79]....
        /*0218*/ 	.word	0xffffffff


	//   ....[80]....
        /*021c*/ 	.word	0xffffffff


	//   ....[81]....
        /*0220*/ 	.word	0xffffffff


	//   ....[82]....
        /*0224*/ 	.word	0xffffffff


	//   ....[83]....
        /*0228*/ 	.word	0xffffffff


	//   ....[84]....
        /*022c*/ 	.word	0xffffffff


	//   ....[85]....
        /*0230*/ 	.word	0xffffffff


	//   ....[86]....
        /*0234*/ 	.word	0xffffffff


	//   ....[87]....
        /*0238*/ 	.word	0xffffffff


	//   ....[88]....
        /*023c*/ 	.word	0xffffffff


	//   ....[89]....
        /*0240*/ 	.word	0xffffffff


	//   ....[90]....
        /*0244*/ 	.word	0xffffffff


	//   ....[91]....
        /*0248*/ 	.word	0xffffffff


	//   ....[92]....
        /*024c*/ 	.word	0xffffffff


	//   ....[93]....
        /*0250*/ 	.word	0xffffffff


	//   ....[94]....
        /*0254*/ 	.word	0xffffffff


	//   ....[95]....
        /*0258*/ 	.word	0xffffffff


	//   ....[96]....
        /*025c*/ 	.word	0xffffffff


	//   ....[97]....
        /*0260*/ 	.word	0xffffffff


	//   ....[98]....
        /*0264*/ 	.word	0xffffffff


	//   ....[99]....
        /*0268*/ 	.word	0xffffffff


	//   ....[100]....
        /*026c*/ 	.word	0xffffffff


	//   ....[101]....
        /*0270*/ 	.word	0xffffffff


	//   ....[102]....
        /*0274*/ 	.word	0xffffffff


	//   ....[103]....
        /*0278*/ 	.word	0xffffffff


	//   ....[104]....
        /*027c*/ 	.word	0xffffffff


	//   ....[105]....
        /*0280*/ 	.word	0xffffffff


	//   ....[106]....
        /*0284*/ 	.word	0xffffffff


	//   ....[107]....
        /*0288*/ 	.word	0xffffffff


	//   ....[108]....
        /*028c*/ 	.word	0xffffffff


	//   ....[109]....
        /*0290*/ 	.word	0xffffffff


	//   ....[110]....
        /*0294*/ 	.word	0xffffffff


	//   ....[111]....
        /*0298*/ 	.word	0xffffffff


	//   ....[112]....
        /*029c*/ 	.word	0xffffffff


	//   ....[113]....
        /*02a0*/ 	.word	0xffffffff


	//   ....[114]....
        /*02a4*/ 	.word	0xffffffff


	//   ....[115]....
        /*02a8*/ 	.word	0xffffffff


	//   ....[116]....
        /*02ac*/ 	.word	0xffffffff


	//   ....[117]....
        /*02b0*/ 	.word	0xffffffff


	//   ....[118]....
        /*02b4*/ 	.word	0xffffffff


	//   ....[119]....
        /*02b8*/ 	.word	0xffffffff


	//   ....[120]....
        /*02bc*/ 	.word	0xffffffff


	//   ....[121]....
        /*02c0*/ 	.word	0xffffffff


	//   ....[122]....
        /*02c4*/ 	.word	0xffffffff


	//   ....[123]....
        /*02c8*/ 	.word	0xffffffff


	//   ....[124]....
        /*02cc*/ 	.word	0xffffffff


	//   ....[125]....
        /*02d0*/ 	.word	0xffffffff


	//   ....[126]....
        /*02d4*/ 	.word	0xffffffff


	//   ....[127]....
        /*02d8*/ 	.word	0xffffffff


	//   ....[128]....
        /*02dc*/ 	.word	0xffffffff


	//   ....[129]....
        /*02e0*/ 	.word	0xffffffff


	//   ....[130]....
        /*02e4*/ 	.word	0xffffffff


	//   ....[131]....
        /*02e8*/ 	.word	0xffffffff


	//   ....[132]....
        /*02ec*/ 	.word	0xffffffff


	//   ....[133]....
        /*02f0*/ 	.word	0xffffffff


	//   ....[134]....
        /*02f4*/ 	.word	0xffffffff


	//   ....[135]....
        /*02f8*/ 	.word	0xffffffff


	//   ....[136]....
        /*02fc*/ 	.word	0xffffffff


	//   ....[137]....
        /*0300*/ 	.word	0xffffffff


	//   ....[138]....
        /*0304*/ 	.word	0xffffffff


	//   ....[139]....
        /*0308*/ 	.word	0xffffffff


	//   ....[140]....
        /*030c*/ 	.word	0xffffffff


	//   ....[141]....
        /*0310*/ 	.word	0xffffffff


	//   ....[142]....
        /*0314*/ 	.word	0xffffffff


	//   ....[143]....
        /*0318*/ 	.word	0xffffffff


	//   ....[144]....
        /*031c*/ 	.word	0xffffffff


	//   ....[145]....
        /*0320*/ 	.word	0xffffffff


	//   ....[146]....
        /*0324*/ 	.word	0xffffffff


	//   ....[147]....
        /*0328*/ 	.word	0xffffffff


	//   ....[148]....
        /*032c*/ 	.word	0xffffffff


	//   ....[149]....
        /*0330*/ 	.word	0xffffffff


	//   ....[150]....
        /*0334*/ 	.word	0xffffffff


	//   ....[151]....
        /*0338*/ 	.word	0xffffffff


	//   ....[152]....
        /*033c*/ 	.word	0xffffffff


	//   ....[153]....
        /*0340*/ 	.word	0xffffffff


	//   ....[154]....
        /*0344*/ 	.word	0xffffffff


	//   ....[155]....
        /*0348*/ 	.word	0xffffffff


	//   ....[156]....
        /*034c*/ 	.word	0xffffffff


	//   ....[157]....
        /*0350*/ 	.word	0xffffffff


	//   ....[158]....
        /*0354*/ 	.word	0xffffffff


	//   ....[159]....
        /*0358*/ 	.word	0xffffffff


	//   ....[160]....
        /*035c*/ 	.word	0x05000006


	//   ....[161]....
        /*0360*/ 	.word	0xffffffff


	//   ....[162]....
        /*0364*/ 	.word	0xffffffff


	//   ....[163]....
        /*0368*/ 	.word	0xffffffff


	//   ....[164]....
        /*036c*/ 	.word	0xffffffff


	//   ....[165]....
        /*0370*/ 	.word	0xffffffff


	//   ....[166]....
        /*0374*/ 	.word	0xffffffff


	//   ....[167]....
        /*0378*/ 	.word	0xffffffff


	//   ....[168]....
        /*037c*/ 	.word	0xffffffff


	//   ....[169]....
        /*0380*/ 	.word	0xffffffff


	//   ....[170]....
        /*0384*/ 	.word	0xffffffff


	//   ....[171]....
        /*0388*/ 	.word	0xffffffff


	//   ....[172]....
        /*038c*/ 	.word	0xffffffff


	//   ....[173]....
        /*0390*/ 	.word	0xffffffff


	//   ....[174]....
        /*0394*/ 	.word	0xffffffff


	//   ....[175]....
        /*0398*/ 	.word	0xffffffff


	//   ....[176]....
        /*039c*/ 	.word	0xffffffff


	//   ....[177]....
        /*03a0*/ 	.word	0xffffffff


	//   ....[178]....
        /*03a4*/ 	.word	0xffffffff


	//   ....[179]....
        /*03a8*/ 	.word	0xffffffff


	//   ....[180]....
        /*03ac*/ 	.word	0xffffffff


	//   ....[181]....
        /*03b0*/ 	.word	0xffffffff


	//   ....[182]....
        /*03b4*/ 	.word	0xffffffff


	//   ....[183]....
        /*03b8*/ 	.word	0xffffffff


	//   ....[184]....
        /*03bc*/ 	.word	0xffffffff


	//   ....[185]....
        /*03c0*/ 	.word	0xffffffff


	//   ....[186]....
        /*03c4*/ 	.word	0xffffffff


	//   ....[187]....
        /*03c8*/ 	.word	0xffffffff


	//   ....[188]....
        /*03cc*/ 	.word	0xffffffff


	//   ....[189]....
        /*03d0*/ 	.word	0xffffffff


	//   ....[190]....
        /*03d4*/ 	.word	0xffffffff


	//   ....[191]....
        /*03d8*/ 	.word	0xffffffff


	//   ....[192]....
        /*03dc*/ 	.word	0xffffffff


	//   ....[193]....
        /*03e0*/ 	.word	0xffffffff


	//   ....[194]....
        /*03e4*/ 	.word	0xffffffff


	//   ....[195]....
        /*03e8*/ 	.word	0xffffffff


	//   ....[196]....
        /*03ec*/ 	.word	0xffffffff


	//   ....[197]....
        /*03f0*/ 	.word	0xffffffff


	//   ....[198]....
        /*03f4*/ 	.word	0xffffffff


	//   ....[199]....
        /*03f8*/ 	.word	0xffffffff


	//   ....[200]....
        /*03fc*/ 	.word	0xffffffff


	//   ....[201]....
        /*0400*/ 	.word	0xffffffff


	//   ....[202]....
        /*0404*/ 	.word	0xffffffff


	//   ....[203]....
        /*0408*/ 	.word	0xffffffff


	//   ....[204]....
        /*040c*/ 	.word	0xffffffff


	//   ....[205]....
        /*0410*/ 	.word	0xffffffff


	//   ....[206]....
        /*0414*/ 	.word	0xffffffff


	//   ....[207]....
        /*0418*/ 	.word	0xffffffff


	//   ....[208]....
        /*041c*/ 	.word	0xffffffff


	//   ....[209]....
        /*0420*/ 	.word	0xffffffff


	//   ....[210]....
        /*0424*/ 	.word	0xffffffff


	//   ....[211]....
        /*0428*/ 	.word	0xffffffff


	//   ....[212]....
        /*042c*/ 	.word	0xffffffff


	//   ....[213]....
        /*0430*/ 	.word	0xffffffff


	//   ....[214]....
        /*0434*/ 	.word	0xffffffff


	//   ....[215]....
        /*0438*/ 	.word	0xffffffff


	//   ....[216]....
        /*043c*/ 	.word	0xffffffff


	//   ....[217]....
        /*0440*/ 	.word	0xffffffff


	//   ....[218]....
        /*0444*/ 	.word	0xffffffff


	//   ....[219]....
        /*0448*/ 	.word	0xffffffff


	//   ....[220]....
        /*044c*/ 	.word	0xffffffff


	//   ....[221]....
        /*0450*/ 	.word	0xffffffff


	//   ....[222]....
        /*0454*/ 	.word	0xffffffff


	//   ....[223]....
        /*0458*/ 	.word	0xffffffff


	//   ....[224]....
        /*045c*/ 	.word	0xffffffff


	//   ....[225]....
        /*0460*/ 	.word	0xffffffff


	//   ....[226]....
        /*0464*/ 	.word	0xffffffff


	//   ....[227]....
        /*0468*/ 	.word	0xffffffff


	//   ....[228]....
        /*046c*/ 	.word	0xffffffff


	//   ....[229]....
        /*0470*/ 	.word	0x0500002f


	//   ....[230]....
        /*0474*/ 	.word	0x0500002f


	//   ....[231]....
        /*0478*/ 	.word	0x0500002f


	//   ....[232]....
        /*047c*/ 	.word	0x0500002f


	//   ....[233]....
        /*0480*/ 	.word	0x0500002f


	//----- nvinfo : EIATTR_COOP_GROUP_INSTR_OFFSETS
	.align		4
.L_155:
        /*0484*/ 	.byte	0x04, 0x28
        /*0486*/ 	.short	(.L_157 - .L_156)


	//   ....[0]....
.L_156:
        /*0488*/ 	.word	0x00000e40


	//   ....[1]....
        /*048c*/ 	.word	0x00001890


	//   ....[2]....
        /*0490*/ 	.word	0x00002ad0


	//   ....[3]....
        /*0494*/ 	.word	0x00002af0


	//   ....[4]....
        /*0498*/ 	.word	0x00002b10


	//   ....[5]....
        /*049c*/ 	.word	0x00002b30


	//   ....[6]....
        /*04a0*/ 	.word	0x00002b50


	//   ....[7]....
        /*04a4*/ 	.word	0x00003000


	//   ....[8]....
        /*04a8*/ 	.word	0x00003010


	//   ....[9]....
        /*04ac*/ 	.word	0x00003030


	//   ....[10]....
        /*04b0*/ 	.word	0x00003050


	//   ....[11]....
        /*04b4*/ 	.word	0x000030a0


	//   ....[12]....
        /*04b8*/ 	.word	0x000030d0


	//   ....[13]....
        /*04bc*/ 	.word	0x00003120


	//   ....[14]....
        /*04c0*/ 	.word	0x00003160


	//   ....[15]....
        /*04c4*/ 	.word	0x00003250


	//   ....[16]....
        /*04c8*/ 	.word	0x00003280


	//   ....[17]....
        /*04cc*/ 	.word	0x00003290


	//   ....[18]....
        /*04d0*/ 	.word	0x000032b0


	//   ....[19]....
        /*04d4*/ 	.word	0x000032f0


	//   ....[20]....
        /*04d8*/ 	.word	0x00003320


	//   ....[21]....
        /*04dc*/ 	.word	0x00003360


	//   ....[22]....
        /*04e0*/ 	.word	0x00003380


	//   ....[23]....
        /*04e4*/ 	.word	0x000033a0


	//   ....[24]....
        /*04e8*/ 	.word	0x00003490


	//   ....[25]....
        /*04ec*/ 	.word	0x000034c0


	//   ....[26]....
        /*04f0*/ 	.word	0x000034d0


	//   ....[27]....
        /*04f4*/ 	.word	0x000034f0


	//   ....[28]....
        /*04f8*/ 	.word	0x00003530


	//   ....[29]....
        /*04fc*/ 	.word	0x00003560


	//   ....[30]....
        /*0500*/ 	.word	0x000035a0


	//   ....[31]....
        /*0504*/ 	.word	0x000035c0


	//   ....[32]....
        /*0508*/ 	.word	0x000035e0


	//   ....[33]....
        /*050c*/ 	.word	0x000036d0


	//   ....[34]....
        /*0510*/ 	.word	0x00003700


	//   ....[35]....
        /*0514*/ 	.word	0x00003710


	//   ....[36]....
        /*0518*/ 	.word	0x00003730


	//   ....[37]....
        /*051c*/ 	.word	0x00003770


	//   ....[38]....
        /*0520*/ 	.word	0x000037a0


	//   ....[39]....
        /*0524*/ 	.word	0x000037e0


	//   ....[40]....
        /*0528*/ 	.word	0x00003800


	//   ....[41]....
        /*052c*/ 	.word	0x00003820


	//   ....[42]....
        /*0530*/ 	.word	0x00003930


	//   ....[43]....
        /*0534*/ 	.word	0x00003960


	//   ....[44]....
        /*0538*/ 	.word	0x00003970


	//   ....[45]....
        /*053c*/ 	.word	0x00003990


	//   ....[46]....
        /*0540*/ 	.word	0x000039d0


	//   ....[47]....
        /*0544*/ 	.word	0x00003a00


	//   ....[48]....
        /*0548*/ 	.word	0x00003a40


	//   ....[49]....
        /*054c*/ 	.word	0x00003a60


	//   ....[50]....
        /*0550*/ 	.word	0x00003a80


	//   ....[51]....
        /*0554*/ 	.word	0x00003b90


	//   ....[52]....
        /*0558*/ 	.word	0x00003bc0


	//   ....[53]....
        /*055c*/ 	.word	0x00003bd0


	//   ....[54]....
        /*0560*/ 	.word	0x00003bf0


	//   ....[55]....
        /*0564*/ 	.word	0x00003c30


	//   ....[56]....
        /*0568*/ 	.word	0x00003c60


	//   ....[57]....
        /*056c*/ 	.word	0x00003ca0


	//   ....[58]....
        /*0570*/ 	.word	0x00003cc0


	//   ....[59]....
        /*0574*/ 	.word	0x00003ce0


	//   ....[60]....
        /*0578*/ 	.word	0x00003df0


	//   ....[61]....
        /*057c*/ 	.word	0x00003e20


	//   ....[62]....
        /*0580*/ 	.word	0x00003e30


	//   ....[63]....
        /*0584*/ 	.word	0x00003e50


	//   ....[64]....
        /*0588*/ 	.word	0x00003e90


	//   ....[65]....
        /*058c*/ 	.word	0x00003ec0


	//   ....[66]....
        /*0590*/ 	.word	0x00003f00


	//   ....[67]....
        /*0594*/ 	.word	0x00003f20


	//   ....[68]....
        /*0598*/ 	.word	0x00003f40


	//   ....[69]....
        /*059c*/ 	.word	0x00004050


	//   ....[70]....
        /*05a0*/ 	.word	0x00004080


	//   ....[71]....
        /*05a4*/ 	.word	0x00004090


	//   ....[72]....
        /*05a8*/ 	.word	0x000040b0


	//   ....[73]....
        /*05ac*/ 	.word	0x000040f0


	//   ....[74]....
        /*05b0*/ 	.word	0x00004120


	//   ....[75]....
        /*05b4*/ 	.word	0x00004160


	//   ....[76]....
        /*05b8*/ 	.word	0x00004180


	//   ....[77]....
        /*05bc*/ 	.word	0x000041a0


	//   ....[78]....
        /*05c0*/ 	.word	0x000042b0


	//   ....[79]....
        /*05c4*/ 	.word	0x00004300


	//   ....[80]....
        /*05c8*/ 	.word	0x00004310


	//   ....[81]....
        /*05cc*/ 	.word	0x00004330


	//   ....[82]....
        /*05d0*/ 	.word	0x00004370


	//   ....[83]....
        /*05d4*/ 	.word	0x000043a0


	//   ....[84]....
        /*05d8*/ 	.word	0x000043e0


	//   ....[85]....
        /*05dc*/ 	.word	0x00004400


	//   ....[86]....
        /*05e0*/ 	.word	0x00004420


	//   ....[87]....
        /*05e4*/ 	.word	0x00004510


	//   ....[88]....
        /*05e8*/ 	.word	0x00004560


	//   ....[89]....
        /*05ec*/ 	.word	0x00004570


	//   ....[90]....
        /*05f0*/ 	.word	0x000045a0


	//   ....[91]....
        /*05f4*/ 	.word	0x000045c0


	//   ....[92]....
        /*05f8*/ 	.word	0x00004610


	//   ....[93]....
        /*05fc*/ 	.word	0x00004630


	//   ....[94]....
        /*0600*/ 	.word	0x00004670


	//   ....[95]....
        /*0604*/ 	.word	0x00004690


	//   ....[96]....
        /*0608*/ 	.word	0x00004770


	//   ....[97]....
        /*060c*/ 	.word	0x000047c0


	//   ....[98]....
        /*0610*/ 	.word	0x000047d0


	//   ....[99]....
        /*0614*/ 	.word	0x00004820


	//   ....[100]....
        /*0618*/ 	.word	0x00004850


	//   ....[101]....
        /*061c*/ 	.word	0x00004880


	//   ....[102]....
        /*0620*/ 	.word	0x000048b0


	//   ....[103]....
        /*0624*/ 	.word	0x000048e0


	//   ....[104]....
        /*0628*/ 	.word	0x00004910


	//   ....[105]....
        /*062c*/ 	.word	0x000049d0


	//   ....[106]....
        /*0630*/ 	.word	0x00004a20


	//   ....[107]....
        /*0634*/ 	.word	0x00004a30


	//   ....[108]....
        /*0638*/ 	.word	0x00004a80


	//   ....[109]....
        /*063c*/ 	.word	0x00004ab0


	//   ....[110]....
        /*0640*/ 	.word	0x00004ae0


	//   ....[111]....
        /*0644*/ 	.word	0x00004b10


	//   ....[112]....
        /*0648*/ 	.word	0x00004b40


	//   ....[113]....
        /*064c*/ 	.word	0x00004b70


	//   ....[114]....
        /*0650*/ 	.word	0x00004c60


	//   ....[115]....
        /*0654*/ 	.word	0x00004c80


	//   ....[116]....
        /*0658*/ 	.word	0x00004c90


	//   ....[117]....
        /*065c*/ 	.word	0x00004ce0


	//   ....[118]....
        /*0660*/ 	.word	0x00004d10


	//   ....[119]....
        /*0664*/ 	.word	0x00004d40


	//   ....[120]....
        /*0668*/ 	.word	0x00004d70


	//   ....[121]....
        /*066c*/ 	.word	0x00004da0


	//   ....[122]....
        /*0670*/ 	.word	0x00004dd0


	//   ....[123]....
        /*0674*/ 	.word	0x00004ec0


	//   ....[124]....
        /*0678*/ 	.word	0x00004f00


	//   ....[125]....
        /*067c*/ 	.word	0x00004f10


	//   ....[126]....
        /*0680*/ 	.word	0x00004f60


	//   ....[127]....
        /*0684*/ 	.word	0x00004f90


	//   ....[128]....
        /*0688*/ 	.word	0x00004fc0


	//   ....[129]....
        /*068c*/ 	.word	0x00004ff0


	//   ....[130]....
        /*0690*/ 	.word	0x00005020


	//   ....[131]....
        /*0694*/ 	.word	0x00005050


	//   ....[132]....
        /*0698*/ 	.word	0x00005140


	//   ....[133]....
        /*069c*/ 	.word	0x00005170


	//   ....[134]....
        /*06a0*/ 	.word	0x00005180


	//   ....[135]....
        /*06a4*/ 	.word	0x000051d0


	//   ....[136]....
        /*06a8*/ 	.word	0x00005200


	//   ....[137]....
        /*06ac*/ 	.word	0x00005230


	//   ....[138]....
        /*06b0*/ 	.word	0x00005260


	//   ....[139]....
        /*06b4*/ 	.word	0x00005290


	//   ....[140]....
        /*06b8*/ 	.word	0x000052c0


	//   ....[141]....
        /*06bc*/ 	.word	0x000053e0


	//   ....[142]....
        /*06c0*/ 	.word	0x000053f0


	//   ....[143]....
        /*06c4*/ 	.word	0x00005440


	//   ....[144]....
        /*06c8*/ 	.word	0x00005470


	//   ....[145]....
        /*06cc*/ 	.word	0x000054a0


	//   ....[146]....
        /*06d0*/ 	.word	0x000054d0


	//   ....[147]....
        /*06d4*/ 	.word	0x00005500


	//   ....[148]....
        /*06d8*/ 	.word	0x00005530


	//   ....[149]....
        /*06dc*/ 	.word	0x00005560


	//   ....[150]....
        /*06e0*/ 	.word	0x00005600


	//   ....[151]....
        /*06e4*/ 	.word	0x00005620


	//   ....[152]....
        /*06e8*/ 	.word	0x00005630


	//   ....[153]....
        /*06ec*/ 	.word	0x00005680


	//   ....[154]....
        /*06f0*/ 	.word	0x000056b0


	//   ....[155]....
        /*06f4*/ 	.word	0x000056e0


	//   ....[156]....
        /*06f8*/ 	.word	0x00005710


	//   ....[157]....
        /*06fc*/ 	.word	0x00005740


	//   ....[158]....
        /*0700*/ 	.word	0x00005770


	//   ....[159]....
        /*0704*/ 	.word	0x000058a0


	//   ....[160]....
        /*0708*/ 	.word	0x00005d40


	//   ....[161]....
        /*070c*/ 	.word	0x00006070


	//   ....[162]....
        /*0710*/ 	.word	0x00006130


	//   ....[163]....
        /*0714*/ 	.word	0x000061f0


	//   ....[164]....
        /*0718*/ 	.word	0x000062b0


	//   ....[165]....
        /*071c*/ 	.word	0x00006370


	//   ....[166]....
        /*0720*/ 	.word	0x00006430


	//   ....[167]....
        /*0724*/ 	.word	0x000064f0


	//   ....[168]....
        /*0728*/ 	.word	0x000065b0


	//   ....[169]....
        /*072c*/ 	.word	0x00006670


	//   ....[170]....
        /*0730*/ 	.word	0x00006730


	//   ....[171]....
        /*0734*/ 	.word	0x000067f0


	//   ....[172]....
        /*0738*/ 	.word	0x000068b0


	//   ....[173]....
        /*073c*/ 	.word	0x00006970


	//   ....[174]....
        /*0740*/ 	.word	0x00006a30


	//   ....[175]....
        /*0744*/ 	.word	0x00006af0


	//   ....[176]....
        /*0748*/ 	.word	0x00006bb0


	//   ....[177]....
        /*074c*/ 	.word	0x00006c70


	//   ....[178]....
        /*0750*/ 	.word	0x00006e60


	//   ....[179]....
        /*0754*/ 	.word	0x00006f90


	//   ....[180]....
        /*0758*/ 	.word	0x000070c0


	//   ....[181]....
        /*075c*/ 	.word	0x000071f0


	//   ....[182]....
        /*0760*/ 	.word	0x00007320


	//   ....[183]....
        /*0764*/ 	.word	0x00007450


	//   ....[184]....
        /*0768*/ 	.word	0x00007580


	//   ....[185]....
        /*076c*/ 	.word	0x000076b0


	//   ....[186]....
        /*0770*/ 	.word	0x000077e0


	//   ....[187]....
        /*0774*/ 	.word	0x00007910


	//   ....[188]....
        /*0778*/ 	.word	0x00007a40


	//   ....[189]....
        /*077c*/ 	.word	0x00007b60


	//   ....[190]....
        /*0780*/ 	.word	0x00007c70


	//   ....[191]....
        /*0784*/ 	.word	0x00007d80


	//   ....[192]....
        /*0788*/ 	.word	0x00007e90


	//   ....[193]....
        /*078c*/ 	.word	0x00007fa0


	//   ....[194]....
        /*0790*/ 	.word	0x000080b0


	//   ....[195]....
        /*0794*/ 	.word	0x00008eb0


	//   ....[196]....
        /*0798*/ 	.word	0x00008f40


	//   ....[197]....
        /*079c*/ 	.word	0x00008fc0


	//   ....[198]....
        /*07a0*/ 	.word	0x00009050


	//   ....[199]....
        /*07a4*/ 	.word	0x000090d0


	//   ....[200]....
        /*07a8*/ 	.word	0x00009160


	//   ....[201]....
        /*07ac*/ 	.word	0x000091e0


	//   ....[202]....
        /*07b0*/ 	.word	0x00009270


	//   ....[203]....
        /*07b4*/ 	.word	0x000092f0


	//   ....[204]....
        /*07b8*/ 	.word	0x00009380


	//   ....[205]....
        /*07bc*/ 	.word	0x00009400


	//   ....[206]....
        /*07c0*/ 	.word	0x00009490


	//   ....[207]....
        /*07c4*/ 	.word	0x00009510


	//   ....[208]....
        /*07c8*/ 	.word	0x000095a0


	//   ....[209]....
        /*07cc*/ 	.word	0x00009620


	//   ....[210]....
        /*07d0*/ 	.word	0x000096b0


	//   ....[211]....
        /*07d4*/ 	.word	0x00009730


	//   ....[212]....
        /*07d8*/ 	.word	0x00009890


	//   ....[213]....
        /*07dc*/ 	.word	0x00009960


	//   ....[214]....
        /*07e0*/ 	.word	0x00009a10


	//   ....[215]....
        /*07e4*/ 	.word	0x00009ad0


	//   ....[216]....
        /*07e8*/ 	.word	0x00009b80


	//   ....[217]....
        /*07ec*/ 	.word	0x00009c40


	//   ....[218]....
        /*07f0*/ 	.word	0x00009cf0


	//   ....[219]....
        /*07f4*/ 	.word	0x00009db0


	//   ....[220]....
        /*07f8*/ 	.word	0x00009e60


	//   ....[221]....
        /*07fc*/ 	.word	0x00009f20


	//   ....[222]....
        /*0800*/ 	.word	0x00009fd0


	//   ....[223]....
        /*0804*/ 	.word	0x0000a090


	//   ....[224]....
        /*0808*/ 	.word	0x0000a140


	//   ....[225]....
        /*080c*/ 	.word	0x0000a200


	//   ....[226]....
        /*0810*/ 	.word	0x0000a2a0


	//   ....[227]....
        /*0814*/ 	.word	0x0000a360


	//   ....[228]....
        /*0818*/ 	.word	0x0000a400


	//   ....[229]....
        /*081c*/ 	.word	0x0000a470


	//   ....[230]....
        /*0820*/ 	.word	0x0000a4e0


	//   ....[231]....
        /*0824*/ 	.word	0x0000a550


	//   ....[232]....
        /*0828*/ 	.word	0x0000a5c0


	//   ....[233]....
        /*082c*/ 	.word	0x0000a630


	//----- nvinfo : EIATTR_VRC_CTA_INIT_COUNT
	.align		4
.L_157:
        /*0830*/ 	.byte	0x02, 0x4a
	.zero		1
	.zero		1


	//----- nvinfo : EIATTR_EXIT_INSTR_OFFSETS
	.align		4
        /*0834*/ 	.byte	0x04, 0x1c
        /*0836*/ 	.short	(.L_159 - .L_158)


	//   ....[0]....
.L_158:
        /*0838*/ 	.word	0x00002570


	//   ....[1]....
        /*083c*/ 	.word	0x000028d0


	//   ....[2]....
        /*0840*/ 	.word	0x000028f0


	//   ....[3]....
        /*0844*/ 	.word	0x00009740


	//   ....[4]....
        /*0848*/ 	.word	0x0000a410


	//----- nvinfo : EIATTR_MAX_THREADS
	.align		4
.L_159:
        /*084c*/ 	.byte	0x04, 0x05
        /*084e*/ 	.short	(.L_161 - .L_160)
.L_160:
        /*0850*/ 	.word	0x00000180
        /*0854*/ 	.word	0x00000001
        /*0858*/ 	.word	0x00000001


	//----- nvinfo : EIATTR_CRS_STACK_SIZE
	.align		4
.L_161:
        /*085c*/ 	.byte	0x04, 0x1e
        /*085e*/ 	.short	(.L_163 - .L_162)
.L_162:
        /*0860*/ 	.word	0x00000000


	//----- nvinfo : EIATTR_CBANK_PARAM_SIZE
	.align		4
.L_163:
        /*0864*/ 	.byte	0x03, 0x19
        /*0866*/ 	.short	0x004d


	//----- nvinfo : EIATTR_PARAM_CBANK
	.align		4
        /*0868*/ 	.byte	0x04, 0x0a
        /*086a*/ 	.short	(.L_165 - .L_164)
	.align		4
.L_164:
        /*086c*/ 	.word	index@(.nv.constant0._ZN3cub18CUB_300001_SM_10006detail10radix_sort29DeviceRadixSortOnesweepKernelINS1_5radix10policy_hubIiiyE10Policy1000ELNS0_9SortOrderE0EiiyiiNS1_21identity_decomposer_tEEEvPT5_SB_PT3_PKSC_PT1_PKSG_PT2_PKSK_T4_iiT6_)
        /*0870*/ 	.short	0x0380
        /*0872*/ 	.short	0x004d


	//----- nvinfo : EIATTR_SW_WAR
	.align		4
.L_165:
        /*0874*/ 	.byte	0x04, 0x36
        /*0876*/ 	.short	(.L_167 - .L_166)
.L_166:
        /*0878*/ 	.word	0x00000008
.L_167:


//--------------------- .nv.info._ZN3cub18CUB_300001_SM_10006detail10radix_sort33DeviceRadixSortExclusiveSumKernelINS1_5radix10policy_hubIiiyE10Policy1000EyEEvPT0_ --------------------------
	.section	.nv.info._ZN3cub18CUB_300001_SM_10006detail10radix_sort33DeviceRadixSortExclusiveSumKernelINS1_5radix10policy_hubIiiyE10Policy1000EyEEvPT0_,"",@"SHT_CUDA_INFO"
	.sectionflags	@""
	.align	4


	//----- nvinfo : EIATTR_CUDA_API_VERSION
	.align		4
        /*0000*/ 	.byte	0x04, 0x37
        /*0002*/ 	.short	(.L_169 - .L_168)
.L_168:
        /*0004*/ 	.word	0x00000082


	//----- nvinfo : EIATTR_KPARAM_INFO
	.align		4
.L_169:
        /*0008*/ 	.byte	0x04, 0x17
        /*000a*/ 	.short	(.L_171 - .L_170)
.L_170:
        /*000c*/ 	.word	0x00000000
        /*0010*/ 	.short	0x0000
        /*0012*/ 	.short	0x0000
        /*0014*/ 	.byte	0x00, 0xf5, 0x21, 0x00


	//----- nvinfo : EIATTR_SPARSE_MMA_MASK
	.align		4
.L_171:
        /*0018*/ 	.byte	0x03, 0x50
        /*001a*/ 	.short	0x0000


	//----- nvinfo : EIATTR_MAXREG_COUNT
	.align		4
        /*001c*/ 	.byte	0x03, 0x1b
        /*001e*/ 	.short	0x00ff


	//----- nvinfo : EIATTR_NUM_BARRIERS
	.align		4
        /*0020*/ 	.byte	0x02, 0x4c
        /*0022*/ 	.byte	0x01
	.zero		1


	//----- nvinfo : EIATTR_MERCURY_ISA_VERSION
	.align		4
        /*0024*/ 	.byte	0x03, 0x5f
        /*0026*/ 	.short	0x0101


	//----- nvinfo : EIATTR_COOP_GROUP_MASK_REGIDS
	.align		4
        /*0028*/ 	.byte	0x04, 0x29
        /*002a*/ 	.short	(.L_173 - .L_172)


	//   ....[0]....
.L_172:
        /*002c*/ 	.word	0xffffffff


	//   ....[1]....
        /*0030*/ 	.word	0xffffffff


	//   ....[2]....
        /*0034*/ 	.word	0xffffffff


	//   ....[3]....
        /*0038*/ 	.word	0xffffffff


	//   ....[4]....
        /*003c*/ 	.word	0xffffffff


	//   ....[5]....
        /*0040*/ 	.word	0xffffffff


	//   ....[6]....
        /*0044*/ 	.word	0xffffffff


	//   ....[7]....
        /*0048*/ 	.word	0xffffffff


	//   ....[8]....
        /*004c*/ 	.word	0xffffffff


	//   ....[9]....
        /*0050*/ 	.word	0xffffffff


	//   ....[10]....
        /*0054*/ 	.word	0x05000015


	//   ....[11]....
        /*0058*/ 	.word	0x05000015


	//   ....[12]....
        /*005c*/ 	.word	0x05000015


	//   ....[13]....
        /*0060*/ 	.word	0x05000015


	//   ....[14]....
        /*0064*/ 	.word	0x05000015


	//   ....[15]....
        /*0068*/ 	.word	0x05000015


	//   ....[16]....
        /*006c*/ 	.word	0x05000015


	//   ....[17]....
        /*0070*/ 	.word	0x05000015


	//   ....[18]....
        /*0074*/ 	.word	0x05000015


	//   ....[19]....
        /*0078*/ 	.word	0x05000015


	//----- nvinfo : EIATTR_COOP_GROUP_INSTR_OFFSETS
	.align		4
.L_173:
        /*007c*/ 	.byte	0x04, 0x28
        /*007e*/ 	.short	(.L_175 - .L_174)


	//   ....[0]....
.L_174:
        /*0080*/ 	.word	0x00000250


	//   ....[1]....
        /*0084*/ 	.word	0x00000260


	//   ....[2]....
        /*0088*/ 	.word	0x000002a0


	//   ....[3]....
        /*008c*/ 	.word	0x000002c0


	//   ....[4]....
        /*0090*/ 	.word	0x00000310


	//   ....[5]....
        /*0094*/ 	.word	0x00000320


	//   ....[6]....
        /*0098*/ 	.word	0x00000360


	//   ....[7]....
        /*009c*/ 	.word	0x00000380


	//   ....[8]....
        /*00a0*/ 	.word	0x000003d0


	//   ....[9]....
        /*00a4*/ 	.word	0x000003e0


	//   ....[10]....
        /*00a8*/ 	.word	0x00000660


	//   ....[11]....
        /*00ac*/ 	.word	0x000006b0


	//   ....[12]....
        /*00b0*/ 	.word	0x00000740


	//   ....[13]....
        /*00b4*/ 	.word	0x00000790


	//   ....[14]....
        /*00b8*/ 	.word	0x00000820


	//   ....[15]....
        /*00bc*/ 	.word	0x00000870


	//   ....[16]....
        /*00c0*/ 	.word	0x00000900


	//   ....[17]....
        /*00c4*/ 	.word	0x00000950


	//   ....[18]....
        /*00c8*/ 	.word	0x000009e0


	//   ....[19]....
        /*00cc*/ 	.word	0x00000a30


	//----- nvinfo : EIATTR_VRC_CTA_INIT_COUNT
	.align		4
.L_175:
        /*00d0*/ 	.byte	0x02, 0x4a
	.zero		1
	.zero		1


	//----- nvinfo : EIATTR_EXIT_INSTR_OFFSETS
	.align		4
        /*00d4*/ 	.byte	0x04, 0x1c
        /*00d6*/ 	.short	(.L_177 - .L_176)


	//   ....[0]....
.L_176:
        /*00d8*/ 	.word	0x000005d0


	//   ....[1]....
        /*00dc*/ 	.word	0x00000600


	//----- nvinfo : EIATTR_CRS_STACK_SIZE
	.align		4
.L_177:
        /*00e0*/ 	.byte	0x04, 0x1e
        /*00e2*/ 	.short	(.L_179 - .L_178)
.L_178:
        /*00e4*/ 	.word	0x00000000


	//----- nvinfo : EIATTR_CBANK_PARAM_SIZE
	.align		4
.L_179:
        /*00e8*/ 	.byte	0x03, 0x19
        /*00ea*/ 	.short	0x0008


	//----- nvinfo : EIATTR_PARAM_CBANK
	.align		4
        /*00ec*/ 	.byte	0x04, 0x0a
        /*00ee*/ 	.short	(.L_181 - .L_180)
	.align		4
.L_180:
        /*00f0*/ 	.word	index@(.nv.constant0._ZN3cub18CUB_300001_SM_10006detail10radix_sort33DeviceRadixSortExclusiveSumKernelINS1_5radix10policy_hubIiiyE10Policy1000EyEEvPT0_)
        /*00f4*/ 	.short	0x0380
        /*00f6*/ 	.short	0x0008


	//----- nvinfo : EIATTR_SW_WAR
	.align		4
.L_181:
        /*00f8*/ 	.byte	0x04, 0x36
        /*00fa*/ 	.short	(.L_183 - .L_182)
.L_182:
        /*00fc*/ 	.word	0x00000008
.L_183:


//--------------------- .nv.info._ZN3cub18CUB_300001_SM_10006detail10radix_sort30DeviceRadixSortHistogramKernelINS1_5radix10policy_hubIiiyE10Policy1000ELNS0_9SortOrderE0EiyNS1_21identity_decomposer_tEEEvPT2_PKT1_SA_iiT3_ --------------------------
	.section	.nv.info._ZN3cub18CUB_300001_SM_10006detail10radix_sort30DeviceRadixSortHistogramKernelINS1_5radix10policy_hubIiiyE10Policy1000ELNS0_9SortOrderE0EiyNS1_21identity_decomposer_tEEEvPT2_PKT1_SA_iiT3_,"",@"SHT_CUDA_INFO"
	.sectionflags	@""
	.align	4


	//----- nvinfo : EIATTR_CUDA_API_VERSION
	.align		4
        /*0000*/ 	.byte	0x04, 0x37
        /*0002*/ 	.short	(.L_185 - .L_184)
.L_184:
        /*0004*/ 	.word	0x00000082


	//----- nvinfo : EIATTR_KPARAM_INFO
	.align		4
.L_185:
        /*0008*/ 	.byte	0x04, 0x17
        /*000a*/ 	.short	(.L_187 - .L_186)
.L_186:
        /*000c*/ 	.word	0x00000000
        /*0010*/ 	.short	0x0005
        /*0012*/ 	.short	0x0020
        /*0014*/ 	.byte	0x00, 0xf0, 0x05, 0x00


	//----- nvinfo : EIATTR_KPARAM_INFO
	.align		4
.L_187:
        /*0018*/ 	.byte	0x04, 0x17
        /*001a*/ 	.short	(.L_189 - .L_188)
.L_188:
        /*001c*/ 	.word	0x00000000
        /*0020*/ 	.short	0x0004
        /*0022*/ 	.short	0x001c
        /*0024*/ 	.byte	0x00, 0xf0, 0x11, 0x00


	//----- nvinfo : EIATTR_KPARAM_INFO
	.align		4
.L_189:
        /*0028*/ 	.byte	0x04, 0x17
        /*002a*/ 	.short	(.L_191 - .L_190)
.L_190:
        /*002c*/ 	.word	0x00000000
        /*0030*/ 	.short	0x0003
        /*0032*/ 	.short	0x0018
        /*0034*/ 	.byte	0x00, 0xf0, 0x11, 0x00


	//----- nvinfo : EIATTR_KPARAM_INFO
	.align		4
.L_191:
        /*0038*/ 	.byte	0x04, 0x17
        /*003a*/ 	.short	(.L_193 - .L_192)
.L_192:
        /*003c*/ 	.word	0x00000000
        /*0040*/ 	.short	0x0002
        /*0042*/ 	.short	0x0010
        /*0044*/ 	.byte	0x00, 0xf0, 0x21, 0x00


	//----- nvinfo : EIATTR_KPARAM_INFO
	.align		4
.L_193:
        /*0048*/ 	.byte	0x04, 0x17
        /*004a*/ 	.short	(.L_195 - .L_194)
.L_194:
        /*004c*/ 	.word	0x00000000
        /*0050*/ 	.short	0x0001
        /*0052*/ 	.short	0x0008
        /*0054*/ 	.byte	0x00, 0xf5, 0x21, 0x00


	//----- nvinfo : EIATTR_KPARAM_INFO
	.align		4
.L_195:
        /*0058*/ 	.byte	0x04, 0x17
        /*005a*/ 	.short	(.L_197 - .L_196)
.L_196:
        /*005c*/ 	.word	0x00000000
        /*0060*/ 	.short	0x0000
        /*0062*/ 	.short	0x0000
        /*0064*/ 	.byte	0x00, 0xf5, 0x21, 0x00


	//----- nvinfo : EIATTR_SPARSE_MMA_MASK
	.align		4
.L_197:
        /*0068*/ 	.byte	0x03, 0x50
        /*006a*/ 	.short	0x0000


	//----- nvinfo : EIATTR_MAXREG_COUNT
	.align		4
        /*006c*/ 	.byte	0x03, 0x1b
        /*006e*/ 	.short	0x00ff


	//----- nvinfo : EIATTR_NUM_BARRIERS
	.align		4
        /*0070*/ 	.byte	0x02, 0x4c
        /*0072*/ 	.byte	0x01
	.zero		1


	//----- nvinfo : EIATTR_MERCURY_ISA_VERSION
	.align		4
        /*0074*/ 	.byte	0x03, 0x5f
        /*0076*/ 	.short	0x0101


	//----- nvinfo : EIATTR_VRC_CTA_INIT_COUNT
	.align		4
        /*0078*/ 	.byte	0x02, 0x4a
	.zero		1
	.zero		1


	//----- nvinfo : EIATTR_EXIT_INSTR_OFFSETS
	.align		4
        /*007c*/ 	.byte	0x04, 0x1c
        /*007e*/ 	.short	(.L_199 - .L_198)


	//   ....[0]....
.L_198:
        /*0080*/ 	.word	0x00000040


	//   ....[1]....
        /*0084*/ 	.word	0x00002ee0


	//----- nvinfo : EIATTR_MAX_THREADS
	.align		4
.L_199:
        /*0088*/ 	.byte	0x04, 0x05
        /*008a*/ 	.short	(.L_201 - .L_200)
.L_200:
        /*008c*/ 	.word	0x00000080
        /*0090*/ 	.word	0x00000001
        /*0094*/ 	.word	0x00000001


	//----- nvinfo : EIATTR_CRS_STACK_SIZE
	.align		4
.L_201:
        /*0098*/ 	.byte	0x04, 0x1e
        /*009a*/ 	.short	(.L_203 - .L_202)
.L_202:
        /*009c*/ 	.word	0x00000000


	//----- nvinfo : EIATTR_CBANK_PARAM_SIZE
	.align		4
.L_203:
        /*00a0*/ 	.byte	0x03, 0x19
        /*00a2*/ 	.short	0x0021


	//----- nvinfo : EIATTR_PARAM_CBANK
	.align		4
        /*00a4*/ 	.byte	0x04, 0x0a
        /*00a6*/ 	.short	(.L_205 - .L_204)
	.align		4
.L_204:
        /*00a8*/ 	.word	index@(.nv.constant0._ZN3cub18CUB_300001_SM_10006detail10radix_sort30DeviceRadixSortHistogramKernelINS1_5radix10policy_hubIiiyE10Policy1000ELNS0_9SortOrderE0EiyNS1_21identity_decomposer_tEEEvPT2_PKT1_SA_iiT3_)
        /*00ac*/ 	.short	0x0380
        /*00ae*/ 	.short	0x0021


	//----- nvinfo : EIATTR_SW_WAR
	.align		4
.L_205:
        /*00b0*/ 	.byte	0x04, 0x36
        /*00b2*/ 	.short	(.L_207 - .L_206)
.L_206:
        /*00b4*/ 	.word	0x00000008
.L_207:


//--------------------- .nv.info._ZN3cub18CUB_300001_SM_10006detail10radix_sort31DeviceRadixSortSingleTileKernelINS1_5radix10policy_hubIiiyE10Policy1000ELNS0_9SortOrderE0EiiyNS1_21identity_decomposer_tEEEvPKT1_PSA_PKT2_PSE_T3_iiT4_ --------------------------
	.section	.nv.info._ZN3cub18CUB_300001_SM_10006detail10radix_sort31DeviceRadixSortSingleTileKernelINS1_5radix10policy_hubIiiyE10Policy1000ELNS0_9SortOrderE0EiiyNS1_21identity_decomposer_tEEEvPKT1_PSA_PKT2_PSE_T3_iiT4_,"",@"SHT_CUDA_INFO"
	.sectionflags	@""
	.align	4


	//----- nvinfo : EIATTR_CUDA_API_VERSION
	.align		4
        /*0000*/ 	.byte	0x04, 0x37
        /*0002*/ 	.short	(.L_209 - .L_208)
.L_208:
        /*0004*/ 	.word	0x00000082


	//----- nvinfo : EIATTR_KPARAM_INFO
	.align		4
.L_209:
        /*0008*/ 	.byte	0x04, 0x17
        /*000a*/ 	.short	(.L_211 - .L_210)
.L_210:
        /*000c*/ 	.word	0x00000000
        /*0010*/ 	.short	0x0007
        /*0012*/ 	.short	0x0030
        /*0014*/ 	.byte	0x00, 0xf0, 0x05, 0x00


	//----- nvinfo : EIATTR_KPARAM_INFO
	.align		4
.L_211:
        /*0018*/ 	.byte	0x04, 0x17
        /*001a*/ 	.short	(.L_213 - .L_212)
.L_212:
        /*001c*/ 	.word	0x00000000
        /*0020*/ 	.short	0x0006
        /*0022*/ 	.short	0x002c
        /*0024*/ 	.byte	0x00, 0xf0, 0x11, 0x00


	//----- nvinfo : EIATTR_KPARAM_INFO
	.align		4
.L_213:
        /*0028*/ 	.byte	0x04, 0x17
        /*002a*/ 	.short	(.L_215 - .L_214)
.L_214:
        /*002c*/ 	.word	0x00000000
        /*0030*/ 	.short	0x0005
        /*0032*/ 	.short	0x0028
        /*0034*/ 	.byte	0x00, 0xf0, 0x11, 0x00


	//----- nvinfo : EIATTR_KPARAM_INFO
	.align		4
.L_215:
        /*0038*/ 	.byte	0x04, 0x17
        /*003a*/ 	.short	(.L_217 - .L_216)
.L_216:
        /*003c*/ 	.word	0x00000000
        /*0040*/ 	.short	0x0004
        /*0042*/ 	.short	0x0020
        /*0044*/ 	.byte	0x00, 0xf0, 0x21, 0x00


	//----- nvinfo : EIATTR_KPARAM_INFO
	.align		4
.L_217:
        /*0048*/ 	.byte	0x04, 0x17
        /*004a*/ 	.short	(.L_219 - .L_218)
.L_218:
        /*004c*/ 	.word	0x00000000
        /*0050*/ 	.short	0x0003
        /*0052*/ 	.short	0x0018
        /*0054*/ 	.byte	0x00, 0xf5, 0x21, 0x00


	//----- nvinfo : EIATTR_KPARAM_INFO
	.align		4
.L_219:
        /*0058*/ 	.byte	0x04, 0x17
        /*005a*/ 	.short	(.L_221 - .L_220)
.L_220:
        /*005c*/ 	.word	0x00000000
        /*0060*/ 	.short	0x0002
        /*0062*/ 	.short	0x0010
        /*0064*/ 	.byte	0x00, 0xf5, 0x21, 0x00


	//----- nvinfo : EIATTR_KPARAM_INFO
	.align		4
.L_221:
        /*0068*/ 	.byte	0x04, 0x17
        /*006a*/ 	.short	(.L_223 - .L_222)
.L_222:
        /*006c*/ 	.word	0x00000000
        /*0070*/ 	.short	0x0001
        /*0072*/ 	.short	0x0008
        /*0074*/ 	.byte	0x00, 0xf5, 0x21, 0x00


	//----- nvinfo : EIATTR_KPARAM_INFO
	.align		4
.L_223:
        /*0078*/ 	.byte	0x04, 0x17
        /*007a*/ 	.short	(.L_225 - .L_224)
.L_224:
        /*007c*/ 	.word	0x00000000
        /*0080*/ 	.short	0x0000
        /*0082*/ 	.short	0x0000
        /*0084*/ 	.byte	0x00, 0xf5, 0x21, 0x00


	//----- nvinfo : EIATTR_SPARSE_MMA_MASK
	.align		4
.L_225:
        /*0088*/ 	.byte	0x03, 0x50
        /*008a*/ 	.short	0x0000


	//----- nvinfo : EIATTR_MAXREG_COUNT
	.align		4
        /*008c*/ 	.byte	0x03, 0x1b
        /*008e*/ 	.short	0x00ff


	//----- nvinfo : EIATTR_NUM_BARRIERS
	.align		4
        /*0090*/ 	.byte	0x02, 0x4c
        /*0092*/ 	.byte	0x01
	.zero		1


	//----- nvinfo : EIATTR_MERCURY_ISA_VERSION
	.align		4
        /*0094*/ 	.byte	0x03, 0x5f
        /*0096*/ 	.short	0x0101


	//----- nvinfo : EIATTR_COOP_GROUP_MASK_REGIDS
	.align		4
        /*0098*/ 	.byte	0x04, 0x29
        /*009a*/ 	.short	(.L_227 - .L_226)


	//   ....[0]....
.L_226:
        /*009c*/ 	.word	0xffffffff


	//   ....[1]....
        /*00a0*/ 	.word	0xffffffff


	//   ....[2]....
        /*00a4*/ 	.word	0xffffffff


	//   ....[3]....
        /*00a8*/ 	.word	0xffffffff


	//   ....[4]....
        /*00ac*/ 	.word	0xffffffff


	//----- nvinfo : EIATTR_COOP_GROUP_INSTR_OFFSETS
	.align		4
.L_227:
        /*00b0*/ 	.byte	0x04, 0x28
        /*00b2*/ 	.short	(.L_229 - .L_228)


	//   ....[0]....
.L_228:
        /*00b4*/ 	.word	0x00001e20


	//   ....[1]....
        /*00b8*/ 	.word	0x00001e40


	//   ....[2]....
        /*00bc*/ 	.word	0x00001e60


	//   ....[3]....
        /*00c0*/ 	.word	0x00001e80


	//   ....[4]....
        /*00c4*/ 	.word	0x00001ea0


	//----- nvinfo : EIATTR_VRC_CTA_INIT_COUNT
	.align		4
.L_229:
        /*00c8*/ 	.byte	0x02, 0x4a
	.zero		1
	.zero		1


	//----- nvinfo : EIATTR_EXIT_INSTR_OFFSETS
	.align		4
        /*00cc*/ 	.byte	0x04, 0x1c
        /*00ce*/ 	.short	(.L_231 - .L_230)


	//   ....[0]....
.L_230:
        /*00d0*/ 	.word	0x00003bf0


	//   ....[1]....
        /*00d4*/ 	.word	0x00003c40


	//----- nvinfo : EIATTR_MAX_THREADS
	.align		4
.L_231:
        /*00d8*/ 	.byte	0x04, 0x05
        /*00da*/ 	.short	(.L_233 - .L_232)
.L_232:
        /*00dc*/ 	.word	0x00000100
        /*00e0*/ 	.word	0x00000001
        /*00e4*/ 	.word	0x00000001


	//----- nvinfo : EIATTR_CBANK_PARAM_SIZE
	.align		4
.L_233:
        /*00e8*/ 	.byte	0x03, 0x19
        /*00ea*/ 	.short	0x0031


	//----- nvinfo : EIATTR_PARAM_CBANK
	.align		4
        /*00ec*/ 	.byte	0x04, 0x0a
        /*00ee*/ 	.short	(.L_235 - .L_234)
	.align		4
.L_234:
        /*00f0*/ 	.word	index@(.nv.constant0._ZN3cub18CUB_300001_SM_10006detail10radix_sort31DeviceRadixSortSingleTileKernelINS1_5radix10policy_hubIiiyE10Policy1000ELNS0_9SortOrderE0EiiyNS1_21identity_decomposer_tEEEvPKT1_PSA_PKT2_PSE_T3_iiT4_)
        /*00f4*/ 	.short	0x0380
        /*00f6*/ 	.short	0x0031


	//----- nvinfo : EIATTR_SW_WAR
	.align		4
.L_235:
        /*00f8*/ 	.byte	0x04, 0x36
        /*00fa*/ 	.short	(.L_237 - .L_236)
.L_236:
        /*00fc*/ 	.word	0x00000008
.L_237:


//--------------------- .nv.info._ZN3cub18CUB_300001_SM_10006detail8for_each13static_kernelINS2_12policy_hub_t12policy_500_tElNS2_12op_wrapper_tIlN6thrust24THRUST_300001_SM_1000_NS6system6detail7generic6detail21binary_search_functorINS8_6detail15normal_iteratorINS8_10device_ptrIiEEEENSC_18binary_search_lessENSC_3lbfEEENS8_12zip_iteratorIN4cuda3std3__45tupleIJNS8_17counting_iteratorIiNS8_11use_defaultESS_SS_EESI_EEEEEEEEEvT0_T1_ --------------------------
	.section	.nv.info._ZN3cub18CUB_300001_SM_10006detail8for_each13static_kernelINS2_12policy_hub_t12policy_500_tElNS2_12op_wrapper_tIlN6thrust24THRUST_300001_SM_1000_NS6system6detail7generic6detail21binary_search_functorINS8_6detail15normal_iteratorINS8_10device_ptrIiEEEENSC_18binary_search_lessENSC_3lbfEEENS8_12zip_iteratorIN4cuda3std3__45tupleIJNS8_17counting_iteratorIiNS8_11use_defaultESS_SS_EESI_EEEEEEEEEvT0_T1_,"",@"SHT_CUDA_INFO"
	.sectionflags	@""
	.align	4


	//----- nvinfo : EIATTR_CUDA_API_VERSION
	.align		4
        /*0000*/ 	.byte	0x04, 0x37
        /*0002*/ 	.short	(.L_239 - .L_238)
.L_238:
        /*0004*/ 	.word	0x00000082


	//----- nvinfo : EIATTR_KPARAM_INFO
	.align		4
.L_239:
        /*0008*/ 	.byte	0x04, 0x17
        /*000a*/ 	.short	(.L_241 - .L_240)
.L_240:
        /*000c*/ 	.word	0x00000000
        /*0010*/ 	.short	0x0001
        /*0012*/ 	.short	0x0008
        /*0014*/ 	.byte	0x00, 0xf0, 0xa1, 0x00


	//----- nvinfo : EIATTR_KPARAM_INFO
	.align		4
.L_241:
        /*0018*/ 	.byte	0x04, 0x17
        /*001a*/ 	.short	(.L_243 - .L_242)
.L_242:
        /*001c*/ 	.word	0x00000000
        /*0020*/ 	.short	0x0000
        /*0022*/ 	.short	0x0000
        /*0024*/ 	.byte	0x00, 0xf0, 0x21, 0x00


	//----- nvinfo : EIATTR_SPARSE_MMA_MASK
	.align		4
.L_243:
        /*0028*/ 	.byte	0x03, 0x50
        /*002a*/ 	.short	0x0000


	//----- nvinfo : EIATTR_MAXREG_COUNT
	.align		4
        /*002c*/ 	.byte	0x03, 0x1b
        /*002e*/ 	.short	0x00ff


	//----- nvinfo : EIATTR_MERCURY_ISA_VERSION
	.align		4
        /*0030*/ 	.byte	0x03, 0x5f
        /*0032*/ 	.short	0x0101


	//----- nvinfo : EIATTR_VRC_CTA_INIT_COUNT
	.align		4
        /*0034*/ 	.byte	0x02, 0x4a
	.zero		1
	.zero		1


	//----- nvinfo : EIATTR_EXIT_INSTR_OFFSETS
	.align		4
        /*0038*/ 	.byte	0x04, 0x1c
        /*003a*/ 	.short	(.L_245 - .L_244)


	//   ....[0]....
.L_244:
        /*003c*/ 	.word	0x00000540


	//   ....[1]....
        /*0040*/ 	.word	0x000005c0


	//   ....[2]....
        /*0044*/ 	.word	0x00000970


	//   ....[3]....
        /*0048*/ 	.word	0x00000b90


	//   ....[4]....
        /*004c*/ 	.word	0x00000c70


	//   ....[5]....
        /*0050*/ 	.word	0x00000c90


	//----- nvinfo : EIATTR_MAX_THREADS
	.align		4
.L_245:
        /*0054*/ 	.byte	0x04, 0x05
        /*0056*/ 	.short	(.L_247 - .L_246)
.L_246:
        /*0058*/ 	.word	0x00000100
        /*005c*/ 	.word	0x00000001
        /*0060*/ 	.word	0x00000001


	//----- nvinfo : EIATTR_CRS_STACK_SIZE
	.align		4
.L_247:
        /*0064*/ 	.byte	0x04, 0x1e
        /*0066*/ 	.short	(.L_249 - .L_248)
.L_248:
        /*0068*/ 	.word	0x00000000


	//----- nvinfo : EIATTR_CBANK_PARAM_SIZE
	.align		4
.L_249:
        /*006c*/ 	.byte	0x03, 0x19
        /*006e*/ 	.short	0x0030


	//----- nvinfo : EIATTR_PARAM_CBANK
	.align		4
        /*0070*/ 	.byte	0x04, 0x0a
        /*0072*/ 	.short	(.L_251 - .L_250)
	.align		4
.L_250:
        /*0074*/ 	.word	index@(.nv.constant0._ZN3cub18CUB_300001_SM_10006detail8for_each13static_kernelINS2_12policy_hub_t12policy_500_tElNS2_12op_wrapper_tIlN6thrust24THRUST_300001_SM_1000_NS6system6detail7generic6detail21binary_search_functorINS8_6detail15normal_iteratorINS8_10device_ptrIiEEEENSC_18binary_search_lessENSC_3lbfEEENS8_12zip_iteratorIN4cuda3std3__45tupleIJNS8_17counting_iteratorIiNS8_11use_defaultESS_SS_EESI_EEEEEEEEEvT0_T1_)
        /*0078*/ 	.short	0x0380
        /*007a*/ 	.short	0x0030


	//----- nvinfo : EIATTR_SW_WAR
	.align		4
.L_251:
        /*007c*/ 	.byte	0x04, 0x36
        /*007e*/ 	.short	(.L_253 - .L_252)
.L_252:
        /*0080*/ 	.word	0x00000008
.L_253:


//--------------------- .nv.info._ZN3cub18CUB_300001_SM_10006detail8for_each13static_kernelINS2_12policy_hub_t12policy_500_tElN6thrust24THRUST_300001_SM_1000_NS8cuda_cub10__tabulate7functorINS7_6detail15normal_iteratorINS7_10device_ptrIiEEEENS7_6system6detail7generic6detail22compute_sequence_valueIivEElEEEEvT0_T1_ --------------------------
	.section	.nv.info._ZN3cub18CUB_300001_SM_10006detail8for_each13static_kernelINS2_12policy_hub_t12policy_500_tElN6thrust24THRUST_300001_SM_1000_NS8cuda_cub10__tabulate7functorINS7_6detail15normal_iteratorINS7_10device_ptrIiEEEENS7_6system6detail7generic6detail22compute_sequence_valueIivEElEEEEvT0_T1_,"",@"SHT_CUDA_INFO"
	.sectionflags	@""
	.align	4


	//----- nvinfo : EIATTR_CUDA_API_VERSION
	.align		4
        /*0000*/ 	.byte	0x04, 0x37
        /*0002*/ 	.short	(.L_255 - .L_254)
.L_254:
        /*0004*/ 	.word	0x00000082


	//----- nvinfo : EIATTR_KPARAM_INFO
	.align		4
.L_255:
        /*0008*/ 	.byte	0x04, 0x17
        /*000a*/ 	.short	(.L_257 - .L_256)
.L_256:
        /*000c*/ 	.word	0x00000000
        /*0010*/ 	.short	0x0001
        /*0012*/ 	.short	0x0008
        /*0014*/ 	.byte	0x00, 0xf0, 0x41, 0x00


	//----- nvinfo : EIATTR_KPARAM_INFO
	.align		4
.L_257:
        /*0018*/ 	.byte	0x04, 0x17
        /*001a*/ 	.short	(.L_259 - .L_258)
.L_258:
        /*001c*/ 	.word	0x00000000
        /*0020*/ 	.short	0x0000
        /*0022*/ 	.short	0x0000
        /*0024*/ 	.byte	0x00, 0xf0, 0x21, 0x00


	//----- nvinfo : EIATTR_SPARSE_MMA_MASK
	.align		4
.L_259:
        /*0028*/ 	.byte	0x03, 0x50
        /*002a*/ 	.short	0x0000


	//----- nvinfo : EIATTR_MAXREG_COUNT
	.align		4
        /*002c*/ 	.byte	0x03, 0x1b
        /*002e*/ 	.short	0x00ff


	//----- nvinfo : EIATTR_MERCURY_ISA_VERSION
	.align		4
        /*0030*/ 	.byte	0x03, 0x5f
        /*0032*/ 	.short	0x0101


	//----- nvinfo : EIATTR_VRC_CTA_INIT_COUNT
	.align		4
        /*0034*/ 	.byte	0x02, 0x4a
	.zero		1
	.zero		1


	//----- nvinfo : EIATTR_EXIT_INSTR_OFFSETS
	.align		4
        /*0038*/ 	.byte	0x04, 0x1c
        /*003a*/ 	.short	(.L_261 - .L_260)


	//   ....[0]....
.L_260:
        /*003c*/ 	.word	0x00000160


	//   ....[1]....
        /*0040*/ 	.word	0x000002b0


	//   ....[2]....
        /*0044*/ 	.word	0x00000340


	//----- nvinfo : EIATTR_MAX_THREADS
	.align		4
.L_261:
        /*0048*/ 	.byte	0x04, 0x05
        /*004a*/ 	.short	(.L_263 - .L_262)
.L_262:
        /*004c*/ 	.word	0x00000100
        /*0050*/ 	.word	0x00000001
        /*0054*/ 	.word	0x00000001


	//----- nvinfo : EIATTR_CRS_STACK_SIZE
	.align		4
.L_263:
        /*0058*/ 	.byte	0x04, 0x1e
        /*005a*/ 	.short	(.L_265 - .L_264)
.L_264:
        /*005c*/ 	.word	0x00000000


	//----- nvinfo : EIATTR_CBANK_PARAM_SIZE
	.align		4
.L_265:
        /*0060*/ 	.byte	0x03, 0x19
        /*0062*/ 	.short	0x0018


	//----- nvinfo : EIATTR_PARAM_CBANK
	.align		4
        /*0064*/ 	.byte	0x04, 0x0a
        /*0066*/ 	.short	(.L_267 - .L_266)
	.align		4
.L_266:
        /*0068*/ 	.word	index@(.nv.constant0._ZN3cub18CUB_300001_SM_10006detail8for_each13static_kernelINS2_12policy_hub_t12policy_500_tElN6thrust24THRUST_300001_SM_1000_NS8cuda_cub10__tabulate7functorINS7_6detail15normal_iteratorINS7_10device_ptrIiEEEENS7_6system6detail7generic6detail22compute_sequence_valueIivEElEEEEvT0_T1_)
        /*006c*/ 	.short	0x0380
        /*006e*/ 	.short	0x0018


	//----- nvinfo : EIATTR_SW_WAR
	.align		4
.L_267:
        /*0070*/ 	.byte	0x04, 0x36
        /*0072*/ 	.short	(.L_269 - .L_268)
.L_268:
        /*0074*/ 	.word	0x00000008
.L_269:


//--------------------- .nv.info._ZN3cub18CUB_300001_SM_10006detail11EmptyKernelIvEEvv --------------------------
	.section	.nv.info._ZN3cub18CUB_300001_SM_10006detail11EmptyKernelIvEEvv,"",@"SHT_CUDA_INFO"
	.sectionflags	@""
	.align	4


	//----- nvinfo : EIATTR_CUDA_API_VERSION
	.align		4
        /*0000*/ 	.byte	0x04, 0x37
        /*0002*/ 	.short	(.L_271 - .L_270)
.L_270:
        /*0004*/ 	.word	0x00000082


	//----- nvinfo : EIATTR_SPARSE_MMA_MASK
	.align		4
.L_271:
        /*0008*/ 	.byte	0x03, 0x50
        /*000a*/ 	.short	0x0000


	//----- nvinfo : EIATTR_MAXREG_COUNT
	.align		4
        /*000c*/ 	.byte	0x03, 0x1b
        /*000e*/ 	.short	0x00ff


	//----- nvinfo : EIATTR_MERCURY_ISA_VERSION
	.align		4
        /*0010*/ 	.byte	0x03, 0x5f
        /*0012*/ 	.short	0x0101


	//----- nvinfo : EIATTR_VRC_CTA_INIT_COUNT
	.align		4
        /*0014*/ 	.byte	0x02, 0x4a
	.zero		1
	.zero		1


	//----- nvinfo : EIATTR_EXIT_INSTR_OFFSETS
	.align		4
        /*0018*/ 	.byte	0x04, 0x1c
        /*001a*/ 	.short	(.L_273 - .L_272)


	//   ....[0]....
.L_272:
        /*001c*/ 	.word	0x00000010


	//----- nvinfo : EIATTR_SW_WAR
	.align		4
.L_273:
        /*0020*/ 	.byte	0x04, 0x36
        /*0022*/ 	.short	(.L_275 - .L_274)
.L_274:
        /*0024*/ 	.word	0x00000008
.L_275:


//--------------------- .nv.info._Z21updateNeighborsKernelPKiS0_PKdS0_S0_iPiS3_iiS3_d --------------------------
	.section	.nv.info._Z21updateNeighborsKernelPKiS0_PKdS0_S0_iPiS3_iiS3_d,"",@"SHT_CUDA_INFO"
	.sectionflags	@""
	.align	4


	//----- nvinfo : EIATTR_CUDA_API_VERSION
	.align		4
        /*0000*/ 	.byte	0x04, 0x37
        /*0002*/ 	.short	(.L_277 - .L_276)
.L_276:
        /*0004*/ 	.word	0x00000082


	//----- nvinfo : EIATTR_KPARAM_INFO
	.align		4
.L_277:
        /*0008*/ 	.byte	0x04, 0x17
        /*000a*/ 	.short	(.L_279 - .L_278)
.L_278:
        /*000c*/ 	.word	0x00000000
        /*0010*/ 	.short	0x000b
        /*0012*/ 	.short	0x0050
        /*0014*/ 	.byte	0x00, 0xf0, 0x21, 0x00


	//----- nvinfo : EIATTR_KPARAM_INFO
	.align		4
.L_279:
        /*0018*/ 	.byte	0x04, 0x17
        /*001a*/ 	.short	(.L_281 - .L_280)
.L_280:
        /*001c*/ 	.word	0x00000000
        /*0020*/ 	.short	0x000a
        /*0022*/ 	.short	0x0048
        /*0024*/ 	.byte	0x00, 0xf5, 0x21, 0x00


	//----- nvinfo : EIATTR_KPARAM_INFO
	.align		4
.L_281:
        /*0028*/ 	.byte	0x04, 0x17
        /*002a*/ 	.short	(.L_283 - .L_282)
.L_282:
        /*002c*/ 	.word	0x00000000
        /*0030*/ 	.short	0x0009
        /*0032*/ 	.short	0x0044
        /*0034*/ 	.byte	0x00, 0xf0, 0x11, 0x00


	//----- nvinfo : EIATTR_KPARAM_INFO
	.align		4
.L_283:
        /*0038*/ 	.byte	0x04, 0x17
        /*003a*/ 	.short	(.L_285 - .L_284)
.L_284:
        /*003c*/ 	.word	0x00000000
        /*0040*/ 	.short	0x0008
        /*0042*/ 	.short	0x0040
        /*0044*/ 	.byte	0x00, 0xf0, 0x11, 0x00


	//----- nvinfo : EIATTR_KPARAM_INFO
	.align		4
.L_285:
        /*0048*/ 	.byte	0x04, 0x17
        /*004a*/ 	.short	(.L_287 - .L_286)
.L_286:
        /*004c*/ 	.word	0x00000000
        /*0050*/ 	.short	0x0007
        /*0052*/ 	.short	0x0038
        /*0054*/ 	.byte	0x00, 0xf5, 0x21, 0x00


	//----- nvinfo : EIATTR_KPARAM_INFO
	.align		4
.L_287:
        /*0058*/ 	.byte	0x04, 0x17
        /*005a*/ 	.short	(.L_289 - .L_288)
.L_288:
        /*005c*/ 	.word	0x00000000
        /*0060*/ 	.short	0x0006
        /*0062*/ 	.short	0x0030
        /*0064*/ 	.byte	0x00, 0xf5, 0x21, 0x00


	//----- nvinfo : EIATTR_KPARAM_INFO
	.align		4
.L_289:
        /*0068*/ 	.byte	0x04, 0x17
        /*006a*/ 	.short	(.L_291 - .L_290)
.L_290:
        /*006c*/ 	.word	0x00000000
        /*0070*/ 	.short	0x0005
        /*0072*/ 	.short	0x0028
        /*0074*/ 	.byte	0x00, 0xf0, 0x11, 0x00


	//----- nvinfo : EIATTR_KPARAM_INFO
	.align		4
.L_291:
        /*0078*/ 	.byte	0x04, 0x17
        /*007a*/ 	.short	(.L_293 - .L_292)
.L_292:
        /*007c*/ 	.word	0x00000000
        /*0080*/ 	.short	0x0004
        /*0082*/ 	.short	0x0020
        /*0084*/ 	.byte	0x00, 0xf5, 0x21, 0x00


	//----- nvinfo : EIATTR_KPARAM_INFO
	.align		4
.L_293:
        /*0088*/ 	.byte	0x04, 0x17
        /*008a*/ 	.short	(.L_295 - .L_294)
.L_294:
        /*008c*/ 	.word	0x00000000
        /*0090*/ 	.short	0x0003
        /*0092*/ 	.short	0x0018
        /*0094*/ 	.byte	0x00, 0xf5, 0x21, 0x00


	//----- nvinfo : EIATTR_KPARAM_INFO
	.align		4
.L_295:
        /*0098*/ 	.byte	0x04, 0x17
        /*009a*/ 	.short	(.L_297 - .L_296)
.L_296:
        /*009c*/ 	.word	0x00000000
        /*00a0*/ 	.short	0x0002
        /*00a2*/ 	.short	0x0010
        /*00a4*/ 	.byte	0x00, 0xf5, 0x21, 0x00


	//----- nvinfo : EIATTR_KPARAM_INFO
	.align		4
.L_297:
        /*00a8*/ 	.byte	0x04, 0x17
        /*00aa*/ 	.short	(.L_299 - .L_298)
.L_298:
        /*00ac*/ 	.word	0x00000000
        /*00b0*/ 	.short	0x0001
        /*00b2*/ 	.short	0x0008
        /*00b4*/ 	.byte	0x00, 0xf5, 0x21, 0x00


	//----- nvinfo : EIATTR_KPARAM_INFO
	.align		4
.L_299:
        /*00b8*/ 	.byte	0x04, 0x17
        /*00ba*/ 	.short	(.L_301 - .L_300)
.L_300:
        /*00bc*/ 	.word	0x00000000
        /*00c0*/ 	.short	0x0000
        /*00c2*/ 	.short	0x0000
        /*00c4*/ 	.byte	0x00, 0xf5, 0x21, 0x00


	//----- nvinfo : EIATTR_SPARSE_MMA_MASK
	.align		4
.L_301:
        /*00c8*/ 	.byte	0x03, 0x50
        /*00ca*/ 	.short	0x0000


	//----- nvinfo : EIATTR_MAXREG_COUNT
	.align		4
        /*00cc*/ 	.byte	0x03, 0x1b
        /*00ce*/ 	.short	0x00ff


	//----- nvinfo : EIATTR_MERCURY_ISA_VERSION
	.align		4
        /*00d0*/ 	.byte	0x03, 0x5f
        /*00d2*/ 	.short	0x0101


	//----- nvinfo : EIATTR_VRC_CTA_INIT_COUNT
	.align		4
        /*00d4*/ 	.byte	0x02, 0x4a
	.zero		1
	.zero		1


	//----- nvinfo : EIATTR_EXIT_INSTR_OFFSETS
	.align		4
        /*00d8*/ 	.byte	0x04, 0x1c
        /*00da*/ 	.short	(.L_303 - .L_302)


	//   ....[0]....
.L_302:
        /*00dc*/ 	.word	0x00000070


	//   ....[1]....
        /*00e0*/ 	.word	0x00001990


	//----- nvinfo : EIATTR_CRS_STACK_SIZE
	.align		4
.L_303:
        /*00e4*/ 	.byte	0x04, 0x1e
        /*00e6*/ 	.short	(.L_305 - .L_304)
.L_304:
        /*00e8*/ 	.word	0x00000000


	//----- nvinfo : EIATTR_CBANK_PARAM_SIZE
	.align		4
.L_305:
        /*00ec*/ 	.byte	0x03, 0x19
        /*00ee*/ 	.short	0x0058


	//----- nvinfo : EIATTR_PARAM_CBANK
	.align		4
        /*00f0*/ 	.byte	0x04, 0x0a
        /*00f2*/ 	.short	(.L_307 - .L_306)
	.align		4
.L_306:
        /*00f4*/ 	.word	index@(.nv.constant0._Z21updateNeighborsKernelPKiS0_PKdS0_S0_iPiS3_iiS3_d)
        /*00f8*/ 	.short	0x0380
        /*00fa*/ 	.short	0x0058


	//----- nvinfo : EIATTR_SW_WAR
	.align		4
.L_307:
        /*00fc*/ 	.byte	0x04, 0x36
        /*00fe*/ 	.short	(.L_309 - .L_308)
.L_308:
        /*0100*/ 	.word	0x00000008
.L_309:


//--------------------- .nv.info._Z25updateNeighborCellsKernelPdPiS0_iiiS0_ --------------------------
	.section	.nv.info._Z25updateNeighborCellsKernelPdPiS0_iiiS0_,"",@"SHT_CUDA_INFO"
	.sectionflags	@""
	.align	4


	//----- nvinfo : EIATTR_CUDA_API_VERSION
	.align		4
        /*0000*/ 	.byte	0x04, 0x37
        /*0002*/ 	.short	(.L_311 - .L_310)
.L_310:
        /*0004*/ 	.word	0x00000082


	//----- nvinfo : EIATTR_KPARAM_INFO
	.align		4
.L_311:
        /*0008*/ 	.byte	0x04, 0x17
        /*000a*/ 	.short	(.L_313 - .L_312)
.L_312:
        /*000c*/ 	.word	0x00000000
        /*0010*/ 	.short	0x0006
        /*0012*/ 	.short	0x0028
        /*0014*/ 	.byte	0x00, 0xf5, 0x21, 0x00


	//----- nvinfo : EIATTR_KPARAM_INFO
	.align		4
.L_313:
        /*0018*/ 	.byte	0x04, 0x17
        /*001a*/ 	.short	(.L_315 - .L_314)
.L_314:
        /*001c*/ 	.word	0x00000000
        /*0020*/ 	.short	0x0005
        /*0022*/ 	.short	0x0020
        /*0024*/ 	.byte	0x00, 0xf0, 0x11, 0x00


	//----- nvinfo : EIATTR_KPARAM_INFO
	.align		4
.L_315:
        /*0028*/ 	.byte	0x04, 0x17
        /*002a*/ 	.short	(.L_317 - .L_316)
.L_316:
        /*002c*/ 	.word	0x00000000
        /*0030*/ 	.short	0x0004
        /*0032*/ 	.short	0x001c
        /*0034*/ 	.byte	0x00, 0xf0, 0x11, 0x00


	//----- nvinfo : EIATTR_KPARAM_INFO
	.align		4
.L_317:
        /*0038*/ 	.byte	0x04, 0x17
        /*003a*/ 	.short	(.L_319 - .L_318)
.L_318:
        /*003c*/ 	.word	0x00000000
        /*0040*/ 	.short	0x0003
        /*0042*/ 	.short	0x0018
        /*0044*/ 	.byte	0x00, 0xf0, 0x11, 0x00


	//----- nvinfo : EIATTR_KPARAM_INFO
	.align		4
.L_319:
        /*0048*/ 	.byte	0x04, 0x17
        /*004a*/ 	.short	(.L_321 - .L_320)
.L_320:
        /*004c*/ 	.word	0x00000000
        /*0050*/ 	.short	0x0002
        /*0052*/ 	.short	0x0010
        /*0054*/ 	.byte	0x00, 0xf5, 0x21, 0x00


	//----- nvinfo : EIATTR_KPARAM_INFO
	.align		4
.L_321:
        /*0058*/ 	.byte	0x04, 0x17
        /*005a*/ 	.short	(.L_323 - .L_322)
.L_322:
        /*005c*/ 	.word	0x00000000
        /*0060*/ 	.short	0x0001
        /*0062*/ 	.short	0x0008
        /*0064*/ 	.byte	0x00, 0xf5, 0x21, 0x00


	//----- nvinfo : EIATTR_KPARAM_INFO
	.align		4
.L_323:
        /*0068*/ 	.byte	0x04, 0x17
        /*006a*/ 	.short	(.L_325 - .L_324)
.L_324:
        /*006c*/ 	.word	0x00000000
        /*0070*/ 	.short	0x0000
        /*0072*/ 	.short	0x0000
        /*0074*/ 	.byte	0x00, 0xf5, 0x21, 0x00


	//----- nvinfo : EIATTR_SPARSE_MMA_MASK
	.align		4
.L_325:
        /*0078*/ 	.byte	0x03, 0x50
        /*007a*/ 	.short	0x0000


	//----- nvinfo : EIATTR_MAXREG_COUNT
	.align		4
        /*007c*/ 	.byte	0x03, 0x1b
        /*007e*/ 	.short	0x00ff


	//----- nvinfo : EIATTR_MERCURY_ISA_VERSION
	.align		4
        /*0080*/ 	.byte	0x03, 0x5f
        /*0082*/ 	.short	0x0101


	//----- nvinfo : EIATTR_VRC_CTA_INIT_COUNT
	.align		4
        /*0084*/ 	.byte	0x02, 0x4a
	.zero		1
	.zero		1


	//----- nvinfo : EIATTR_EXIT_INSTR_OFFSETS
	.align		4
        /*0088*/ 	.byte	0x04, 0x1c
        /*008a*/ 	.short	(.L_327 - .L_326)


	//   ....[0]....
.L_326:
        /*008c*/ 	.word	0x00000070


	//   ....[1]....
        /*0090*/ 	.word	0x00001030


	//----- nvinfo : EIATTR_CRS_STACK_SIZE
	.align		4
.L_327:
        /*0094*/ 	.byte	0x04, 0x1e
        /*0096*/ 	.short	(.L_329 - .L_328)
.L_328:
        /*0098*/ 	.word	0x00000000


	//----- nvinfo : EIATTR_CBANK_PARAM_SIZE
	.align		4
.L_329:
        /*009c*/ 	.byte	0x03, 0x19
        /*009e*/ 	.short	0x0030


	//----- nvinfo : EIATTR_PARAM_CBANK
	.align		4
        /*00a0*/ 	.byte	0x04, 0x0a
        /*00a2*/ 	.short	(.L_331 - .L_330)
	.align		4
.L_330:
        /*00a4*/ 	.word	index@(.nv.constant0._Z25updateNeighborCellsKernelPdPiS0_iiiS0_)
        /*00a8*/ 	.short	0x0380
        /*00aa*/ 	.short	0x0030


	//----- nvinfo : EIATTR_SW_WAR
	.align		4
.L_331:
        /*00ac*/ 	.byte	0x04, 0x36
        /*00ae*/ 	.short	(.L_333 - .L_332)
.L_332:
        /*00b0*/ 	.word	0x00000008
.L_333:


//--------------------- .nv.info._Z19updateShapeIdKernelPiS_i --------------------------
	.section	.nv.info._Z19updateShapeIdKernelPiS_i,"",@"SHT_CUDA_INFO"
	.sectionflags	@""
	.align	4


	//----- nvinfo : EIATTR_CUDA_API_VERSION
	.align		4
        /*0000*/ 	.byte	0x04, 0x37
        /*0002*/ 	.short	(.L_335 - .L_334)
.L_334:
        /*0004*/ 	.word	0x00000082


	//----- nvinfo : EIATTR_KPARAM_INFO
	.align		4
.L_335:
        /*0008*/ 	.byte	0x04, 0x17
        /*000a*/ 	.short	(.L_337 - .L_336)
.L_336:
        /*000c*/ 	.word	0x00000000
        /*0010*/ 	.short	0x0002
        /*0012*/ 	.short	0x0010
        /*0014*/ 	.byte	0x00, 0xf0, 0x11, 0x00


	//----- nvinfo : EIATTR_KPARAM_INFO
	.align		4
.L_337:
        /*0018*/ 	.byte	0x04, 0x17
        /*001a*/ 	.short	(.L_339 - .L_338)
.L_338:
        /*001c*/ 	.word	0x00000000
        /*0020*/ 	.short	0x0001
        /*0022*/ 	.short	0x0008
        /*0024*/ 	.byte	0x00, 0xf5, 0x21, 0x00


	//----- nvinfo : EIATTR_KPARAM_INFO
	.align		4
.L_339:
        /*0028*/ 	.byte	0x04, 0x17
        /*002a*/ 	.short	(.L_341 - .L_340)
.L_340:
        /*002c*/ 	.word	0x00000000
        /*0030*/ 	.short	0x0000
        /*0032*/ 	.short	0x0000
        /*0034*/ 	.byte	0x00, 0xf5, 0x21, 0x00


	//----- nvinfo : EIATTR_SPARSE_MMA_MASK
	.align		4
.L_341:
        /*0038*/ 	.byte	0x03, 0x50
        /*003a*/ 	.short	0x0000


	//----- nvinfo : EIATTR_MAXREG_COUNT
	.align		4
        /*003c*/ 	.byte	0x03, 0x1b
        /*003e*/ 	.short	0x00ff


	//----- nvinfo : EIATTR_MERCURY_ISA_VERSION
	.align		4
        /*0040*/ 	.byte	0x03, 0x5f
        /*0042*/ 	.short	0x0101


	//----- nvinfo : EIATTR_VRC_CTA_INIT_COUNT
	.align		4
        /*0044*/ 	.byte	0x02, 0x4a
	.zero		1
	.zero		1


	//----- nvinfo : EIATTR_EXIT_INSTR_OFFSETS
	.align		4
        /*0048*/ 	.byte	0x04, 0x1c
        /*004a*/ 	.short	(.L_343 - .L_342)


	//   ....[0]....
.L_342:
        /*004c*/ 	.word	0x00000070


	//   ....[1]....
        /*0050*/ 	.word	0x000000e0


	//   ....[2]....
        /*0054*/ 	.word	0x00000160


	//----- nvinfo : EIATTR_CRS_STACK_SIZE
	.align		4
.L_343:
        /*0058*/ 	.byte	0x04, 0x1e
        /*005a*/ 	.short	(.L_345 - .L_344)
.L_344:
        /*005c*/ 	.word	0x00000000


	//----- nvinfo : EIATTR_CBANK_PARAM_SIZE
	.align		4
.L_345:
        /*0060*/ 	.byte	0x03, 0x19
        /*0062*/ 	.short	0x0014


	//----- nvinfo : EIATTR_PARAM_CBANK
	.align		4
        /*0064*/ 	.byte	0x04, 0x0a
        /*0066*/ 	.short	(.L_347 - .L_346)
	.align		4
.L_346:
        /*0068*/ 	.word	index@(.nv.constant0._Z19updateShapeIdKernelPiS_i)
        /*006c*/ 	.short	0x0380
        /*006e*/ 	.short	0x0014


	//----- nvinfo : EIATTR_SW_WAR
	.align		4
.L_347:
        /*0070*/ 	.byte	0x04, 0x36
        /*0072*/ 	.short	(.L_349 - .L_348)
.L_348:
        /*0074*/ 	.word	0x00000008
.L_349:


//--------------------- .nv.info._Z17updateAreasKernelPdS_Pii --------------------------
	.section	.nv.info._Z17updateAreasKernelPdS_Pii,"",@"SHT_CUDA_INFO"
	.sectionflags	@""
	.align	4


	//----- nvinfo : EIATTR_CUDA_API_VERSION
	.align		4
        /*0000*/ 	.byte	0x04, 0x37
        /*0002*/ 	.short	(.L_351 - .L_350)
.L_350:
        /*0004*/ 	.word	0x00000082


	//----- nvinfo : EIATTR_KPARAM_INFO
	.align		4
.L_351:
        /*0008*/ 	.byte	0x04, 0x17
        /*000a*/ 	.short	(.L_353 - .L_352)
.L_352:
        /*000c*/ 	.word	0x00000000
        /*0010*/ 	.short	0x0003
        /*0012*/ 	.short	0x0018
        /*0014*/ 	.byte	0x00, 0xf0, 0x11, 0x00


	//----- nvinfo : EIATTR_KPARAM_INFO
	.align		4
.L_353:
        /*0018*/ 	.byte	0x04, 0x17
        /*001a*/ 	.short	(.L_355 - .L_354)
.L_354:
        /*001c*/ 	.word	0x00000000
        /*0020*/ 	.short	0x0002
        /*0022*/ 	.short	0x0010
        /*0024*/ 	.byte	0x00, 0xf5, 0x21, 0x00


	//----- nvinfo : EIATTR_KPARAM_INFO
	.align		4
.L_355:
        /*0028*/ 	.byte	0x04, 0x17
        /*002a*/ 	.short	(.L_357 - .L_356)
.L_356:
        /*002c*/ 	.word	0x00000000
        /*0030*/ 	.short	0x0001
        /*0032*/ 	.short	0x0008
        /*0034*/ 	.byte	0x00, 0xf5, 0x21, 0x00


	//----- nvinfo : EIATTR_KPARAM_INFO
	.align		4
.L_357:
        /*0038*/ 	.byte	0x04, 0x17
        /*003a*/ 	.short	(.L_359 - .L_358)
.L_358:
        /*003c*/ 	.word	0x00000000
        /*0040*/ 	.short	0x0000
        /*0042*/ 	.short	0x0000
        /*0044*/ 	.byte	0x00, 0xf5, 0x21, 0x00


	//----- nvinfo : EIATTR_SPARSE_MMA_MASK
	.align		4
.L_359:
        /*0048*/ 	.byte	0x03, 0x50
        /*004a*/ 	.short	0x0000


	//----- nvinfo : EIATTR_MAXREG_COUNT
	.align		4
        /*004c*/ 	.byte	0x03, 0x1b
        /*004e*/ 	.short	0x00ff


	//----- nvinfo : EIATTR_MERCURY_ISA_VERSION
	.align		4
        /*0050*/ 	.byte	0x03, 0x5f
        /*0052*/ 	.short	0x0101


	//----- nvinfo : EIATTR_VRC_CTA_INIT_COUNT
	.align		4
        /*0054*/ 	.byte	0x02, 0x4a
	.zero		1
	.zero		1


	//----- nvinfo : EIATTR_EXIT_INSTR_OFFSETS
	.align		4
        /*0058*/ 	.byte	0x04, 0x1c
        /*005a*/ 	.short	(.L_361 - .L_360)


	//   ....[0]....
.L_360:
        /*005c*/ 	.word	0x00000070


	//   ....[1]....
        /*0060*/ 	.word	0x000013d0


	//----- nvinfo : EIATTR_CRS_STACK_SIZE
	.align		4
.L_361:
        /*0064*/ 	.byte	0x04, 0x1e
        /*0066*/ 	.short	(.L_363 - .L_362)
.L_362:
        /*0068*/ 	.word	0x00000000


	//----- nvinfo : EIATTR_CBANK_PARAM_SIZE
	.align		4
.L_363:
        /*006c*/ 	.byte	0x03, 0x19
        /*006e*/ 	.short	0x001c


	//----- nvinfo : EIATTR_PARAM_CBANK
	.align		4
        /*0070*/ 	.byte	0x04, 0x0a
        /*0072*/ 	.short	(.L_365 - .L_364)
	.align		4
.L_364:
        /*0074*/ 	.word	index@(.nv.constant0._Z17updateAreasKernelPdS_Pii)
        /*0078*/ 	.short	0x0380
        /*007a*/ 	.short	0x001c


	//----- nvinfo : EIATTR_SW_WAR
	.align		4
.L_365:
        /*007c*/ 	.byte	0x04, 0x36
        /*007e*/ 	.short	(.L_367 - .L_366)
.L_366:
        /*0080*/ 	.word	0x00000008
.L_367:


//--------------------- .nv.info._Z16initStatesKernelP17curandStateXORWOWyi --------------------------
	.section	.nv.info._Z16initStatesKernelP17curandStateXORWOWyi,"",@"SHT_CUDA_INFO"
	.sectionflags	@""
	.align	4


	//----- nvinfo : EIATTR_CUDA_API_VERSION
	.align		4
        /*0000*/ 	.byte	0x04, 0x37
        /*0002*/ 	.short	(.L_369 - .L_368)
.L_368:
        /*0004*/ 	.word	0x00000082


	//----- nvinfo : EIATTR_KPARAM_INFO
	.align		4
.L_369:
        /*0008*/ 	.byte	0x04, 0x17
        /*000a*/ 	.short	(.L_371 - .L_370)
.L_370:
        /*000c*/ 	.word	0x00000000
        /*0010*/ 	.short	0x0002
        /*0012*/ 	.short	0x0010
        /*0014*/ 	.byte	0x00, 0xf0, 0x11, 0x00


	//----- nvinfo : EIATTR_KPARAM_INFO
	.align		4
.L_371:
        /*0018*/ 	.byte	0x04, 0x17
        /*001a*/ 	.short	(.L_373 - .L_372)
.L_372:
        /*001c*/ 	.word	0x00000000
        /*0020*/ 	.short	0x0001
        /*0022*/ 	.short	0x0008
        /*0024*/ 	.byte	0x00, 0xf0, 0x21, 0x00


	//----- nvinfo : EIATTR_KPARAM_INFO
	.align		4
.L_373:
        /*0028*/ 	.byte	0x04, 0x17
        /*002a*/ 	.short	(.L_375 - .L_374)
.L_374:
        /*002c*/ 	.word	0x00000000
        /*0030*/ 	.short	0x0000
        /*0032*/ 	.short	0x0000
        /*0034*/ 	.byte	0x00, 0xf5, 0x21, 0x00


	//----- nvinfo : EIATTR_SPARSE_MMA_MASK
	.align		4
.L_375:
        /*0038*/ 	.byte	0x03, 0x50
        /*003a*/ 	.short	0x0000


	//----- nvinfo : EIATTR_MAXREG_COUNT
	.align		4
        /*003c*/ 	.byte	0x03, 0x1b
        /*003e*/ 	.short	0x00ff


	//----- nvinfo : EIATTR_MERCURY_ISA_VERSION
	.align		4
        /*0040*/ 	.byte	0x03, 0x5f
        /*0042*/ 	.short	0x0101


	//----- nvinfo : EIATTR_VRC_CTA_INIT_COUNT
	.align		4
        /*0044*/ 	.byte	0x02, 0x4a
	.zero		1
	.zero		1


	//----- nvinfo : EIATTR_EXIT_INSTR_OFFSETS
	.align		4
        /*0048*/ 	.byte	0x04, 0x1c
        /*004a*/ 	.short	(.L_377 - .L_376)


	//   ....[0]....
.L_376:
        /*004c*/ 	.word	0x000000d0


	//   ....[1]....
        /*0050*/ 	.word	0x00000f60


	//----- nvinfo : EIATTR_CRS_STACK_SIZE
	.align		4
.L_377:
        /*0054*/ 	.byte	0x04, 0x1e
        /*0056*/ 	.short	(.L_379 - .L_378)
.L_378:
        /*0058*/ 	.word	0x00000000


	//----- nvinfo : EIATTR_CBANK_PARAM_SIZE
	.align		4
.L_379:
        /*005c*/ 	.byte	0x03, 0x19
        /*005e*/ 	.short	0x0014


	//----- nvinfo : EIATTR_PARAM_CBANK
	.align		4
        /*0060*/ 	.byte	0x04, 0x0a
        /*0062*/ 	.short	(.L_381 - .L_380)
	.align		4
.L_380:
        /*0064*/ 	.word	index@(.nv.constant0._Z16initStatesKernelP17curandStateXORWOWyi)
        /*0068*/ 	.short	0x0380
        /*006a*/ 	.short	0x0014


	//----- nvinfo : EIATTR_SW_WAR
	.align		4
.L_381:
        /*006c*/ 	.byte	0x04, 0x36
        /*006e*/ 	.short	(.L_383 - .L_382)
.L_382:
        /*0070*/ 	.word	0x00000008
.L_383:


//--------------------- .nv.callgraph             --------------------------
	.section	.nv.callgraph,"",@"SHT_CUDA_CALLGRAPH"
	.align	4
	.sectionentsize	8
	.align		4
        /*0000*/ 	.word	0x00000000
	.align		4
        /*0004*/ 	.word	0xffffffff
	.align		4
        /*0008*/ 	.word	0x00000000
	.align		4
        /*000c*/ 	.word	0xfffffffe
	.align		4
        /*0010*/ 	.word	0x00000000
	.align		4
        /*0014*/ 	.word	0xfffffffd
	.align		4
        /*0018*/ 	.word	0x00000000
	.align		4
        /*001c*/ 	.word	0xfffffffc


//--------------------- .nv.constant4             --------------------------
	.section	.nv.constant4,"a",@progbits
	.align	8
	.align		8
.nv.constant4:
        /*0000*/ 	.dword	precalc_xorwow_matrix
	.align		8
        /*0008*/ 	.dword	precalc_xorwow_offset_matrix
	.align		8
        /*0010*/ 	.dword	mrg32k3aM1
	.align		8
        /*0018*/ 	.dword	mrg32k3aM2
	.align		8
        /*0020*/ 	.dword	mrg32k3aM1SubSeq
	.align		8
        /*0028*/ 	.dword	mrg32k3aM2SubSeq
	.align		8
        /*0030*/ 	.dword	mrg32k3aM1Seq
	.align		8
        /*0038*/ 	.dword	mrg32k3aM2Seq
	.align		8
        /*0040*/ 	.dword	_ZN34_INTERNAL_07cd45f3_4_k_cu_a93dad274cuda3std3__45__cpo5beginE
	.align		8
        /*0048*/ 	.dword	_ZN34_INTERNAL_07cd45f3_4_k_cu_a93dad274cuda3std3__45__cpo3endE
	.align		8
        /*0050*/ 	.dword	_ZN34_INTERNAL_07cd45f3_4_k_cu_a93dad274cuda3std3__45__cpo6cbeginE
	.align		8
        /*0058*/ 	.dword	_ZN34_INTERNAL_07cd45f3_4_k_cu_a93dad274cuda3std3__45__cpo4cendE
	.align		8
        /*0060*/ 	.dword	_ZN34_INTERNAL_07cd45f3_4_k_cu_a93dad274cuda3std3__45__cpo6rbeginE
	.align		8
        /*0068*/ 	.dword	_ZN34_INTERNAL_07cd45f3_4_k_cu_a93dad274cuda3std3__45__cpo4rendE
	.align		8
        /*0070*/ 	.dword	_ZN34_INTERNAL_07cd45f3_4_k_cu_a93dad274cuda3std3__45__cpo7crbeginE
	.align		8
        /*0078*/ 	.dword	_ZN34_INTERNAL_07cd45f3_4_k_cu_a93dad274cuda3std3__45__cpo5crendE
	.align		8
        /*0080*/ 	.dword	_ZN34_INTERNAL_07cd45f3_4_k_cu_a93dad274cuda3std3__436_GLOBAL__N__07cd45f3_4_k_cu_a93dad276ignoreE
	.align		8
        /*0088*/ 	.dword	_ZN34_INTERNAL_07cd45f3_4_k_cu_a93dad274cuda3std3__419piecewise_constructE
	.align		8
        /*0090*/ 	.dword	_ZN34_INTERNAL_07cd45f3_4_k_cu_a93dad274cuda3std3__48in_placeE
	.align		8
        /*0098*/ 	.dword	_ZN34_INTERNAL_07cd45f3_4_k_cu_a93dad274cuda3std3__420unreachable_sentinelE
	.align		8
        /*00a0*/ 	.dword	_ZN34_INTERNAL_07cd45f3_4_k_cu_a93dad274cuda3std3__47nulloptE
	.align		8
        /*00a8*/ 	.dword	_ZN34_INTERNAL_07cd45f3_4_k_cu_a93dad274cuda3std3__48unexpectE
	.align		8
        /*00b0*/ 	.dword	_ZN34_INTERNAL_07cd45f3_4_k_cu_a93dad274cuda3std6ranges3__45__cpo4swapE
	.align		8
        /*00b8*/ 	.dword	_ZN34_INTERNAL_07cd45f3_4_k_cu_a93dad274cuda3std6ranges3__45__cpo9iter_moveE
	.align		8
        /*00c0*/ 	.dword	_ZN34_INTERNAL_07cd45f3_4_k_cu_a93dad274cuda3std6ranges3__45__cpo5beginE
	.align		8
        /*00c8*/ 	.dword	_ZN34_INTERNAL_07cd45f3_4_k_cu_a93dad274cuda3std6ranges3__45__cpo3endE
	.align		8
        /*00d0*/ 	.dword	_ZN34_INTERNAL_07cd45f3_4_k_cu_a93dad274cuda3std6ranges3__45__cpo6cbeginE
	.align		8
        /*00d8*/ 	.dword	_ZN34_INTERNAL_07cd45f3_4_k_cu_a93dad274cuda3std6ranges3__45__cpo4cendE
	.align		8
        /*00e0*/ 	.dword	_ZN34_INTERNAL_07cd45f3_4_k_cu_a93dad274cuda3std6ranges3__45__cpo7advanceE
	.align		8
        /*00e8*/ 	.dword	_ZN34_INTERNAL_07cd45f3_4_k_cu_a93dad274cuda3std6ranges3__45__cpo9iter_swapE
	.align		8
        /*00f0*/ 	.dword	_ZN34_INTERNAL_07cd45f3_4_k_cu_a93dad274cuda3std6ranges3__45__cpo4nextE
	.align		8
        /*00f8*/ 	.dword	_ZN34_INTERNAL_07cd45f3_4_k_cu_a93dad274cuda3std6ranges3__45__cpo4prevE
	.align		8
        /*0100*/ 	.dword	_ZN34_INTERNAL_07cd45f3_4_k_cu_a93dad274cuda3std6ranges3__45__cpo4dataE
	.align		8
        /*0108*/ 	.dword	_ZN34_INTERNAL_07cd45f3_4_k_cu_a93dad274cuda3std6ranges3__45__cpo5cdataE
	.align		8
        /*0110*/ 	.dword	_ZN34_INTERNAL_07cd45f3_4_k_cu_a93dad274cuda3std6ranges3__45__cpo4sizeE
	.align		8
        /*0118*/ 	.dword	_ZN34_INTERNAL_07cd45f3_4_k_cu_a93dad274cuda3std6ranges3__45__cpo5ssizeE
	.align		8
        /*0120*/ 	.dword	_ZN34_INTERNAL_07cd45f3_4_k_cu_a93dad274cuda3std6ranges3__45__cpo8distanceE
	.align		8
        /*0128*/ 	.dword	_ZN34_INTERNAL_07cd45f3_4_k_cu_a93dad276thrust24THRUST_300001_SM_1000_NS8cuda_cub3parE
	.align		8
        /*0130*/ 	.dword	_ZN34_INTERNAL_07cd45f3_4_k_cu_a93dad276thrust24THRUST_300001_SM_1000_NS8cuda_cub10par_nosyncE
	.align		8
        /*0138*/ 	.dword	_ZN34_INTERNAL_07cd45f3_4_k_cu_a93dad276thrust24THRUST_300001_SM_1000_NS6system6detail10sequential3seqE
	.align		8
        /*0140*/ 	.dword	_ZN34_INTERNAL_07cd45f3_4_k_cu_a93dad276thrust24THRUST_300001_SM_1000_NS6system3cpp3parE
	.align		8
        /*0148*/ 	.dword	_ZN34_INTERNAL_07cd45f3_4_k_cu_a93dad276thrust24THRUST_300001_SM_1000_NS12placeholders2_1E
	.align		8
        /*0150*/ 	.dword	_ZN34_INTERNAL_07cd45f3_4_k_cu_a93dad276thrust24THRUST_300001_SM_1000_NS12placeholders2_2E
	.align		8
        /*0158*/ 	.dword	_ZN34_INTERNAL_07cd45f3_4_k_cu_a93dad276thrust24THRUST_300001_SM_1000_NS12placeholders2_3E
	.align		8
        /*0160*/ 	.dword	_ZN34_INTERNAL_07cd45f3_4_k_cu_a93dad276thrust24THRUST_300001_SM_1000_NS12placeholders2_4E
	.align		8
        /*0168*/ 	.dword	_ZN34_INTERNAL_07cd45f3_4_k_cu_a93dad276thrust24THRUST_300001_SM_1000_NS12placeholders2_5E
	.align		8
        /*0170*/ 	.dword	_ZN34_INTERNAL_07cd45f3_4_k_cu_a93dad276thrust24THRUST_300001_SM_1000_NS12placeholders2_6E
	.align		8
        /*0178*/ 	.dword	_ZN34_INTERNAL_07cd45f3_4_k_cu_a93dad276thrust24THRUST_300001_SM_1000_NS12placeholders2_7E
	.align		8
        /*0180*/ 	.dword	_ZN34_INTERNAL_07cd45f3_4_k_cu_a93dad276thrust24THRUST_300001_SM_1000_NS12placeholders2_8E
	.align		8
        /*0188*/ 	.dword	_ZN34_INTERNAL_07cd45f3_4_k_cu_a93dad276thrust24THRUST_300001_SM_1000_NS12placeholders2_9E
	.align		8
        /*0190*/ 	.dword	_ZN34_INTERNAL_07cd45f3_4_k_cu_a93dad276thrust24THRUST_300001_SM_1000_NS12placeholders3_10E
	.align		8
        /*0198*/ 	.dword	_ZN34_INTERNAL_07cd45f3_4_k_cu_a93dad276thrust24THRUST_300001_SM_1000_NS3seqE
	.align		8
        /*01a0*/ 	.dword	_ZN34_INTERNAL_07cd45f3_4_k_cu_a93dad276thrust24THRUST_300001_SM_1000_NS6deviceE


//--------------------- .nv.constant3             --------------------------
	.section	.nv.constant3,"a",@progbits
	.align	8
.nv.constant3:
	.type		__cr_lgamma_table,@object
	.size		__cr_lgamma_table,(.L_8 - __cr_lgamma_table)
__cr_lgamma_table:
        /*0000*/ 	.byte	0x00, 0x00, 0x00, 0x00, 0x00, 0x00, 0x00, 0x00, 0x00, 0x00, 0x00, 0x00, 0x00, 0x00, 0x00, 0x00
        /*0010*/ 	.byte	0xef, 0x39, 0xfa, 0xfe, 0x42, 0x2e, 0xe6, 0x3f, 0x02, 0x20, 0x2a, 0xfa, 0x0b, 0xab, 0xfc, 0x3f
        /*0020*/ 	.byte	0xf9, 0x2c, 0x92, 0x7c, 0xa7, 0x6c, 0x09, 0x40, 0xc9, 0x79, 0x44, 0x3c, 0x64, 0x26, 0x13, 0x40
        /*0030*/ 	.byte	0xca, 0x01, 0xcf, 0x3a, 0x27, 0x51, 0x1a, 0x40, 0x30, 0xcc, 0x2d, 0xf3, 0xe1, 0x0c, 0x21, 0x40
        /*0040*/ 	.byte	0x0d, 0xb7, 0xfc, 0x82, 0x8e, 0x35, 0x25, 0x40
.L_8:


//--------------------- .text._ZN3cub18CUB_300001_SM_10006detail10radix_sort29DeviceRadixSortOnesweepKernelINS1_5radix10policy_hubIiiyE10Policy1000ELNS0_9SortOrderE0EiiyiiNS1_21identity_decomposer_tEEEvPT5_SB_PT3_PKSC_PT1_PKSG_PT2_PKSK_T4_iiT6_ --------------------------
	.section	.text._ZN3cub18CUB_300001_SM_10006detail10radix_sort29DeviceRadixSortOnesweepKernelINS1_5radix10policy_hubIiiyE10Policy1000ELNS0_9SortOrderE0EiiyiiNS1_21identity_decomposer_tEEEvPT5_SB_PT3_PKSC_PT1_PKSG_PT2_PKSK_T4_iiT6_,"ax",@progbits
	.align	128
        .global         _ZN3cub18CUB_300001_SM_10006detail10radix_sort29DeviceRadixSortOnesweepKernelINS1_5radix10policy_hubIiiyE10Policy1000ELNS0_9SortOrderE0EiiyiiNS1_21identity_decomposer_tEEEvPT5_SB_PT3_PKSC_PT1_PKSG_PT2_PKSK_T4_iiT6_
        .type           _ZN3cub18CUB_300001_SM_10006detail10radix_sort29DeviceRadixSortOnesweepKernelINS1_5radix10policy_hubIiiyE10Policy1000ELNS0_9SortOrderE0EiiyiiNS1_21identity_decomposer_tEEEvPT5_SB_PT3_PKSC_PT1_PKSG_PT2_PKSK_T4_iiT6_,@function
        .size           _ZN3cub18CUB_300001_SM_10006detail10radix_sort29DeviceRadixSortOnesweepKernelINS1_5radix10policy_hubIiiyE10Policy1000ELNS0_9SortOrderE0EiiyiiNS1_21identity_decomposer_tEEEvPT5_SB_PT3_PKSC_PT1_PKSG_PT2_PKSK_T4_iiT6_,(.L_x_429 - _ZN3cub18CUB_300001_SM_10006detail10radix_sort29DeviceRadixSortOnesweepKernelINS1_5radix10policy_hubIiiyE10Policy1000ELNS0_9SortOrderE0EiiyiiNS1_21identity_decomposer_tEEEvPT5_SB_PT3_PKSC_PT1_PKSG_PT2_PKSK_T4_iiT6_)
        .other          _ZN3cub18CUB_300001_SM_10006detail10radix_sort29DeviceRadixSortOnesweepKernelINS1_5radix10policy_hubIiiyE10Policy1000ELNS0_9SortOrderE0EiiyiiNS1_21identity_decomposer_tEEEvPT5_SB_PT3_PKSC_PT1_PKSG_PT2_PKSK_T4_iiT6_,@"STO_CUDA_ENTRY STV_DEFAULT"
_ZN3cub18CUB_300001_SM_10006detail10radix_sort29DeviceRadixSortOnesweepKernelINS1_5radix10policy_hubIiiyE10Policy1000ELNS0_9SortOrderE0EiiyiiNS1_21identity_decomposer_tEEEvPT5_SB_PT3_PKSC_PT1_PKSG_PT2_PKSK_T4_iiT6_:
.text._ZN3cub18CUB_300001_SM_10006detail10radix_sort29DeviceRadixSortOnesweepKernelINS1_5radix10policy_hubIiiyE10Policy1000ELNS0_9SortOrderE0EiiyiiNS1_21identity_decomposer_tEEEvPT5_SB_PT3_PKSC_PT1_PKSG_PT2_PKSK_T4_iiT6_:
[----:B------:R-:W-:Y:S01]  /*0000*/  LDC R1, c[0x0][0x37c] ;  /* 0x0000df00ff017b82 */ /* 0x000fe20000000800 */
[----:B------:R-:W0:Y:S01]  /*0010*/  S2R R3, SR_TID.X ;  /* 0x0000000000037919 */ /* 0x000e220000002100 */
[----:B------:R-:W-:Y:S01]  /*0020*/  MOV R7, 0x400 ;  /* 0x0000040000077802 */ /* 0x000fe20000000f00 */
[----:B------:R-:W1:Y:S01]  /*0030*/  LDCU.64 UR6, c[0x0][0x358] ;  /* 0x00006b00ff0677ac */ /* 0x000e620008000a00 */
[----:B------:R-:W-:Y:S01]  /*0040*/  BSSY.RECONVERGENT B0, `(.L_x_0) ;  /* 0x000000c000007945 */ /* 0x000fe20003800200 */
[----:B------:R-:W2:Y:S01]  /*0050*/  S2R R0, SR_CgaCtaId ;  /* 0x0000000000007919 */ /* 0x000ea20000008800 */
[----:B0-----:R-:W-:Y:S02]  /*0060*/  ISETP.NE.AND P0, PT, R3, RZ, PT ;  /* 0x000000ff0300720c */ /* 0x001fe40003f05270 */
[----:B--2---:R-:W-:-:S11]  /*0070*/  LEA R7, R0, R7, 0x18 ;  /* 0x0000000700077211 */ /* 0x004fd600078ec0ff */
[----:B-1----:R-:W-:Y:S05]  /*0080*/  @P0 BRA `(.L_x_1) ;  /* 0x00000000001c0947 */ /* 0x002fea0003800000 */
[----:B------:R-:W0:Y:S01]  /*0090*/  LDC.64 R4, c[0x0][0x388] ;  /* 0x0000e200ff047b82 */ /* 0x000e220000000a00 */
[----:B------:R-:W-:-:S05]  /*00a0*/  IMAD.MOV.U32 R9, RZ, RZ, 0x1 ;  /* 0x00000001ff097424 */ /* 0x000fca00078e00ff */
[----:B0-----:R-:W2:Y:S02]  /*00b0*/  ATOMG.E.ADD.STRONG.GPU PT, R4, desc[UR6][R4.64], R9 ;  /* 0x80000009040479a8 */ /* 0x001ea400081ef106 */
[----:B------:R-:W0:Y:S01]  /*00c0*/  S2UR UR5, SR_CgaCtaId ;  /* 0x00000000000579c3 */ /* 0x000e220000008800 */
[----:B------:R-:W-:Y:S02]  /*00d0*/  UMOV UR4, 0x400 ;  /* 0x0000040000047882 */ /* 0x000fe40000000000 */
[----:B0-----:R-:W-:-:S09]  /*00e0*/  ULEA UR4, UR5, UR4, 0x18 ;  /* 0x0000000405047291 */ /* 0x001fd2000f8ec0ff */
[----:B--2---:R0:W-:Y:S03]  /*00f0*/  STS [UR4+0x6600], R4 ;  /* 0x00660004ff007988 */ /* 0x0041e60008000804 */
.L_x_1:
[----:B------:R-:W-:Y:S05]  /*0100*/  BSYNC.RECONVERGENT B0 ;  /* 0x0000000000007941 */ /* 0x000fea0003800200 */
.L_x_0:
[----:B------:R-:W-:Y:S06]  /*0110*/  BAR.SYNC.DEFER_BLOCKING 0x0 ;  /* 0x0000000000007b1d */ /* 0x000fec0000010000 */
[----:B------:R-:W1:Y:S01]  /*0120*/  LDCU UR4, c[0x0][0x3c0] ;  /* 0x00007800ff0477ac */ /* 0x000e620008000800 */
[----:B------:R-:W2:Y:S01]  /*0130*/  S2R R24, SR_LANEID ;  /* 0x0000000000187919 */ /* 0x000ea20000000000 */
[----:B------:R-:W3:Y:S02]  /*0140*/  LDS R42, [R7+0x6600] ;  /* 0x00660000072a7984 */ /* 0x000ee40000000800 */
[----:B---3--:R-:W-:-:S04]  /*0150*/  IMAD R0, R42, 0x1980, RZ ;  /* 0x000019802a007824 */ /* 0x008fc800078e02ff */
[----:B------:R-:W-:Y:S01]  /*0160*/  VIADD R47, R0, 0x1980 ;  /* 0x00001980002f7836 */ /* 0x000fe20000000000 */
[----:B------:R-:W-:-:S04]  /*0170*/  SHF.R.S32.HI R9, RZ, 0x1f, R0 ;  /* 0x0000001fff097819 */ /* 0x000fc80000011400 */
[----:B-1----:R-:W-:-:S13]  /*0180*/  ISETP.GT.AND P0, PT, R47, UR4, PT ;  /* 0x000000042f007c0c */ /* 0x002fda000bf04270 */
[----:B--2---:R-:W-:Y:S05]  /*0190*/  @P0 BRA `(.L_x_2) ;  /* 0x0000000000680947 */ /* 0x004fea0003800000 */
[----:B------:R-:W1:Y:S01]  /*01a0*/  LDCU.64 UR4, c[0x0][0x3a8] ;  /* 0x00007500ff0477ac */ /* 0x000e620008000a00 */
[C---:B0-----:R-:W-:Y:S02]  /*01b0*/  LOP3.LUT R4, R3.reuse, 0x1f, RZ, 0xc0, !PT ;  /* 0x0000001f03047812 */ /* 0x041fe400078ec0ff */
[----:B------:R-:W-:-:S05]  /*01c0*/  LOP3.LUT R41, R3, 0x3e0, RZ, 0xc0, !PT ;  /* 0x000003e003297812 */ /* 0x000fca00078ec0ff */
[----:B------:R-:W-:-:S05]  /*01d0*/  IMAD R5, R41, 0x11, R4 ;  /* 0x0000001129057824 */ /* 0x000fca00078e0204 */
[----:B------:R-:W-:-:S05]  /*01e0*/  IADD3 R5, P0, PT, R0, R5, RZ ;  /* 0x0000000500057210 */ /* 0x000fca0007f1e0ff */
[----:B------:R-:W-:Y:S01]  /*01f0*/  IMAD.X R0, RZ, RZ, R9, P0 ;  /* 0x000000ffff007224 */ /* 0x000fe200000e0609 */
[----:B-1----:R-:W-:-:S04]  /*0200*/  LEA R8, P0, R5, UR4, 0x2 ;  /* 0x0000000405087c11 */ /* 0x002fc8000f8010ff */
[----:B------:R-:W-:-:S05]  /*0210*/  LEA.HI.X R9, R5, UR5, R0, 0x2, P0 ;  /* 0x0000000505097c11 */ /* 0x000fca00080f1400 */
[----:B------:R0:W5:Y:S04]  /*0220*/  LDG.E R28, desc[UR6][R8.64] ;  /* 0x00000006081c7981 */ /* 0x000168000c1e1900 */
        /* <DEDUP_REMOVED lines=15> */
[----:B------:R0:W5:Y:S01]  /*0320*/  LDG.E R46, desc[UR6][R8.64+0x800] ;  /* 0x00080006082e7981 */ /* 0x000162000c1e1900 */
[----:B------:R-:W-:Y:S05]  /*0330*/  BRA `(.L_x_3) ;  /* 0x0000000400307947 */ /* 0x000fea0003800000 */
.L_x_2:
[----:B------:R-:W1:Y:S01]  /*0340*/  LDCU.64 UR8, c[0x0][0x3a8] ;  /* 0x00007500ff0877ac */ /* 0x000e620008000a00 */
[C---:B0-----:R-:W-:Y:S01]  /*0350*/  LOP3.LUT R4, R3.reuse, 0x1f, RZ, 0xc0, !PT ;  /* 0x0000001f03047812 */ /* 0x041fe200078ec0ff */
[----:B------:R-:W-:Y:S01]  /*0360*/  IMAD.MOV.U32 R28, RZ, RZ, 0x7fffffff ;  /* 0x7fffffffff1c7424 */ /* 0x000fe200078e00ff */
[----:B------:R-:W-:Y:S02]  /*0370*/  LOP3.LUT R41, R3, 0x3e0, RZ, 0xc0, !PT ;  /* 0x000003e003297812 */ /* 0x000fe400078ec0ff */
[----:B------:R-:W-:-:S03]  /*0380*/  IADD3 R5, PT, PT, -R0, UR4, RZ ;  /* 0x0000000400057c10 */ /* 0x000fc6000fffe1ff */
[----:B------:R-:W-:-:S04]  /*0390*/  IMAD R10, R41, 0x11, R4 ;  /* 0x00000011290a7824 */ /* 0x000fc800078e0204 */
[----:B------:R-:W-:Y:S01]  /*03a0*/  VIADD R8, R10, 0x40 ;  /* 0x000000400a087836 */ /* 0x000fe20000000000 */
[----:B------:R-:W-:Y:S01]  /*03b0*/  IADD3 R11, P0, PT, R0, R10, RZ ;  /* 0x0000000a000b7210 */ /* 0x000fe20007f1e0ff */
[C---:B------:R-:W-:Y:S01]  /*03c0*/  VIADD R0, R10.reuse, 0x60 ;  /* 0x000000600a007836 */ /* 0x040fe20000000000 */
[CC--:B------:R-:W-:Y:S01]  /*03d0*/  ISETP.GE.AND P2, PT, R10.reuse, R5.reuse, PT ;  /* 0x000000050a00720c */ /* 0x0c0fe20003f46270 */
[----:B------:R-:W-:Y:S01]  /*03e0*/  VIADD R6, R10, 0x20 ;  /* 0x000000200a067836 */ /* 0x000fe20000000000 */
[-C--:B------:R-:W-:Y:S01]  /*03f0*/  ISETP.GE.AND P4, PT, R8, R5.reuse, PT ;  /* 0x000000050800720c */ /* 0x080fe20003f86270 */
[----:B------:R-:W-:Y:S01]  /*0400*/  IMAD.X R12, RZ, RZ, R9, P0 ;  /* 0x000000ffff0c7224 */ /* 0x000fe200000e0609 */
[-C--:B------:R-:W-:Y:S01]  /*0410*/  ISETP.GE.AND P5, PT, R0, R5.reuse, PT ;  /* 0x000000050000720c */ /* 0x080fe20003fa6270 */
[----:B------:R-:W-:Y:S01]  /*0420*/  VIADD R0, R10, 0xa0 ;  /* 0x000000a00a007836 */ /* 0x000fe20000000000 */
[C---:B-1----:R-:W-:Y:S02]  /*0430*/  LEA R8, P0, R11.reuse, UR8, 0x2 ;  /* 0x000000080b087c11 */ /* 0x042fe4000f8010ff */
[----:B------:R-:W-:Y:S01]  /*0440*/  ISETP.GE.AND P3, PT, R6, R5, PT ;  /* 0x000000050600720c */ /* 0x000fe20003f66270 */
[----:B------:R-:W-:Y:S01]  /*0450*/  VIADD R6, R10, 0x80 ;  /* 0x000000800a067836 */ /* 0x000fe20000000000 */
[----:B------:R-:W-:-:S02]  /*0460*/  LEA.HI.X R9, R11, UR9, R12, 0x2, P0 ;  /* 0x000000090b097c11 */ /* 0x000fc400080f140c */
[-C--:B------:R-:W-:Y:S01]  /*0470*/  ISETP.GE.AND P0, PT, R0, R5.reuse, PT ;  /* 0x000000050000720c */ /* 0x080fe20003f06270 */
[----:B------:R-:W-:Y:S01]  /*0480*/  VIADD R0, R10, 0xe0 ;  /* 0x000000e00a007836 */ /* 0x000fe20000000000 */
[-C--:B------:R-:W-:Y:S01]  /*0490*/  ISETP.GE.AND P6, PT, R6, R5.reuse, PT ;  /* 0x000000050600720c */ /* 0x080fe20003fc6270 */
[----:B------:R1:W5:Y:S01]  /*04a0*/  @!P2 LDG.E R28, desc[UR6][R8.64] ;  /* 0x00000006081ca981 */ /* 0x000362000c1e1900 */
[----:B------:R-:W-:Y:S02]  /*04b0*/  IMAD.MOV.U32 R29, RZ, RZ, 0x7fffffff ;  /* 0x7fffffffff1d7424 */ /* 0x000fe400078e00ff */
[-C--:B------:R-:W-:Y:S01]  /*04c0*/  ISETP.GE.AND P2, PT, R0, R5.reuse, PT ;  /* 0x000000050000720c */ /* 0x080fe20003f46270 */
[C---:B------:R-:W-:Y:S02]  /*04d0*/  VIADD R0, R10.reuse, 0x100 ;  /* 0x000001000a007836 */ /* 0x040fe40000000000 */
[----:B------:R-:W-:Y:S01]  /*04e0*/  VIADD R6, R10, 0xc0 ;  /* 0x000000c00a067836 */ /* 0x000fe20000000000 */
[----:B------:R1:W5:Y:S01]  /*04f0*/  @!P3 LDG.E R29, desc[UR6][R8.64+0x80] ;  /* 0x00008006081db981 */ /* 0x000362000c1e1900 */
[----:B------:R-:W-:Y:S01]  /*0500*/  IMAD.MOV.U32 R31, RZ, RZ, 0x7fffffff ;  /* 0x7fffffffff1f7424 */ /* 0x000fe200078e00ff */
[-C--:B------:R-:W-:Y:S01]  /*0510*/  ISETP.GE.AND P3, PT, R0, R5.reuse, PT ;  /* 0x000000050000720c */ /* 0x080fe20003f66270 */
[----:B------:R-:W-:Y:S01]  /*0520*/  VIADD R0, R10, 0x140 ;  /* 0x000001400a007836 */ /* 0x000fe20000000000 */
[----:B------:R-:W-:Y:S01]  /*0530*/  ISETP.GE.AND P1, PT, R6, R5, PT ;  /* 0x000000050600720c */ /* 0x000fe20003f26270 */
[----:B------:R-:W-:-:S02]  /*0540*/  IMAD.MOV.U32 R32, RZ, RZ, 0x7fffffff ;  /* 0x7fffffffff207424 */ /* 0x000fc400078e00ff */
[----:B------:R1:W5:Y:S01]  /*0550*/  @!P5 LDG.E R31, desc[UR6][R8.64+0x180] ;  /* 0x00018006081fd981 */ /* 0x000362000c1e1900 */
[-C--:B------:R-:W-:Y:S01]  /*0560*/  ISETP.GE.AND P5, PT, R0, R5.reuse, PT ;  /* 0x000000050000720c */ /* 0x080fe20003fa6270 */
[C---:B------:R-:W-:Y:S02]  /*0570*/  VIADD R0, R10.reuse, 0x160 ;  /* 0x000001600a007836 */ /* 0x040fe40000000000 */
[----:B------:R-:W-:Y:S01]  /*0580*/  IMAD.MOV.U32 R30, RZ, RZ, 0x7fffffff ;  /* 0x7fffffffff1e7424 */ /* 0x000fe200078e00ff */
[----:B------:R1:W5:Y:S01]  /*0590*/  @!P6 LDG.E R32, desc[UR6][R8.64+0x200] ;  /* 0x000200060820e981 */ /* 0x000362000c1e1900 */
[----:B------:R-:W-:Y:S01]  /*05a0*/  VIADD R6, R10, 0x120 ;  /* 0x000001200a067836 */ /* 0x000fe20000000000 */
[-C--:B------:R-:W-:Y:S01]  /*05b0*/  ISETP.GE.AND P6, PT, R0, R5.reuse, PT ;  /* 0x000000050000720c */ /* 0x080fe20003fc6270 */
[----:B------:R-:W-:Y:S02]  /*05c0*/  IMAD.MOV.U32 R34, RZ, RZ, 0x7fffffff ;  /* 0x7fffffffff227424 */ /* 0x000fe400078e00ff */
[----:B------:R-:W-:Y:S01]  /*05d0*/  VIADD R0, R10, 0x1a0 ;  /* 0x000001a00a007836 */ /* 0x000fe20000000000 */
[----:B------:R1:W5:Y:S01]  /*05e0*/  @!P4 LDG.E R30, desc[UR6][R8.64+0x100] ;  /* 0x00010006081ec981 */ /* 0x000362000c1e1900 */
[----:B------:R-:W-:Y:S01]  /*05f0*/  ISETP.GE.AND P4, PT, R6, R5, PT ;  /* 0x000000050600720c */ /* 0x000fe20003f86270 */
[----:B------:R-:W-:-:S02]  /*0600*/  IMAD.MOV.U32 R33, RZ, RZ, 0x7fffffff ;  /* 0x7fffffffff217424 */ /* 0x000fc400078e00ff */
[----:B------:R1:W5:Y:S01]  /*0610*/  @!P1 LDG.E R34, desc[UR6][R8.64+0x300] ;  /* 0x0003000608229981 */ /* 0x000362000c1e1900 */
[----:B------:R-:W-:Y:S01]  /*0620*/  IMAD.MOV.U32 R35, RZ, RZ, 0x7fffffff ;  /* 0x7fffffffff237424 */ /* 0x000fe200078e00ff */
[-C--:B------:R-:W-:Y:S01]  /*0630*/  ISETP.GE.AND P1, PT, R0, R5.reuse, PT ;  /* 0x000000050000720c */ /* 0x080fe20003f26270 */
[C---:B------:R-:W-:Y:S01]  /*0640*/  VIADD R6, R10.reuse, 0x180 ;  /* 0x000001800a067836 */ /* 0x040fe20000000000 */
[----:B------:R1:W5:Y:S01]  /*0650*/  @!P0 LDG.E R33, desc[UR6][R8.64+0x280] ;  /* 0x0002800608218981 */ /* 0x000362000c1e1900 */
[----:B------:R-:W-:Y:S02]  /*0660*/  VIADD R0, R10, 0x1c0 ;  /* 0x000001c00a007836 */ /* 0x000fe40000000000 */
[----:B------:R-:W-:Y:S01]  /*0670*/  IMAD.MOV.U32 R36, RZ, RZ, 0x7fffffff ;  /* 0x7fffffffff247424 */ /* 0x000fe200078e00ff */
[----:B------:R1:W5:Y:S01]  /*0680*/  @!P2 LDG.E R35, desc[UR6][R8.64+0x380] ;  /* 0x000380060823a981 */ /* 0x000362000c1e1900 */
[----:B------:R-:W-:Y:S01]  /*0690*/  IMAD.MOV.U32 R37, RZ, RZ, 0x7fffffff ;  /* 0x7fffffffff257424 */ /* 0x000fe200078e00ff */
[-C--:B------:R-:W-:Y:S01]  /*06a0*/  ISETP.GE.AND P0, PT, R6, R5.reuse, PT ;  /* 0x000000050600720c */ /* 0x080fe20003f06270 */
[----:B------:R-:W-:Y:S01]  /*06b0*/  VIADD R6, R10, 0x1e0 ;  /* 0x000001e00a067836 */ /* 0x000fe20000000000 */
[-C--:B------:R-:W-:Y:S01]  /*06c0*/  ISETP.GE.AND P2, PT, R0, R5.reuse, PT ;  /* 0x000000050000720c */ /* 0x080fe20003f46270 */
[----:B------:R-:W-:Y:S01]  /*06d0*/  VIADD R0, R10, 0x200 ;  /* 0x000002000a007836 */ /* 0x000fe20000000000 */
[----:B------:R1:W5:Y:S02]  /*06e0*/  @!P3 LDG.E R36, desc[UR6][R8.64+0x400] ;  /* 0x000400060824b981 */ /* 0x000364000c1e1900 */
[----:B------:R-:W-:-:S02]  /*06f0*/  ISETP.GE.AND P3, PT, R6, R5, PT ;  /* 0x000000050600720c */ /* 0x000fc40003f66270 */
[----:B------:R1:W5:Y:S01]  /*0700*/  @!P4 LDG.E R37, desc[UR6][R8.64+0x480] ;  /* 0x000480060825c981 */ /* 0x000362000c1e1900 */
[----:B------:R-:W-:Y:S01]  /*0710*/  ISETP.GE.AND P4, PT, R0, R5, PT ;  /* 0x000000050000720c */ /* 0x000fe20003f86270 */
[----:B------:R-:W-:Y:S02]  /*0720*/  IMAD.MOV.U32 R38, RZ, RZ, 0x7fffffff ;  /* 0x7fffffffff267424 */ /* 0x000fe400078e00ff */
[----:B------:R-:W-:Y:S02]  /*0730*/  IMAD.MOV.U32 R39, RZ, RZ, 0x7fffffff ;  /* 0x7fffffffff277424 */ /* 0x000fe400078e00ff */
[----:B------:R-:W-:Y:S02]  /*0740*/  IMAD.MOV.U32 R40, RZ, RZ, 0x7fffffff ;  /* 0x7fffffffff287424 */ /* 0x000fe400078e00ff */
[----:B------:R-:W-:Y:S01]  /*0750*/  IMAD.MOV.U32 R43, RZ, RZ, 0x7fffffff ;  /* 0x7fffffffff2b7424 */ /* 0x000fe200078e00ff */
[----:B------:R1:W5:Y:S01]  /*0760*/  @!P5 LDG.E R38, desc[UR6][R8.64+0x500] ;  /* 0x000500060826d981 */ /* 0x000362000c1e1900 */
[----:B------:R-:W-:-:S02]  /*0770*/  IMAD.MOV.U32 R44, RZ, RZ, 0x7fffffff ;  /* 0x7fffffffff2c7424 */ /* 0x000fc400078e00ff */
[----:B------:R-:W-:Y:S01]  /*0780*/  IMAD.MOV.U32 R45, RZ, RZ, 0x7fffffff ;  /* 0x7fffffffff2d7424 */ /* 0x000fe200078e00ff */
[----:B------:R1:W5:Y:S01]  /*0790*/  @!P6 LDG.E R39, desc[UR6][R8.64+0x580] ;  /* 0x000580060827e981 */ /* 0x000362000c1e1900 */
[----:B------:R-:W-:-:S03]  /*07a0*/  IMAD.MOV.U32 R46, RZ, RZ, 0x7fffffff ;  /* 0x7fffffffff2e7424 */ /* 0x000fc600078e00ff */
[----:B------:R1:W5:Y:S04]  /*07b0*/  @!P0 LDG.E R40, desc[UR6][R8.64+0x600] ;  /* 0x0006000608288981 */ /* 0x000368000c1e1900 */
[----:B------:R1:W5:Y:S04]  /*07c0*/  @!P1 LDG.E R43, desc[UR6][R8.64+0x680] ;  /* 0x00068006082b9981 */ /* 0x000368000c1e1900 */
[----:B------:R1:W5:Y:S04]  /*07d0*/  @!P2 LDG.E R44, desc[UR6][R8.64+0x700] ;  /* 0x00070006082ca981 */ /* 0x000368000c1e1900 */
[----:B------:R1:W5:Y:S04]  /*07e0*/  @!P3 LDG.E R45, desc[UR6][R8.64+0x780] ;  /* 0x00078006082db981 */ /* 0x000368000c1e1900 */
[----:B------:R1:W5:Y:S02]  /*07f0*/  @!P4 LDG.E R46, desc[UR6][R8.64+0x800] ;  /* 0x00080006082ec981 */ /* 0x000364000c1e1900 */
.L_x_3:
[----:B------:R-:W-:Y:S01]  /*0800*/  VIMNMX R5, PT, PT, R24, 0xe0, !PT ;  /* 0x000000e018057848 */ /* 0x000fe20007fe0100 */
[----:B------:R-:W2:Y:S01]  /*0810*/  LDCU UR4, c[0x0][0x3c8] ;  /* 0x00007900ff0477ac */ /* 0x000ea20008000800 */
[----:B------:R-:W-:Y:S01]  /*0820*/  SHF.R.U32.HI R0, RZ, 0x5, R3 ;  /* 0x00000005ff007819 */ /* 0x000fe20000011603 */
[----:B------:R-:W-:Y:S01]  /*0830*/  BSSY.RECONVERGENT B0, `(.L_x_4) ;  /* 0x0000025000007945 */ /* 0x000fe20003800200 */
[--C-:B------:R-:W-:Y:S01]  /*0840*/  IADD3 R5, PT, PT, R5, 0x1f, -R24.reuse ;  /* 0x0000001f05057810 */ /* 0x100fe20007ffe818 */
[----:B------:R-:W-:Y:S01]  /*0850*/  UMOV UR5, 0xffffffff ;  /* 0xffffffff00057882 */ /* 0x000fe20000000000 */
[----:B01----:R-:W-:Y:S02]  /*0860*/  IMAD.MOV.U32 R8, RZ, RZ, R24 ;  /* 0x000000ffff087224 */ /* 0x003fe400078e0018 */
[C---:B------:R-:W-:Y:S01]  /*0870*/  ISETP.GE.U32.AND P0, PT, R5.reuse, 0x1e0, PT ;  /* 0x000001e00500780c */ /* 0x040fe20003f06070 */
[----:B------:R-:W-:Y:S01]  /*0880*/  IMAD.SHL.U32 R0, R0, 0x400, RZ ;  /* 0x0000040000007824 */ /* 0x000fe200078e00ff */
[----:B------:R-:W-:-:S04]  /*0890*/  LEA.HI R6, R5, 0x1, RZ, 0x1b ;  /* 0x0000000105067811 */ /* 0x000fc800078fd8ff */
[----:B------:R-:W-:-:S04]  /*08a0*/  LOP3.LUT R9, R6, 0xf, RZ, 0xc0, !PT ;  /* 0x0000000f06097812 */ /* 0x000fc800078ec0ff */
[----:B------:R-:W-:Y:S01]  /*08b0*/  ISETP.NE.AND P1, PT, R9, RZ, PT ;  /* 0x000000ff0900720c */ /* 0x000fe20003f25270 */
[----:B--2---:R-:W-:Y:S02]  /*08c0*/  USHF.L.U32 UR4, UR5, UR4, URZ ;  /* 0x0000000405047299 */ /* 0x004fe400080006ff */
[----:B------:R-:W-:Y:S10]  /*08d0*/  @!P0 BRA `(.L_x_5) ;  /* 0x0000000000688947 */ /* 0x000ff40003800000 */
[----:B------:R-:W-:Y:S01]  /*08e0*/  IMAD R10, R24, 0x4, R0 ;  /* 0x00000004180a7824 */ /* 0x000fe200078e0200 */
[----:B------:R-:W-:Y:S01]  /*08f0*/  LOP3.LUT R5, R6, 0xffffff0, RZ, 0xc0, !PT ;  /* 0x0ffffff006057812 */ /* 0x000fe200078ec0ff */
[----:B------:R-:W-:-:S03]  /*0900*/  IMAD.MOV.U32 R8, RZ, RZ, R24 ;  /* 0x000000ffff087224 */ /* 0x000fc600078e0018 */
[----:B------:R-:W-:Y:S01]  /*0910*/  IADD3 R10, PT, PT, R10, 0x400, R7 ;  /* 0x000004000a0a7810 */ /* 0x000fe20007ffe007 */
[----:B------:R-:W-:-:S07]  /*0920*/  IMAD.MOV R5, RZ, RZ, -R5 ;  /* 0x000000ffff057224 */ /* 0x000fce00078e0a05 */
.L_x_6:
[----:B------:R-:W-:Y:S01]  /*0930*/  VIADD R5, R5, 0x10 ;  /* 0x0000001005057836 */ /* 0x000fe20000000000 */
[----:B------:R-:W-:Y:S01]  /*0940*/  STS [R10+-0x400], RZ ;  /* 0xfffc00ff0a007388 */ /* 0x000fe20000000800 */
[----:B------:R-:W-:-:S03]  /*0950*/  VIADD R8, R8, 0x200 ;  /* 0x0000020008087836 */ /* 0x000fc60000000000 */
[----:B------:R-:W-:Y:S01]  /*0960*/  ISETP.NE.AND P0, PT, R5, RZ, PT ;  /* 0x000000ff0500720c */ /* 0x000fe20003f05270 */
[----:B------:R-:W-:Y:S04]  /*0970*/  STS [R10+-0x380], RZ ;  /* 0xfffc80ff0a007388 */ /* 0x000fe80000000800 */
[----:B------:R-:W-:Y:S04]  /*0980*/  STS [R10+-0x300], RZ ;  /* 0xfffd00ff0a007388 */ /* 0x000fe80000000800 */
[----:B------:R-:W-:Y:S04]  /*0990*/  STS [R10+-0x280], RZ ;  /* 0xfffd80ff0a007388 */ /* 0x000fe80000000800 */
[----:B------:R-:W-:Y:S04]  /*09a0*/  STS [R10+-0x200], RZ ;  /* 0xfffe00ff0a007388 */ /* 0x000fe80000000800 */
[----:B------:R-:W-:Y:S04]  /*09b0*/  STS [R10+-0x180], RZ ;  /* 0xfffe80ff0a007388 */ /* 0x000fe80000000800 */
[----:B------:R-:W-:Y:S04]  /*09c0*/  STS [R10+-0x100], RZ ;  /* 0xffff00ff0a007388 */ /* 0x000fe80000000800 */
[----:B------:R-:W-:Y:S04]  /*09d0*/  STS [R10+-0x80], RZ ;  /* 0xffff80ff0a007388 */ /* 0x000fe80000000800 */
[----:B------:R-:W-:Y:S04]  /*09e0*/  STS [R10], RZ ;  /* 0x000000ff0a007388 */ /* 0x000fe80000000800 */
[----:B------:R-:W-:Y:S04]  /*09f0*/  STS [R10+0x80], RZ ;  /* 0x000080ff0a007388 */ /* 0x000fe80000000800 */
[----:B------:R-:W-:Y:S04]  /*0a00*/  STS [R10+0x100], RZ ;  /* 0x000100ff0a007388 */ /* 0x000fe80000000800 */
[----:B------:R-:W-:Y:S04]  /*0a10*/  STS [R10+0x180], RZ ;  /* 0x000180ff0a007388 */ /* 0x000fe80000000800 */
[----:B------:R-:W-:Y:S04]  /*0a20*/  STS [R10+0x200], RZ ;  /* 0x000200ff0a007388 */ /* 0x000fe80000000800 */
[----:B------:R-:W-:Y:S04]  /*0a30*/  STS [R10+0x280], RZ ;  /* 0x000280ff0a007388 */ /* 0x000fe80000000800 */
[----:B------:R-:W-:Y:S04]  /*0a40*/  STS [R10+0x300], RZ ;  /* 0x000300ff0a007388 */ /* 0x000fe80000000800 */
[----:B------:R0:W-:Y:S02]  /*0a50*/  STS [R10+0x380], RZ ;  /* 0x000380ff0a007388 */ /* 0x0001e40000000800 */
[----:B0-----:R-:W-:Y:S01]  /*0a60*/  VIADD R10, R10, 0x800 ;  /* 0x000008000a0a7836 */ /* 0x001fe20000000000 */
[----:B------:R-:W-:Y:S06]  /*0a70*/  @P0 BRA `(.L_x_6) ;  /* 0xfffffffc00ac0947 */ /* 0x000fec000383ffff */
.L_x_5:
[----:B------:R-:W-:Y:S05]  /*0a80*/  BSYNC.RECONVERGENT B0 ;  /* 0x0000000000007941 */ /* 0x000fea0003800200 */
.L_x_4:
[----:B------:R-:W-:Y:S01]  /*0a90*/  BSSY.RECONVERGENT B0, `(.L_x_7) ;  /* 0x0000026000007945 */ /* 0x000fe20003800200 */
[----:B------:R-:W-:-:S03]  /*0aa0*/  IMAD.IADD R5, R7, 0x1, R0 ;  /* 0x0000000107057824 */ /* 0x000fc600078e0200 */
[----:B------:R-:W-:Y:S05]  /*0ab0*/  @!P1 BRA `(.L_x_8) ;  /* 0x00000000008c9947 */ /* 0x000fea0003800000 */
[----:B------:R-:W-:Y:S01]  /*0ac0*/  ISETP.GE.U32.AND P0, PT, R9, 0x8, PT ;  /* 0x000000080900780c */ /* 0x000fe20003f06070 */
[----:B------:R-:W-:Y:S01]  /*0ad0*/  BSSY.RECONVERGENT B1, `(.L_x_9) ;  /* 0x000000e000017945 */ /* 0x000fe20003800200 */
[----:B------:R-:W-:-:S04]  /*0ae0*/  LOP3.LUT R10, R6, 0x7, RZ, 0xc0, !PT ;  /* 0x00000007060a7812 */ /* 0x000fc800078ec0ff */
[----:B------:R-:W-:-:S07]  /*0af0*/  ISETP.NE.AND P1, PT, R10, RZ, PT ;  /* 0x000000ff0a00720c */ /* 0x000fce0003f25270 */
[----:B------:R-:W-:Y:S06]  /*0b00*/  @!P0 BRA `(.L_x_10) ;  /* 0x0000000000288947 */ /* 0x000fec0003800000 */
[C---:B------:R-:W-:Y:S02]  /*0b10*/  IMAD R9, R8.reuse, 0x4, R5 ;  /* 0x0000000408097824 */ /* 0x040fe400078e0205 */
[----:B------:R-:W-:-:S03]  /*0b20*/  VIADD R8, R8, 0x100 ;  /* 0x0000010008087836 */ /* 0x000fc60000000000 */
[----:B------:R0:W-:Y:S04]  /*0b30*/  STS [R9], RZ ;  /* 0x000000ff09007388 */ /* 0x0001e80000000800 */
[----:B------:R0:W-:Y:S04]  /*0b40*/  STS [R9+0x80], RZ ;  /* 0x000080ff09007388 */ /* 0x0001e80000000800 */
[----:B------:R0:W-:Y:S04]  /*0b50*/  STS [R9+0x100], RZ ;  /* 0x000100ff09007388 */ /* 0x0001e80000000800 */
[----:B------:R0:W-:Y:S04]  /*0b60*/  STS [R9+0x180], RZ ;  /* 0x000180ff09007388 */ /* 0x0001e80000000800 */
[----:B------:R0:W-:Y:S04]  /*0b70*/  STS [R9+0x200], RZ ;  /* 0x000200ff09007388 */ /* 0x0001e80000000800 */
[----:B------:R0:W-:Y:S04]  /*0b80*/  STS [R9+0x280], RZ ;  /* 0x000280ff09007388 */ /* 0x0001e80000000800 */
[----:B------:R0:W-:Y:S04]  /*0b90*/  STS [R9+0x300], RZ ;  /* 0x000300ff09007388 */ /* 0x0001e80000000800 */
[----:B------:R0:W-:Y:S02]  /*0ba0*/  STS [R9+0x380], RZ ;  /* 0x000380ff09007388 */ /* 0x0001e40000000800 */
.L_x_10:
[----:B------:R-:W-:Y:S05]  /*0bb0*/  BSYNC.RECONVERGENT B1 ;  /* 0x0000000000017941 */ /* 0x000fea0003800200 */
.L_x_9:
[----:B------:R-:W-:Y:S05]  /*0bc0*/  @!P1 BRA `(.L_x_8) ;  /* 0x0000000000489947 */ /* 0x000fea0003800000 */
[----:B------:R-:W-:Y:S02]  /*0bd0*/  ISETP.GE.U32.AND P0, PT, R10, 0x4, PT ;  /* 0x000000040a00780c */ /* 0x000fe40003f06070 */
[----:B------:R-:W-:-:S04]  /*0be0*/  LOP3.LUT R6, R6, 0x3, RZ, 0xc0, !PT ;  /* 0x0000000306067812 */ /* 0x000fc800078ec0ff */
[----:B------:R-:W-:-:S07]  /*0bf0*/  ISETP.NE.AND P1, PT, R6, RZ, PT ;  /* 0x000000ff0600720c */ /* 0x000fce0003f25270 */
[C---:B0-----:R-:W-:Y:S02]  /*0c00*/  @P0 IMAD R9, R8.reuse, 0x4, R5 ;  /* 0x0000000408090824 */ /* 0x041fe400078e0205 */
[----:B------:R-:W-:-:S03]  /*0c10*/  @P0 VIADD R8, R8, 0x80 ;  /* 0x0000008008080836 */ /* 0x000fc60000000000 */
[----:B------:R1:W-:Y:S04]  /*0c20*/  @P0 STS [R9], RZ ;  /* 0x000000ff09000388 */ /* 0x0003e80000000800 */
[----:B------:R1:W-:Y:S04]  /*0c30*/  @P0 STS [R9+0x80], RZ ;  /* 0x000080ff09000388 */ /* 0x0003e80000000800 */
[----:B------:R1:W-:Y:S04]  /*0c40*/  @P0 STS [R9+0x100], RZ ;  /* 0x000100ff09000388 */ /* 0x0003e80000000800 */
[----:B------:R1:W-:Y:S01]  /*0c50*/  @P0 STS [R9+0x180], RZ ;  /* 0x000180ff09000388 */ /* 0x0003e20000000800 */
[----:B------:R-:W-:Y:S05]  /*0c60*/  @!P1 BRA `(.L_x_8) ;  /* 0x0000000000209947 */ /* 0x000fea0003800000 */
[----:B------:R-:W-:Y:S02]  /*0c70*/  IMAD R0, R8, 0x4, R0 ;  /* 0x0000000408007824 */ /* 0x000fe400078e0200 */
[----:B------:R-:W-:Y:S02]  /*0c80*/  IMAD.MOV R6, RZ, RZ, -R6 ;  /* 0x000000ffff067224 */ /* 0x000fe400078e0a06 */
[----:B------:R-:W-:-:S07]  /*0c90*/  IMAD.IADD R0, R7, 0x1, R0 ;  /* 0x0000000107007824 */ /* 0x000fce00078e0200 */
.L_x_11:
[----:B------:R-:W-:Y:S01]  /*0ca0*/  VIADD R6, R6, 0x1 ;  /* 0x0000000106067836 */ /* 0x000fe20000000000 */
[----:B------:R0:W-:Y:S04]  /*0cb0*/  STS [R0], RZ ;  /* 0x000000ff00007388 */ /* 0x0001e80000000800 */
[----:B------:R-:W-:Y:S01]  /*0cc0*/  ISETP.NE.AND P0, PT, R6, RZ, PT ;  /* 0x000000ff0600720c */ /* 0x000fe20003f05270 */
[----:B0-----:R-:W-:-:S12]  /*0cd0*/  VIADD R0, R0, 0x80 ;  /* 0x0000008000007836 */ /* 0x001fd80000000000 */
[----:B------:R-:W-:Y:S05]  /*0ce0*/  @P0 BRA `(.L_x_11) ;  /* 0xfffffffc00ec0947 */ /* 0x000fea000383ffff */
.L_x_8:
[----:B------:R-:W-:Y:S05]  /*0cf0*/  BSYNC.RECONVERGENT B0 ;  /* 0x0000000000007941 */ /* 0x000fea0003800200 */
.L_x_7:
[----:B------:R-:W2:Y:S01]  /*0d00*/  LDCU UR5, c[0x0][0x3c4] ;  /* 0x00007880ff0577ac */ /* 0x000ea20008000800 */
[----:B-----5:R-:W-:Y:S01]  /*0d10*/  LOP3.LUT R27, R28, 0x80000000, RZ, 0x3c, !PT ;  /* 0x800000001c1b7812 */ /* 0x020fe200078e3cff */
[----:B------:R-:W-:Y:S01]  /*0d20*/  BSSY.RECONVERGENT B0, `(.L_x_12) ;  /* 0x0000080000007945 */ /* 0x000fe20003800200 */
[----:B------:R-:W-:Y:S02]  /*0d30*/  LOP3.LUT R22, R29, 0x80000000, RZ, 0x3c, !PT ;  /* 0x800000001d167812 */ /* 0x000fe400078e3cff */
[----:B------:R-:W-:Y:S02]  /*0d40*/  LOP3.LUT R21, R30, 0x80000000, RZ, 0x3c, !PT ;  /* 0x800000001e157812 */ /* 0x000fe400078e3cff */
[----:B------:R-:W-:Y:S02]  /*0d50*/  LOP3.LUT R18, R31, 0x80000000, RZ, 0x3c, !PT ;  /* 0x800000001f127812 */ /* 0x000fe400078e3cff */
[----:B------:R-:W-:Y:S02]  /*0d60*/  LOP3.LUT R20, R33, 0x80000000, RZ, 0x3c, !PT ;  /* 0x8000000021147812 */ /* 0x000fe400078e3cff */
[----:B------:R-:W-:-:S02]  /*0d70*/  LOP3.LUT R23, R32, 0x80000000, RZ, 0x3c, !PT ;  /* 0x8000000020177812 */ /* 0x000fc400078e3cff */
[----:B------:R-:W-:Y:S02]  /*0d80*/  LOP3.LUT R25, R34, 0x80000000, RZ, 0x3c, !PT ;  /* 0x8000000022197812 */ /* 0x000fe400078e3cff */
[----:B------:R-:W-:Y:S02]  /*0d90*/  LOP3.LUT R17, R36, 0x80000000, RZ, 0x3c, !PT ;  /* 0x8000000024117812 */ /* 0x000fe400078e3cff */
[----:B------:R-:W-:Y:S02]  /*0da0*/  LOP3.LUT R19, R38, 0x80000000, RZ, 0x3c, !PT ;  /* 0x8000000026137812 */ /* 0x000fe400078e3cff */
[----:B--2---:R-:W-:Y:S02]  /*0db0*/  SHF.R.U32.HI R49, RZ, UR5, R27 ;  /* 0x00000005ff317c19 */ /* 0x004fe4000801161b */
[----:B------:R-:W-:Y:S02]  /*0dc0*/  SHF.R.U32.HI R52, RZ, UR5, R22 ;  /* 0x00000005ff347c19 */ /* 0x000fe40008011616 */
[----:B------:R-:W-:-:S02]  /*0dd0*/  LOP3.LUT R49, R49, UR4, RZ, 0x30, !PT ;  /* 0x0000000431317c12 */ /* 0x000fc4000f8e30ff */
[----:B------:R-:W-:Y:S02]  /*0de0*/  LOP3.LUT R52, R52, UR4, RZ, 0x30, !PT ;  /* 0x0000000434347c12 */ /* 0x000fe4000f8e30ff */
[----:B------:R-:W-:Y:S01]  /*0df0*/  SHF.R.U32.HI R56, RZ, UR5, R21 ;  /* 0x00000005ff387c19 */ /* 0x000fe20008011615 */
[--C-:B------:R-:W-:Y:S01]  /*0e00*/  IMAD R0, R49, 0x4, R5.reuse ;  /* 0x0000000431007824 */ /* 0x100fe200078e0205 */
[----:B------:R-:W-:Y:S01]  /*0e10*/  SHF.R.U32.HI R48, RZ, UR5, R18 ;  /* 0x00000005ff307c19 */ /* 0x000fe20008011612 */
[----:B------:R-:W-:Y:S01]  /*0e20*/  IMAD R6, R52, 0x4, R5 ;  /* 0x0000000434067824 */ /* 0x000fe200078e0205 */
[----:B------:R-:W-:Y:S01]  /*0e30*/  LOP3.LUT R56, R56, UR4, RZ, 0x30, !PT ;  /* 0x0000000438387c12 */ /* 0x000fe2000f8e30ff */
[----:B------:R-:W-:Y:S01]  /*0e40*/  NOP ;  /* 0x0000000000007918 */ /* 0x000fe20000000000 */
[----:B01----:R-:W-:Y:S01]  /*0e50*/  SHF.R.U32.HI R9, RZ, UR5, R20 ;  /* 0x00000005ff097c19 */ /* 0x003fe20008011614 */
[----:B------:R0:W-:Y:S01]  /*0e60*/  ATOMS.POPC.INC.32 RZ, [R0+URZ] ;  /* 0x0000000000ff7f8c */ /* 0x0001e2000d8000ff */
[----:B------:R-:W-:-:S02]  /*0e70*/  LOP3.LUT R48, R48, UR4, RZ, 0x30, !PT ;  /* 0x0000000430307c12 */ /* 0x000fc4000f8e30ff */
[----:B------:R-:W-:Y:S01]  /*0e80*/  SHF.R.U32.HI R8, RZ, UR5, R23 ;  /* 0x00000005ff087c19 */ /* 0x000fe20008011617 */
[----:B------:R1:W-:Y:S01]  /*0e90*/  ATOMS.POPC.INC.32 RZ, [R6+URZ] ;  /* 0x0000000006ff7f8c */ /* 0x0003e2000d8000ff */
[----:B------:R-:W-:Y:S02]  /*0ea0*/  SHF.R.U32.HI R11, RZ, UR5, R25 ;  /* 0x00000005ff0b7c19 */ /* 0x000fe40008011619 */
[----:B------:R-:W-:Y:S01]  /*0eb0*/  LOP3.LUT R10, R9, UR4, RZ, 0x30, !PT ;  /* 0x00000004090a7c12 */ /* 0x000fe2000f8e30ff */
[--C-:B0-----:R-:W-:Y:S01]  /*0ec0*/  IMAD R0, R56, 0x4, R5.reuse ;  /* 0x0000000438007824 */ /* 0x101fe200078e0205 */
[----:B------:R-:W-:Y:S02]  /*0ed0*/  LOP3.LUT R8, R8, UR4, RZ, 0x30, !PT ;  /* 0x0000000408087c12 */ /* 0x000fe4000f8e30ff */
[----:B------:R-:W-:Y:S01]  /*0ee0*/  LOP3.LUT R12, R11, UR4, RZ, 0x30, !PT ;  /* 0x000000040b0c7c12 */ /* 0x000fe2000f8e30ff */
[--C-:B-1----:R-:W-:Y:S01]  /*0ef0*/  IMAD R6, R48, 0x4, R5.reuse ;  /* 0x0000000430067824 */ /* 0x102fe200078e0205 */
[----:B------:R0:W-:Y:S01]  /*0f00*/  ATOMS.POPC.INC.32 RZ, [R0+URZ] ;  /* 0x0000000000ff7f8c */ /* 0x0001e2000d8000ff */
[--C-:B------:R-:W-:Y:S01]  /*0f10*/  IMAD R9, R10, 0x4, R5.reuse ;  /* 0x000000040a097824 */ /* 0x100fe200078e0205 */
[----:B------:R-:W-:Y:S01]  /*0f20*/  LOP3.LUT R10, R35, 0x80000000, RZ, 0x3c, !PT ;  /* 0x80000000230a7812 */ /* 0x000fe200078e3cff */
[--C-:B------:R-:W-:Y:S01]  /*0f30*/  IMAD R8, R8, 0x4, R5.reuse ;  /* 0x0000000408087824 */ /* 0x100fe200078e0205 */
[----:B------:R1:W-:Y:S01]  /*0f40*/  ATOMS.POPC.INC.32 RZ, [R6+URZ] ;  /* 0x0000000006ff7f8c */ /* 0x0003e2000d8000ff */
[----:B------:R-:W-:Y:S01]  /*0f50*/  IMAD R11, R12, 0x4, R5 ;  /* 0x000000040c0b7824 */ /* 0x000fe200078e0205 */
[----:B------:R-:W-:-:S02]  /*0f60*/  LOP3.LUT R12, R37, 0x80000000, RZ, 0x3c, !PT ;  /* 0x80000000250c7812 */ /* 0x000fc400078e3cff */
[----:B------:R-:W-:Y:S01]  /*0f70*/  LOP3.LUT R16, R39, 0x80000000, RZ, 0x3c, !PT ;  /* 0x8000000027107812 */ /* 0x000fe200078e3cff */
[----:B------:R-:W-:Y:S01]  /*0f80*/  ATOMS.POPC.INC.32 RZ, [R8+URZ] ;  /* 0x0000000008ff7f8c */ /* 0x000fe2000d8000ff */
[----:B0-----:R-:W-:Y:S02]  /*0f90*/  SHF.R.U32.HI R0, RZ, UR5, R10 ;  /* 0x00000005ff007c19 */ /* 0x001fe4000801160a */
[----:B-1----:R-:W-:Y:S01]  /*0fa0*/  SHF.R.U32.HI R6, RZ, UR5, R17 ;  /* 0x00000005ff067c19 */ /* 0x002fe20008011611 */
[----:B------:R0:W-:Y:S01]  /*0fb0*/  ATOMS.POPC.INC.32 RZ, [R9+URZ] ;  /* 0x0000000009ff7f8c */ /* 0x0001e2000d8000ff */
[----:B------:R-:W-:Y:S02]  /*0fc0*/  SHF.R.U32.HI R14, RZ, UR5, R19 ;  /* 0x00000005ff0e7c19 */ /* 0x000fe40008011613 */
[----:B------:R-:W-:Y:S01]  /*0fd0*/  LOP3.LUT R6, R6, UR4, RZ, 0x30, !PT ;  /* 0x0000000406067c12 */ /* 0x000fe2000f8e30ff */
[----:B------:R1:W-:Y:S01]  /*0fe0*/  ATOMS.POPC.INC.32 RZ, [R11+URZ] ;  /* 0x000000000bff7f8c */ /* 0x0003e2000d8000ff */
[----:B------:R-:W-:-:S02]  /*0ff0*/  SHF.R.U32.HI R13, RZ, UR5, R12 ;  /* 0x00000005ff0d7c19 */ /* 0x000fc4000801160c */
[----:B------:R-:W-:Y:S02]  /*1000*/  LOP3.LUT R0, R0, UR4, RZ, 0x30, !PT ;  /* 0x0000000400007c12 */ /* 0x000fe4000f8e30ff */
[----:B0-----:R-:W-:Y:S02]  /*1010*/  SHF.R.U32.HI R9, RZ, UR5, R16 ;  /* 0x00000005ff097c19 */ /* 0x001fe40008011610 */
[----:B------:R-:W-:Y:S01]  /*1020*/  LOP3.LUT R50, R14, UR4, RZ, 0x30, !PT ;  /* 0x000000040e327c12 */ /* 0x000fe2000f8e30ff */
[--C-:B------:R-:W-:Y:S01]  /*1030*/  IMAD R14, R6, 0x4, R5.reuse ;  /* 0x00000004060e7824 */ /* 0x100fe200078e0205 */
[----:B------:R-:W-:Y:S01]  /*1040*/  LOP3.LUT R8, R13, UR4, RZ, 0x30, !PT ;  /* 0x000000040d087c12 */ /* 0x000fe2000f8e30ff */
[--C-:B------:R-:W-:Y:S01]  /*1050*/  IMAD R0, R0, 0x4, R5.reuse ;  /* 0x0000000400007824 */ /* 0x100fe200078e0205 */
[----:B------:R-:W-:Y:S01]  /*1060*/  LOP3.LUT R6, R9, UR4, RZ, 0x30, !PT ;  /* 0x0000000409067c12 */ /* 0x000fe2000f8e30ff */
[--C-:B------:R-:W-:Y:S01]  /*1070*/  IMAD R50, R50, 0x4, R5.reuse ;  /* 0x0000000432327824 */ /* 0x100fe200078e0205 */
[----:B------:R-:W-:Y:S01]  /*1080*/  LOP3.LUT R9, R40, 0x80000000, RZ, 0x3c, !PT ;  /* 0x8000000028097812 */ /* 0x000fe200078e3cff */
[--C-:B------:R-:W-:Y:S01]  /*1090*/  IMAD R26, R8, 0x4, R5.reuse ;  /* 0x00000004081a7824 */ /* 0x100fe200078e0205 */
[----:B------:R0:W-:Y:S01]  /*10a0*/  ATOMS.POPC.INC.32 RZ, [R0+URZ] ;  /* 0x0000000000ff7f8c */ /* 0x0001e2000d8000ff */
[----:B------:R-:W-:Y:S01]  /*10b0*/  IMAD R51, R6, 0x4, R5 ;  /* 0x0000000406337824 */ /* 0x000fe200078e0205 */
[----:B------:R-:W-:-:S02]  /*10c0*/  LOP3.LUT R6, R43, 0x80000000, RZ, 0x3c, !PT ;  /* 0x800000002b067812 */ /* 0x000fc400078e3cff */
[----:B-1----:R-:W-:Y:S01]  /*10d0*/  LOP3.LUT R11, R44, 0x80000000, RZ, 0x3c, !PT ;  /* 0x800000002c0b7812 */ /* 0x002fe200078e3cff */
[----:B------:R1:W-:Y:S01]  /*10e0*/  ATOMS.POPC.INC.32 RZ, [R14+URZ] ;  /* 0x000000000eff7f8c */ /* 0x0003e2000d8000ff */
[----:B------:R-:W-:Y:S02]  /*10f0*/  LOP3.LUT R8, R45, 0x80000000, RZ, 0x3c, !PT ;  /* 0x800000002d087812 */ /* 0x000fe400078e3cff */
[----:B------:R-:W-:Y:S01]  /*1100*/  LOP3.LUT R13, R46, 0x80000000, RZ, 0x3c, !PT ;  /* 0x800000002e0d7812 */ /* 0x000fe200078e3cff */
[----:B------:R2:W-:Y:S01]  /*1110*/  ATOMS.POPC.INC.32 RZ, [R26+URZ] ;  /* 0x000000001aff7f8c */ /* 0x0005e2000d8000ff */
[----:B0-----:R-:W-:Y:S02]  /*1120*/  SHF.R.U32.HI R0, RZ, UR5, R9 ;  /* 0x00000005ff007c19 */ /* 0x001fe40008011609 */
[----:B------:R-:W-:Y:S01]  /*1130*/  SHF.R.U32.HI R53, RZ, UR5, R11 ;  /* 0x00000005ff357c19 */ /* 0x000fe2000801160b */
[----:B-1----:R-:W0:Y:S01]  /*1140*/  LDC.64 R14, c[0x0][0x380] ;  /* 0x0000e000ff0e7b82 */ /* 0x002e220000000a00 */
[----:B------:R-:W-:Y:S01]  /*1150*/  SHF.R.U32.HI R55, RZ, UR5, R8 ;  /* 0x00000005ff377c19 */ /* 0x000fe20008011608 */
[----:B------:R1:W-:Y:S01]  /*1160*/  ATOMS.POPC.INC.32 RZ, [R50+URZ] ;  /* 0x0000000032ff7f8c */ /* 0x0003e2000d8000ff */
[----:B------:R-:W-:-:S02]  /*1170*/  SHF.R.U32.HI R57, RZ, UR5, R13 ;  /* 0x00000005ff397c19 */ /* 0x000fc4000801160d */
[----:B--2---:R-:W-:Y:S01]  /*1180*/  SHF.R.U32.HI R26, RZ, UR5, R6 ;  /* 0x00000005ff1a7c19 */ /* 0x004fe20008011606 */
[----:B------:R2:W-:Y:S01]  /*1190*/  ATOMS.POPC.INC.32 RZ, [R51+URZ] ;  /* 0x0000000033ff7f8c */ /* 0x0005e2000d8000ff */
[----:B------:R-:W-:Y:S02]  /*11a0*/  LOP3.LUT R0, R0, UR4, RZ, 0x30, !PT ;  /* 0x0000000400007c12 */ /* 0x000fe4000f8e30ff */
[----:B------:R-:W-:Y:S02]  /*11b0*/  LOP3.LUT R54, R26, UR4, RZ, 0x30, !PT ;  /* 0x000000041a367c12 */ /* 0x000fe4000f8e30ff */
[----:B------:R-:W-:Y:S01]  /*11c0*/  LOP3.LUT R58, R53, UR4, RZ, 0x30, !PT ;  /* 0x00000004353a7c12 */ /* 0x000fe2000f8e30ff */
[--C-:B------:R-:W-:Y:S01]  /*11d0*/  IMAD R53, R0, 0x4, R5.reuse ;  /* 0x0000000400357824 */ /* 0x100fe200078e0205 */
[----:B------:R-:W-:Y:S01]  /*11e0*/  ISETP.GT.U32.AND P2, PT, R3, 0xff, PT ;  /* 0x000000ff0300780c */ /* 0x000fe20003f44070 */
[--C-:B------:R-:W-:Y:S01]  /*11f0*/  IMAD R54, R54, 0x4, R5.reuse ;  /* 0x0000000436367824 */ /* 0x100fe200078e0205 */
[----:B------:R-:W-:Y:S01]  /*1200*/  LOP3.LUT R60, R55, UR4, RZ, 0x30, !PT ;  /* 0x00000004373c7c12 */ /* 0x000fe2000f8e30ff */
[--C-:B------:R-:W-:Y:S01]  /*1210*/  IMAD R58, R58, 0x4, R5.reuse ;  /* 0x000000043a3a7824 */ /* 0x100fe200078e0205 */
[----:B------:R-:W-:Y:S01]  /*1220*/  LOP3.LUT R26, R57, UR4, RZ, 0x30, !PT ;  /* 0x00000004391a7c12 */ /* 0x000fe2000f8e30ff */
[----:B------:R3:W-:Y:S01]  /*1230*/  ATOMS.POPC.INC.32 RZ, [R53+URZ] ;  /* 0x0000000035ff7f8c */ /* 0x0007e2000d8000ff */
[----:B-1----:R-:W-:Y:S01]  /*1240*/  P2R R50, PR, RZ, 0x4 ;  /* 0x00000004ff327803 */ /* 0x002fe20000000000 */
[----:B------:R-:W-:-:S02]  /*1250*/  IMAD R60, R60, 0x4, R5 ;  /* 0x000000043c3c7824 */ /* 0x000fc400078e0205 */
[----:B------:R-:W-:Y:S01]  /*1260*/  IMAD R5, R26, 0x4, R5 ;  /* 0x000000041a057824 */ /* 0x000fe200078e0205 */
[----:B------:R3:W-:Y:S01]  /*1270*/  ATOMS.POPC.INC.32 RZ, [R54+URZ] ;  /* 0x0000000036ff7f8c */ /* 0x0007e2000d8000ff */
[----:B--2---:R-:W-:Y:S02]  /*1280*/  IMAD R51, R3, 0x4, R7 ;  /* 0x0000000403337824 */ /* 0x004fe400078e0207 */
[----:B------:R-:W-:Y:S01]  /*1290*/  IMAD.MOV.U32 R0, RZ, RZ, RZ ;  /* 0x000000ffff007224 */ /* 0x000fe200078e00ff */
[----:B------:R3:W-:Y:S04]  /*12a0*/  ATOMS.POPC.INC.32 RZ, [R58+URZ] ;  /* 0x000000003aff7f8c */ /* 0x0007e8000d8000ff */
[----:B------:R3:W-:Y:S04]  /*12b0*/  ATOMS.POPC.INC.32 RZ, [R60+URZ] ;  /* 0x000000003cff7f8c */ /* 0x0007e8000d8000ff */
[----:B------:R3:W-:Y:S01]  /*12c0*/  ATOMS.POPC.INC.32 RZ, [R5+URZ] ;  /* 0x0000000005ff7f8c */ /* 0x0007e2000d8000ff */
[----:B------:R-:W-:Y:S06]  /*12d0*/  BAR.SYNC.DEFER_BLOCKING 0x0 ;  /* 0x0000000000007b1d */ /* 0x000fec0000010000 */
[----:B------:R-:W-:Y:S05]  /*12e0*/  @P2 BRA `(.L_x_13) ;  /* 0x00000000008c2947 */ /* 0x000fea0003800000 */
[----:B------:R-:W1:Y:S04]  /*12f0*/  LDS R0, [R51] ;  /* 0x0000000033007984 */ /* 0x000e680000000800 */
[----:B---3--:R-:W2:Y:S04]  /*1300*/  LDS R5, [R51+0x400] ;  /* 0x0004000033057984 */ /* 0x008ea80000000800 */
[----:B------:R-:W3:Y:S04]  /*1310*/  LDS R53, [R51+0x800] ;  /* 0x0008000033357984 */ /* 0x000ee80000000800 */
[----:B------:R-:W4:Y:S04]  /*1320*/  LDS R55, [R51+0xc00] ;  /* 0x000c000033377984 */ /* 0x000f280000000800 */
[----:B------:R-:W5:Y:S04]  /*1330*/  LDS R57, [R51+0x1000] ;  /* 0x0010000033397984 */ /* 0x000f680000000800 */
[----:B------:R-:W0:Y:S04]  /*1340*/  LDS R59, [R51+0x1400] ;  /* 0x00140000333b7984 */ /* 0x000e280000000800 */
[----:B------:R-:W-:Y:S04]  /*1350*/  LDS R61, [R51+0x2000] ;  /* 0x00200000333d7984 */ /* 0x000fe80000000800 */
[----:B------:R-:W-:Y:S04]  /*1360*/  LDS R63, [R51+0x2400] ;  /* 0x00240000333f7984 */ /* 0x000fe80000000800 */
[----:B------:R-:W-:Y:S04]  /*1370*/  LDS R65, [R51+0x2800] ;  /* 0x0028000033417984 */ /* 0x000fe80000000800 */
[----:B------:R-:W-:Y:S04]  /*1380*/  STS [R51], RZ ;  /* 0x000000ff33007388 */ /* 0x000fe80000000800 */
[----:B-1----:R-:W-:Y:S01]  /*1390*/  STS [R51+0x400], R0 ;  /* 0x0004000033007388 */ /* 0x002fe20000000800 */
[----:B--2---:R-:W-:-:S03]  /*13a0*/  IMAD.IADD R54, R0, 0x1, R5 ;  /* 0x0000000100367824 */ /* 0x004fc600078e0205 */
[----:B------:R-:W1:Y:S01]  /*13b0*/  LDS R5, [R51+0x1800] ;  /* 0x0018000033057984 */ /* 0x000e620000000800 */
[----:B---3--:R-:W-:-:S03]  /*13c0*/  IMAD.IADD R58, R54, 0x1, R53 ;  /* 0x00000001363a7824 */ /* 0x008fc600078e0235 */
[----:B------:R-:W2:Y:S01]  /*13d0*/  LDS R53, [R51+0x1c00] ;  /* 0x001c000033357984 */ /* 0x000ea20000000800 */
[----:B----4-:R-:W-:-:S03]  /*13e0*/  IMAD.IADD R60, R58, 0x1, R55 ;  /* 0x000000013a3c7824 */ /* 0x010fc600078e0237 */
[----:B------:R1:W-:Y:S01]  /*13f0*/  STS [R51+0x800], R54 ;  /* 0x0008003633007388 */ /* 0x0003e20000000800 */
[----:B-----5:R-:W-:-:S03]  /*1400*/  IMAD.IADD R62, R60, 0x1, R57 ;  /* 0x000000013c3e7824 */ /* 0x020fc600078e0239 */
[----:B------:R-:W3:Y:S01]  /*1410*/  LDS R55, [R51+0x2c00] ;  /* 0x002c000033377984 */ /* 0x000ee20000000800 */
[----:B0-----:R-:W-:-:S03]  /*1420*/  IMAD.IADD R64, R62, 0x1, R59 ;  /* 0x000000013e407824 */ /* 0x001fc600078e023b */
[----:B------:R0:W-:Y:S04]  /*1430*/  STS [R51+0xc00], R58 ;  /* 0x000c003a33007388 */ /* 0x0001e80000000800 */
[----:B------:R4:W-:Y:S04]  /*1440*/  STS [R51+0x1000], R60 ;  /* 0x0010003c33007388 */ /* 0x0009e80000000800 */
[----:B------:R4:W-:Y:S04]  /*1450*/  STS [R51+0x1400], R62 ;  /* 0x0014003e33007388 */ /* 0x0009e80000000800 */
[----:B------:R4:W-:Y:S01]  /*1460*/  STS [R51+0x1800], R64 ;  /* 0x0018004033007388 */ /* 0x0009e20000000800 */
[----:B-1----:R-:W-:-:S04]  /*1470*/  IMAD.IADD R54, R64, 0x1, R5 ;  /* 0x0000000140367824 */ /* 0x002fc800078e0205 */
[----:B--2---:R-:W-:Y:S01]  /*1480*/  IMAD.IADD R66, R54, 0x1, R53 ;  /* 0x0000000136427824 */ /* 0x004fe200078e0235 */
[----:B------:R4:W-:Y:S03]  /*1490*/  STS [R51+0x1c00], R54 ;  /* 0x001c003633007388 */ /* 0x0009e60000000800 */
[----:B------:R-:W-:Y:S01]  /*14a0*/  IMAD.IADD R68, R66, 0x1, R61 ;  /* 0x0000000142447824 */ /* 0x000fe200078e023d */
[----:B------:R4:W-:Y:S03]  /*14b0*/  STS [R51+0x2000], R66 ;  /* 0x0020004233007388 */ /* 0x0009e60000000800 */
[----:B------:R-:W-:Y:S01]  /*14c0*/  IMAD.IADD R70, R68, 0x1, R63 ;  /* 0x0000000144467824 */ /* 0x000fe200078e023f */
[----:B------:R4:W-:Y:S03]  /*14d0*/  STS [R51+0x2400], R68 ;  /* 0x0024004433007388 */ /* 0x0009e60000000800 */
[----:B0-----:R-:W-:Y:S01]  /*14e0*/  IMAD.IADD R58, R70, 0x1, R65 ;  /* 0x00000001463a7824 */ /* 0x001fe200078e0241 */
[----:B------:R4:W-:Y:S03]  /*14f0*/  STS [R51+0x2800], R70 ;  /* 0x0028004633007388 */ /* 0x0009e60000000800 */
[----:B---3--:R-:W-:Y:S01]  /*1500*/  IMAD.IADD R0, R58, 0x1, R55 ;  /* 0x000000013a007824 */ /* 0x008fe200078e0237 */
[----:B------:R4:W-:Y:S06]  /*1510*/  STS [R51+0x2c00], R58 ;  /* 0x002c003a33007388 */ /* 0x0009ec0000000800 */
.L_x_13:
[----:B------:R-:W-:Y:S05]  /*1520*/  BSYNC.RECONVERGENT B0 ;  /* 0x0000000000007941 */ /* 0x000fea0003800200 */
.L_x_12:
[----:B------:R-:W-:Y:S01]  /*1530*/  ISETP.NE.AND P0, PT, R0, 0x1980, PT ;  /* 0x000019800000780c */ /* 0x000fe20003f05270 */
[----:B---3--:R-:W-:Y:S01]  /*1540*/  IMAD R5, R42, 0x100, R3 ;  /* 0x000001002a057824 */ /* 0x008fe200078e0203 */
[----:B------:R-:W-:Y:S01]  /*1550*/  @!P2 LOP3.LUT R53, R0, 0x40000000, RZ, 0xfc, !PT ;  /* 0x400000000035a812 */ /* 0x000fe200078efcff */
[----:B------:R-:W-:Y:S01]  /*1560*/  IMAD R41, R41, 0x11, RZ ;  /* 0x0000001129297824 */ /* 0x000fe200078e02ff */
[----:B------:R-:W-:Y:S01]  /*1570*/  ISETP.LT.U32.AND P0, PT, R3, 0x100, !P0 ;  /* 0x000001000300780c */ /* 0x000fe20004701070 */
[----:B0-----:R-:W-:-:S03]  /*1580*/  IMAD.WIDE R14, R5, 0x4, R14 ;  /* 0x00000004050e7825 */ /* 0x001fc600078e020e */
[----:B------:R-:W-:Y:S01]  /*1590*/  LOP3.LUT R57, R41, R4, RZ, 0xfc, !PT ;  /* 0x0000000429397212 */ /* 0x000fe200078efcff */
[----:B----4-:R-:W-:Y:S01]  /*15a0*/  IMAD R54, R42, 0x1980, RZ ;  /* 0x000019802a367824 */ /* 0x010fe200078e02ff */
[----:B------:R0:W-:Y:S07]  /*15b0*/  @!P2 STG.E.STRONG.SYS desc[UR6][R14.64], R53 ;  /* 0x000000350e00a986 */ /* 0x0001ee000c115906 */
[----:B------:R-:W-:Y:S06]  /*15c0*/  BAR.RED.OR.DEFER_BLOCKING 0x0, P0 ;  /* 0x0000000000007b1d */ /* 0x000fec0000014800 */
[----:B------:R-:W1:Y:S01]  /*15d0*/  B2R.RESULT RZ, P0 ;  /* 0x0000000000ff731c */ /* 0x000e620000004000 */
[----:B------:R-:W-:-:S04]  /*15e0*/  IADD3 R4, P1, PT, R54, R57, RZ ;  /* 0x0000003936047210 */ /* 0x000fc80007f3e0ff */
[----:B------:R-:W-:Y:S01]  /*15f0*/  LEA.HI.X.SX32 R55, R54, RZ, 0x1, P1 ;  /* 0x000000ff36377211 */ /* 0x000fe200008f0eff */
[----:B------:R-:W-:-:S03]  /*1600*/  IMAD.SHL.U32 R5, R4, 0x4, RZ ;  /* 0x0000000404057824 */ /* 0x000fc600078e00ff */
[----:B------:R-:W-:Y:S01]  /*1610*/  SHF.L.U64.HI R4, R4, 0x2, R55 ;  /* 0x0000000204047819 */ /* 0x000fe20000010237 */
[----:B01----:R-:W-:Y:S06]  /*1620*/  @!P0 BRA `(.L_x_14) ;  /* 0x0000001000b48947 */ /* 0x003fec0003800000 */
[----:B------:R-:W0:Y:S01]  /*1630*/  LDCU.64 UR8, c[0x0][0x3b8] ;  /* 0x00007700ff0877ac */ /* 0x000e220008000a00 */
[----:B------:R-:W-:Y:S01]  /*1640*/  BSSY B1, `(.L_x_15) ;  /* 0x0000032000017945 */ /* 0x000fe20003800000 */
[----:B------:R-:W-:Y:S01]  /*1650*/  IMAD R13, R3, 0x8, R7 ;  /* 0x00000008030d7824 */ /* 0x000fe200078e0207 */
[----:B0-----:R-:W-:-:S04]  /*1660*/  IADD3 R8, P0, PT, R5, UR8, RZ ;  /* 0x0000000805087c10 */ /* 0x001fc8000ff1e0ff */
[----:B------:R-:W-:Y:S01]  /*1670*/  IADD3.X R9, PT, PT, R4, UR9, RZ, P0, !PT ;  /* 0x0000000904097c10 */ /* 0x000fe200087fe4ff */
[----:B------:R-:W-:Y:S08]  /*1680*/  @P2 BRA `(.L_x_16) ;  /* 0x0000000000b42947 */ /* 0x000ff00003800000 */
[----:B------:R-:W0:Y:S02]  /*1690*/  LDCU.64 UR8, c[0x0][0x398] ;  /* 0x00007300ff0877ac */ /* 0x000e240008000a00 */
[----:B0-----:R-:W-:-:S04]  /*16a0*/  LEA R10, P0, R3, UR8, 0x3 ;  /* 0x00000008030a7c11 */ /* 0x001fc8000f8018ff */
[----:B------:R-:W-:-:S05]  /*16b0*/  LEA.HI.X R11, R3, UR9, RZ, 0x3, P0 ;  /* 0x00000009030b7c11 */ /* 0x000fca00080f1cff */
[----:B------:R-:W2:Y:S01]  /*16c0*/  LDG.E.64 R4, desc[UR6][R10.64] ;  /* 0x000000060a047981 */ /* 0x000ea2000c1e1b00 */
[----:B------:R-:W-:-:S04]  /*16d0*/  ISETP.GT.U32.AND P0, PT, R3, R49, PT ;  /* 0x000000310300720c */ /* 0x000fc80003f04070 */
[----:B------:R-:W-:-:S04]  /*16e0*/  SEL R17, RZ, 0x1980, !P0 ;  /* 0x00001980ff117807 */ /* 0x000fc80004000000 */
[----:B--2---:R-:W-:Y:S01]  /*16f0*/  IADD3 R4, P0, PT, R4, -R17, RZ ;  /* 0x8000001104047210 */ /* 0x004fe20007f1e0ff */
[----:B------:R-:W-:-:S03]  /*1700*/  IMAD.MOV.U32 R17, RZ, RZ, R0 ;  /* 0x000000ffff117224 */ /* 0x000fc600078e0000 */
[----:B------:R-:W-:Y:S02]  /*1710*/  IADD3.X R5, PT, PT, R5, -0x1, RZ, P0, !PT ;  /* 0xffffffff05057810 */ /* 0x000fe400007fe4ff */
[----:B------:R-:W-:-:S03]  /*1720*/  ISETP.GE.AND P0, PT, R42, 0x1, PT ;  /* 0x000000012a00780c */ /* 0x000fc60003f06270 */
[----:B------:R0:W-:Y:S10]  /*1730*/  STS.64 [R13+0x6600], R4 ;  /* 0x006600040d007388 */ /* 0x0001f40000000a00 */
[----:B------:R-:W-:Y:S05]  /*1740*/  @!P0 BRA `(.L_x_17) ;  /* 0x00000000006c8947 */ /* 0x000fea0003800000 */
[----:B------:R-:W-:Y:S01]  /*1750*/  BSSY B0, `(.L_x_18) ;  /* 0x0000019000007945 */ /* 0x000fe20003800000 */
[----:B------:R-:W-:Y:S02]  /*1760*/  IMAD.MOV.U32 R6, RZ, RZ, -0x1 ;  /* 0xffffffffff067424 */ /* 0x000fe400078e00ff */
[----:B------:R-:W-:Y:S02]  /*1770*/  IMAD.MOV.U32 R10, RZ, RZ, R42 ;  /* 0x000000ffff0a7224 */ /* 0x000fe400078e002a */
[----:B------:R-:W-:-:S07]  /*1780*/  IMAD.MOV.U32 R17, RZ, RZ, R0 ;  /* 0x000000ffff117224 */ /* 0x000fce00078e0000 */
.L_x_22:
[----:B0-----:R-:W0:Y:S01]  /*1790*/  LDC.64 R4, c[0x0][0x380] ;  /* 0x0000e000ff047b82 */ /* 0x001e220000000a00 */
[----:B------:R-:W-:Y:S01]  /*17a0*/  VIADD R19, R10, 0xffffffff ;  /* 0xffffffff0a137836 */ /* 0x000fe20000000000 */
[----:B------:R-:W-:Y:S03]  /*17b0*/  BSSY B2, `(.L_x_19) ;  /* 0x0000008000027945 */ /* 0x000fe60003800000 */
[----:B------:R-:W-:-:S04]  /*17c0*/  IMAD R11, R19, 0x100, R3 ;  /* 0x00000100130b7824 */ /* 0x000fc800078e0203 */
[----:B0-----:R-:W-:-:S07]  /*17d0*/  IMAD.WIDE R4, R11, 0x4, R4 ;  /* 0x000000040b047825 */ /* 0x001fce00078e0204 */
.L_x_20:
[----:B------:R-:W-:Y:S05]  /*17e0*/  YIELD ;  /* 0x0000000000007946 */ /* 0x000fea0003800000 */
[----:B------:R0:W-:Y:S06]  /*17f0*/  MEMBAR.SC.CTA ;  /* 0x0000000000007992 */ /* 0x0001ec0000000000 */
[----:B0-----:R-:W2:Y:S02]  /*1800*/  LDG.E.STRONG.SYS R11, desc[UR6][R4.64] ;  /* 0x00000006040b7981 */ /* 0x001ea4000c1f5900 */
[----:B--2---:R-:W-:-:S13]  /*1810*/  ISETP.NE.AND P0, PT, R11, RZ, PT ;  /* 0x000000ff0b00720c */ /* 0x004fda0003f05270 */
[----:B------:R-:W-:Y:S05]  /*1820*/  @!P0 BRA `(.L_x_20) ;  /* 0xfffffffc00ec8947 */ /* 0x000fea000383ffff */
[----:B------:R-:W-:Y:S05]  /*1830*/  BSYNC B2 ;  /* 0x0000000000027941 */ /* 0x000fea0003800000 */
.L_x_19:
[----:B------:R-:W-:Y:S01]  /*1840*/  BSSY.RECONVERGENT B2, `(.L_x_21) ;  /* 0x0000006000027945 */ /* 0x000fe20003800200 */
[C---:B------:R-:W-:Y:S02]  /*1850*/  ISETP.GT.AND P0, PT, R11.reuse, -0x1, PT ;  /* 0xffffffff0b00780c */ /* 0x040fe40003f04270 */
[----:B------:R-:W-:Y:S01]  /*1860*/  LOP3.LUT R4, R11, 0x3fffffff, RZ, 0xc0, !PT ;  /* 0x3fffffff0b047812 */ /* 0x000fe200078ec0ff */
[----:B------:R-:W-:Y:S05]  /*1870*/  WARPSYNC.EXCLUSIVE R6 ;  /* 0x0000000006007348 */ /* 0x000fea0003a00000 */
[----:B------:R-:W-:-:S05]  /*1880*/  IMAD.IADD R17, R4, 0x1, R17 ;  /* 0x0000000104117824 */ /* 0x000fca00078e0211 */
[----:B------:R-:W-:-:S07]  /*1890*/  VOTE.ANY R6, PT, P0 ;  /* 0x0000000000067806 */ /* 0x000fce00000e0100 */
[----:B------:R-:W-:Y:S05]  /*18a0*/  BSYNC.RECONVERGENT B2 ;  /* 0x0000000000027941 */ /* 0x000fea0003800200 */
.L_x_21:
[----:B------:R-:W-:Y:S01]  /*18b0*/  ISETP.GT.U32.AND P1, PT, R10, 0x1, PT ;  /* 0x000000010a00780c */ /* 0x000fe20003f24070 */
[----:B------:R-:W-:-:S12]  /*18c0*/  IMAD.MOV.U32 R10, RZ, RZ, R19 ;  /* 0x000000ffff0a7224 */ /* 0x000fd800078e0013 */
[----:B------:R-:W-:Y:S05]  /*18d0*/  @P0 BRA P1, `(.L_x_22) ;  /* 0xfffffffc00ac0947 */ /* 0x000fea000083ffff */
[----:B------:R-:W-:Y:S05]  /*18e0*/  BSYNC B0 ;  /* 0x0000000000007941 */ /* 0x000fea0003800000 */
.L_x_18:
[----:B------:R1:W2:Y:S02]  /*18f0*/  LDS.64 R4, [R13+0x6600] ;  /* 0x006600000d047984 */ /* 0x0002a40000000a00 */
.L_x_17:
[C---:B------:R-:W-:Y:S01]  /*1900*/  IMAD.IADD R19, R17.reuse, 0x1, -R0 ;  /* 0x0000000111137824 */ /* 0x040fe200078e0a00 */
[----:B------:R-:W-:-:S04]  /*1910*/  LOP3.LUT R11, R17, 0x80000000, RZ, 0xfc, !PT ;  /* 0x80000000110b7812 */ /* 0x000fc800078efcff */
[C---:B0-2---:R-:W-:Y:S01]  /*1920*/  IADD3 R4, P0, PT, R19.reuse, R4, RZ ;  /* 0x0000000413047210 */ /* 0x045fe20007f1e0ff */
[----:B------:R0:W-:Y:S03]  /*1930*/  STG.E.STRONG.SYS desc[UR6][R14.64], R11 ;  /* 0x0000000b0e007986 */ /* 0x0001e6000c115906 */
[----:B------:R-:W-:-:S05]  /*1940*/  LEA.HI.X.SX32 R5, R19, R5, 0x1, P0 ;  /* 0x0000000513057211 */ /* 0x000fca00000f0eff */
[----:B------:R0:W-:Y:S04]  /*1950*/  STS.64 [R13+0x6600], R4 ;  /* 0x006600040d007388 */ /* 0x0001e80000000a00 */
.L_x_16:
[----:B------:R-:W-:Y:S05]  /*1960*/  BSYNC B1 ;  /* 0x0000000000017941 */ /* 0x000fea0003800000 */
.L_x_15:
[----:B0-----:R-:W0:Y:S01]  /*1970*/  LDC R5, c[0x0][0x3c0] ;  /* 0x0000f000ff057b82 */ /* 0x001e220000000800 */
[----:B------:R-:W-:-:S07]  /*1980*/  IMAD R4, R49, 0x8, R7 ;  /* 0x0000000831047824 */ /* 0x000fce00078e0207 */
[----:B------:R-:W2:Y:S01]  /*1990*/  LDC.64 R16, c[0x0][0x390] ;  /* 0x0000e400ff107b82 */ /* 0x000ea20000000a00 */
[----:B0-----:R-:W-:Y:S02]  /*19a0*/  ISETP.GE.AND P0, PT, R47, R5, PT ;  /* 0x000000052f00720c */ /* 0x001fe40003f06270 */
[----:B--2---:R-:W-:-:S04]  /*19b0*/  ISETP.EQ.U32.AND P1, PT, R16, RZ, PT ;  /* 0x000000ff1000720c */ /* 0x004fc80003f22070 */
[----:B------:R-:W-:-:S04]  /*19c0*/  ISETP.EQ.OR.EX P0, PT, R17, RZ, !P0, P1 ;  /* 0x000000ff1100720c */ /* 0x000fc80004702710 */
[----:B------:R-:W-:-:S13]  /*19d0*/  ISETP.GT.U32.OR P0, PT, R3, 0xff, P0 ;  /* 0x000000ff0300780c */ /* 0x000fda0000704470 */
[----:B------:R-:W-:Y:S05]  /*19e0*/  @P0 BRA `(.L_x_23) ;  /* 0x0000000000240947 */ /* 0x000fea0003800000 */
[----:B------:R-:W0:Y:S01]  /*19f0*/  LDS.64 R10, [R13+0x6600] ;  /* 0x006600000d0a7984 */ /* 0x000e220000000a00 */
[C---:B------:R-:W-:Y:S02]  /*1a00*/  ISETP.GT.U32.AND P0, PT, R3.reuse, R49, PT ;  /* 0x000000310300720c */ /* 0x040fe40003f04070 */
[C---:B------:R-:W-:Y:S02]  /*1a10*/  LEA R6, P2, R3.reuse, R16, 0x3 ;  /* 0x0000001003067211 */ /* 0x040fe400078418ff */
[----:B------:R-:W-:Y:S02]  /*1a20*/  SEL R7, RZ, 0x1980, !P0 ;  /* 0x00001980ff077807 */ /* 0x000fe40004000000 */
[--C-:B------:R-:W-:Y:S02]  /*1a30*/  SHF.R.S32.HI R15, RZ, 0x1f, R0.reuse ;  /* 0x0000001fff0f7819 */ /* 0x100fe40000011400 */
[----:B0-----:R-:W-:Y:S02]  /*1a40*/  IADD3 R2, P0, P1, R10, R7, R0 ;  /* 0x000000070a027210 */ /* 0x001fe4000791e000 */
[----:B------:R-:W-:-:S02]  /*1a50*/  LEA.HI.X R7, R3, R17, RZ, 0x3, P2 ;  /* 0x0000001103077211 */ /* 0x000fc400010f1cff */
[----:B------:R-:W-:-:S05]  /*1a60*/  IADD3.X R3, PT, PT, R11, RZ, R15, P0, P1 ;  /* 0x000000ff0b037210 */ /* 0x000fca00007e240f */
[----:B------:R0:W-:Y:S04]  /*1a70*/  STG.E.64 desc[UR6][R6.64], R2 ;  /* 0x0000000206007986 */ /* 0x0001e8000c101b06 */
.L_x_23:
[----:B------:R-:W-:Y:S05]  /*1a80*/  WARPSYNC.ALL ;  /* 0x0000000000007948 */ /* 0x000fea0003800000 */
[----:B------:R-:W-:Y:S01]  /*1a90*/  BAR.SYNC.DEFER_BLOCKING 0x0 ;  /* 0x0000000000007b1d */ /* 0x000fe20000010000 */
[----:B------:R-:W-:-:S05]  /*1aa0*/  ISETP.GT.AND P0, PT, R47, R5, PT ;  /* 0x000000052f00720c */ /* 0x000fca0003f04270 */
[----:B0-----:R0:W2:Y:S08]  /*1ab0*/  LDS.64 R2, [R4+0x6600] ;  /* 0x0066000004027984 */ /* 0x0010b00000000a00 */
[----:B0-----:R-:W-:Y:S05]  /*1ac0*/  @P0 BRA `(.L_x_24) ;  /* 0x00000000005c0947 */ /* 0x001fea0003800000 */
[----:B------:R-:W0:Y:S01]  /*1ad0*/  LDCU.64 UR4, c[0x0][0x3a0] ;  /* 0x00007400ff0477ac */ /* 0x000e220008000a00 */
[----:B--2---:R-:W-:-:S05]  /*1ae0*/  IADD3 R0, P1, PT, R57, R2, RZ ;  /* 0x0000000239007210 */ /* 0x004fca0007f3e0ff */
[----:B------:R-:W-:Y:S01]  /*1af0*/  IMAD.X R7, RZ, RZ, R3, P1 ;  /* 0x000000ffff077224 */ /* 0x000fe200008e0603 */
[----:B0-----:R-:W-:-:S04]  /*1b00*/  LEA R2, P1, R0, UR4, 0x2 ;  /* 0x0000000400027c11 */ /* 0x001fc8000f8210ff */
[----:B------:R-:W-:-:S05]  /*1b10*/  LEA.HI.X R3, R0, UR5, R7, 0x2, P1 ;  /* 0x0000000500037c11 */ /* 0x000fca00088f1407 */
[----:B------:R2:W-:Y:S04]  /*1b20*/  STG.E desc[UR6][R2.64], R28 ;  /* 0x0000001c02007986 */ /* 0x0005e8000c101906 */
        /* <DEDUP_REMOVED lines=15> */
[----:B------:R2:W-:Y:S01]  /*1c20*/  STG.E desc[UR6][R2.64+0x800], R46 ;  /* 0x0008002e02007986 */ /* 0x0005e2000c101906 */
[----:B------:R-:W-:Y:S05]  /*1c30*/  BRA `(.L_x_25) ;  /* 0x0000000000e07947 */ /* 0x000fea0003800000 */
.L_x_24:
[----:B------:R-:W0:Y:S01]  /*1c40*/  LDCU.64 UR4, c[0x0][0x3a0] ;  /* 0x00007400ff0477ac */ /* 0x000e220008000a00 */
[----:B------:R-:W-:Y:S01]  /*1c50*/  IMAD R4, R42, -0x1980, R5 ;  /* 0xffffe6802a047824 */ /* 0x000fe200078e0205 */
[C---:B--2---:R-:W-:Y:S01]  /*1c60*/  IADD3 R0, P1, PT, R57.reuse, R2, RZ ;  /* 0x0000000239007210 */ /* 0x044fe20007f3e0ff */
[C---:B------:R-:W-:Y:S02]  /*1c70*/  VIADD R11, R57.reuse, 0x20 ;  /* 0x00000020390b7836 */ /* 0x040fe40000000000 */
[C---:B-1----:R-:W-:Y:S01]  /*1c80*/  VIADD R13, R57.reuse, 0x40 ;  /* 0x00000040390d7836 */ /* 0x042fe20000000000 */
[-C--:B------:R-:W-:Y:S01]  /*1c90*/  ISETP.GE.AND P5, PT, R57, R4.reuse, PT ;  /* 0x000000043900720c */ /* 0x080fe20003fa6270 */
[----:B------:R-:W-:Y:S01]  /*1ca0*/  IMAD.X R7, RZ, RZ, R3, P1 ;  /* 0x000000ffff077224 */ /* 0x000fe200008e0603 */
[-C--:B------:R-:W-:Y:S01]  /*1cb0*/  ISETP.GE.AND P4, PT, R11, R4.reuse, PT ;  /* 0x000000040b00720c */ /* 0x080fe20003f86270 */
[----:B------:R-:W-:Y:S01]  /*1cc0*/  VIADD R11, R57, 0x60 ;  /* 0x00000060390b7836 */ /* 0x000fe20000000000 */
[----:B------:R-:W-:Y:S01]  /*1cd0*/  ISETP.GE.AND P3, PT, R13, R4, PT ;  /* 0x000000040d00720c */ /* 0x000fe20003f66270 */
[----:B------:R-:W-:-:S02]  /*1ce0*/  VIADD R13, R57, 0x80 ;  /* 0x00000080390d7836 */ /* 0x000fc40000000000 */
[----:B------:R-:W-:Y:S01]  /*1cf0*/  VIADD R15, R57, 0xa0 ;  /* 0x000000a0390f7836 */ /* 0x000fe20000000000 */
[-C--:B------:R-:W-:Y:S01]  /*1d00*/  ISETP.GE.AND P2, PT, R11, R4.reuse, PT ;  /* 0x000000040b00720c */ /* 0x080fe20003f46270 */
[----:B------:R-:W-:Y:S01]  /*1d10*/  VIADD R11, R57, 0xc0 ;  /* 0x000000c0390b7836 */ /* 0x000fe20000000000 */
[C---:B0-----:R-:W-:Y:S02]  /*1d20*/  LEA R2, P1, R0.reuse, UR4, 0x2 ;  /* 0x0000000400027c11 */ /* 0x041fe4000f8210ff */
[-C--:B------:R-:W-:Y:S02]  /*1d30*/  ISETP.GE.AND P6, PT, R15, R4.reuse, PT ;  /* 0x000000040f00720c */ /* 0x080fe40003fc6270 */
[----:B------:R-:W-:Y:S02]  /*1d40*/  LEA.HI.X R3, R0, UR5, R7, 0x2, P1 ;  /* 0x0000000500037c11 */ /* 0x000fe400088f1407 */
[----:B------:R-:W-:Y:S01]  /*1d50*/  ISETP.GE.AND P1, PT, R13, R4, PT ;  /* 0x000000040d00720c */ /* 0x000fe20003f26270 */
[----:B------:R-:W-:-:S02]  /*1d60*/  VIADD R13, R57, 0xe0 ;  /* 0x000000e0390d7836 */ /* 0x000fc40000000000 */
[----:B------:R0:W-:Y:S01]  /*1d70*/  @!P5 STG.E desc[UR6][R2.64], R28 ;  /* 0x0000001c0200d986 */ /* 0x0001e2000c101906 */
[-C--:B------:R-:W-:Y:S01]  /*1d80*/  ISETP.GE.AND P5, PT, R11, R4.reuse, PT ;  /* 0x000000040b00720c */ /* 0x080fe20003fa6270 */
[----:B------:R-:W-:Y:S02]  /*1d90*/  VIADD R11, R57, 0x100 ;  /* 0x00000100390b7836 */ /* 0x000fe40000000000 */
[----:B------:R0:W-:Y:S01]  /*1da0*/  @!P4 STG.E desc[UR6][R2.64+0x80], R29 ;  /* 0x0000801d0200c986 */ /* 0x0001e2000c101906 */
[-C--:B------:R-:W-:Y:S01]  /*1db0*/  ISETP.GE.AND P4, PT, R13, R4.reuse, PT ;  /* 0x000000040d00720c */ /* 0x080fe20003f86270 */
[----:B------:R-:W-:Y:S02]  /*1dc0*/  VIADD R13, R57, 0x120 ;  /* 0x00000120390d7836 */ /* 0x000fe40000000000 */
[----:B------:R0:W-:Y:S01]  /*1dd0*/  @!P3 STG.E desc[UR6][R2.64+0x100], R30 ;  /* 0x0001001e0200b986 */ /* 0x0001e2000c101906 */
        /* <DEDUP_REMOVED lines=21> */
[----:B------:R-:W-:-:S03]  /*1f30*/  ISETP.GE.AND P2, PT, R13, R4, PT ;  /* 0x000000040d00720c */ /* 0x000fc60003f46270 */
[----:B------:R0:W-:Y:S01]  /*1f40*/  @!P1 STG.E desc[UR6][R2.64+0x500], R38 ;  /* 0x0005002602009986 */ /* 0x0001e2000c101906 */
[----:B------:R-:W-:-:S03]  /*1f50*/  ISETP.GE.AND P1, PT, R11, R4, PT ;  /* 0x000000040b00720c */ /* 0x000fc60003f26270 */
[----:B------:R0:W-:Y:S04]  /*1f60*/  @!P6 STG.E desc[UR6][R2.64+0x580], R39 ;  /* 0x000580270200e986 */ /* 0x0001e8000c101906 */
[----:B------:R0:W-:Y:S04]  /*1f70*/  @!P5 STG.E desc[UR6][R2.64+0x600], R40 ;  /* 0x000600280200d986 */ /* 0x0001e8000c101906 */
[----:B------:R0:W-:Y:S04]  /*1f80*/  @!P4 STG.E desc[UR6][R2.64+0x680], R43 ;  /* 0x0006802b0200c986 */ /* 0x0001e8000c101906 */
[----:B------:R0:W-:Y:S04]  /*1f90*/  @!P3 STG.E desc[UR6][R2.64+0x700], R44 ;  /* 0x0007002c0200b986 */ /* 0x0001e8000c101906 */
[----:B------:R0:W-:Y:S04]  /*1fa0*/  @!P2 STG.E desc[UR6][R2.64+0x780], R45 ;  /* 0x0007802d0200a986 */ /* 0x0001e8000c101906 */
[----:B------:R0:W-:Y:S02]  /*1fb0*/  @!P1 STG.E desc[UR6][R2.64+0x800], R46 ;  /* 0x0008002e02009986 */ /* 0x0001e4000c101906 */
.L_x_25:
[----:B------:R-:W-:Y:S05]  /*1fc0*/  @P0 BRA `(.L_x_26) ;  /* 0x0000000000480947 */ /* 0x000fea0003800000 */
[----:B------:R3:W5:Y:S04]  /*1fd0*/  LDG.E R11, desc[UR6][R8.64] ;  /* 0x00000006080b7981 */ /* 0x000768000c1e1900 */
[----:B-1----:R3:W5:Y:S04]  /*1fe0*/  LDG.E R13, desc[UR6][R8.64+0x80] ;  /* 0x00008006080d7981 */ /* 0x002768000c1e1900 */
[----:B------:R3:W5:Y:S04]  /*1ff0*/  LDG.E R15, desc[UR6][R8.64+0x100] ;  /* 0x00010006080f7981 */ /* 0x000768000c1e1900 */
[----:B------:R3:W5:Y:S04]  /*2000*/  LDG.E R17, desc[UR6][R8.64+0x180] ;  /* 0x0001800608117981 */ /* 0x000768000c1e1900 */
[----:B------:R3:W5:Y:S04]  /*2010*/  LDG.E R19, desc[UR6][R8.64+0x200] ;  /* 0x0002000608137981 */ /* 0x000768000c1e1900 */
[----:B------:R3:W5:Y:S04]  /*2020*/  LDG.E R21, desc[UR6][R8.64+0x280] ;  /* 0x0002800608157981 */ /* 0x000768000c1e1900 */
[----:B------:R3:W5:Y:S04]  /*2030*/  LDG.E R23, desc[UR6][R8.64+0x300] ;  /* 0x0003000608177981 */ /* 0x000768000c1e1900 */
[----:B------:R3:W5:Y:S04]  /*2040*/  LDG.E R25, desc[UR6][R8.64+0x380] ;  /* 0x0003800608197981 */ /* 0x000768000c1e1900 */
[----:B------:R3:W5:Y:S04]  /*2050*/  LDG.E R27, desc[UR6][R8.64+0x400] ;  /* 0x00040006081b7981 */ /* 0x000768000c1e1900 */
[----:B0-2---:R3:W5:Y:S04]  /*2060*/  LDG.E R29, desc[UR6][R8.64+0x480] ;  /* 0x00048006081d7981 */ /* 0x005768000c1e1900 */
        /* <DEDUP_REMOVED lines=8> */
.L_x_26:
[----:B------:R-:W-:Y:S02]  /*20f0*/  IMAD.IADD R54, R5, 0x1, -R54 ;  /* 0x0000000105367824 */ /* 0x000fe400078e0a36 */
[C---:B0-2---:R-:W-:Y:S02]  /*2100*/  VIADD R3, R57.reuse, 0x20 ;  /* 0x0000002039037836 */ /* 0x045fe40000000000 */
[C---:B------:R-:W-:Y:S01]  /*2110*/  VIADD R45, R57.reuse, 0x40 ;  /* 0x00000040392d7836 */ /* 0x040fe20000000000 */
[CC--:B------:R-:W-:Y:S01]  /*2120*/  ISETP.GE.AND P5, PT, R57.reuse, R54.reuse, PT ;  /* 0x000000363900720c */ /* 0x0c0fe20003fa6270 */
[----:B------:R-:W-:Y:S01]  /*2130*/  VIADD R47, R57, 0x80 ;  /* 0x00000080392f7836 */ /* 0x000fe20000000000 */
[-C--:B------:R-:W-:Y:S01]  /*2140*/  ISETP.GE.AND P4, PT, R3, R54.reuse, PT ;  /* 0x000000360300720c */ /* 0x080fe20003f86270 */
[----:B------:R-:W-:Y:S01]  /*2150*/  VIADD R3, R57, 0x60 ;  /* 0x0000006039037836 */ /* 0x000fe20000000000 */
[-C--:B------:R-:W-:Y:S01]  /*2160*/  ISETP.GE.AND P3, PT, R45, R54.reuse, PT ;  /* 0x000000362d00720c */ /* 0x080fe20003f66270 */
[----:B------:R-:W-:Y:S01]  /*2170*/  VIADD R45, R57, 0xa0 ;  /* 0x000000a0392d7836 */ /* 0x000fe20000000000 */
[----:B------:R-:W-:-:S02]  /*2180*/  ISETP.GE.AND P1, PT, R47, R54, PT ;  /* 0x000000362f00720c */ /* 0x000fc40003f26270 */
[-C--:B------:R-:W-:Y:S01]  /*2190*/  ISETP.GE.AND P2, PT, R3, R54.reuse, PT ;  /* 0x000000360300720c */ /* 0x080fe20003f46270 */
[----:B------:R-:W-:Y:S01]  /*21a0*/  VIADD R3, R57, 0xc0 ;  /* 0x000000c039037836 */ /* 0x000fe20000000000 */
[-C--:B------:R-:W-:Y:S01]  /*21b0*/  ISETP.GE.AND P6, PT, R45, R54.reuse, PT ;  /* 0x000000362d00720c */ /* 0x080fe20003fc6270 */
[----:B------:R-:W-:Y:S02]  /*21c0*/  VIADD R45, R57, 0xe0 ;  /* 0x000000e0392d7836 */ /* 0x000fe40000000000 */
[----:B------:R0:W5:Y:S01]  /*21d0*/  @!P5 LDG.E R11, desc[UR6][R8.64] ;  /* 0x00000006080bd981 */ /* 0x000162000c1e1900 */
[-C--:B------:R-:W-:Y:S01]  /*21e0*/  ISETP.GE.AND P5, PT, R3, R54.reuse, PT ;  /* 0x000000360300720c */ /* 0x080fe20003fa6270 */
[----:B------:R-:W-:Y:S02]  /*21f0*/  VIADD R3, R57, 0x100 ;  /* 0x0000010039037836 */ /* 0x000fe40000000000 */
[----:B-1----:R0:W5:Y:S01]  /*2200*/  @!P4 LDG.E R13, desc[UR6][R8.64+0x80] ;  /* 0x00008006080dc981 */ /* 0x002162000c1e1900 */
[----:B------:R-:W-:Y:S01]  /*2210*/  ISETP.GE.AND P4, PT, R45, R54, PT ;  /* 0x000000362d00720c */ /* 0x000fe20003f86270 */
[----:B------:R-:W-:-:S02]  /*2220*/  VIADD R45, R57, 0x120 ;  /* 0x00000120392d7836 */ /* 0x000fc40000000000 */
[----:B------:R0:W5:Y:S01]  /*2230*/  @!P3 LDG.E R15, desc[UR6][R8.64+0x100] ;  /* 0x00010006080fb981 */ /* 0x000162000c1e1900 */
[-C--:B------:R-:W-:Y:S01]  /*2240*/  ISETP.GE.AND P3, PT, R3, R54.reuse, PT ;  /* 0x000000360300720c */ /* 0x080fe20003f66270 */
[----:B------:R-:W-:Y:S02]  /*2250*/  VIADD R3, R57, 0x140 ;  /* 0x0000014039037836 */ /* 0x000fe40000000000 */
[----:B------:R0:W5:Y:S01]  /*2260*/  @!P2 LDG.E R17, desc[UR6][R8.64+0x180] ;  /* 0x000180060811a981 */ /* 0x000162000c1e1900 */
[-C--:B------:R-:W-:Y:S01]  /*2270*/  ISETP.GE.AND P2, PT, R45, R54.reuse, PT ;  /* 0x000000362d00720c */ /* 0x080fe20003f46270 */
[----:B------:R-:W-:Y:S02]  /*2280*/  VIADD R45, R57, 0x160 ;  /* 0x00000160392d7836 */ /* 0x000fe40000000000 */
[----:B------:R0:W5:Y:S01]  /*2290*/  @!P1 LDG.E R19, desc[UR6][R8.64+0x200] ;  /* 0x0002000608139981 */ /* 0x000162000c1e1900 */
        /* <DEDUP_REMOVED lines=15> */
[----:B------:R-:W-:-:S03]  /*2390*/  ISETP.GE.AND P2, PT, R45, R54, PT ;  /* 0x000000362d00720c */ /* 0x000fc60003f46270 */
[----:B------:R0:W5:Y:S01]  /*23a0*/  @!P1 LDG.E R31, desc[UR6][R8.64+0x500] ;  /* 0x00050006081f9981 */ /* 0x000162000c1e1900 */
[----:B------:R-:W-:-:S03]  /*23b0*/  ISETP.GE.AND P1, PT, R3, R54, PT ;  /* 0x000000360300720c */ /* 0x000fc60003f26270 */
[----:B------:R0:W5:Y:S04]  /*23c0*/  @!P6 LDG.E R33, desc[UR6][R8.64+0x580] ;  /* 0x000580060821e981 */ /* 0x000168000c1e1900 */
[----:B------:R0:W5:Y:S04]  /*23d0*/  @!P5 LDG.E R35, desc[UR6][R8.64+0x600] ;  /* 0x000600060823d981 */ /* 0x000168000c1e1900 */
[----:B------:R0:W5:Y:S04]  /*23e0*/  @!P4 LDG.E R37, desc[UR6][R8.64+0x680] ;  /* 0x000680060825c981 */ /* 0x000168000c1e1900 */
[----:B------:R0:W5:Y:S04]  /*23f0*/  @!P3 LDG.E R39, desc[UR6][R8.64+0x700] ;  /* 0x000700060827b981 */ /* 0x000168000c1e1900 */
[----:B------:R0:W5:Y:S04]  /*2400*/  @!P2 LDG.E R41, desc[UR6][R8.64+0x780] ;  /* 0x000780060829a981 */ /* 0x000168000c1e1900 */
[----:B------:R0:W5:Y:S02]  /*2410*/  @!P1 LDG.E R43, desc[UR6][R8.64+0x800] ;  /* 0x00080006082b9981 */ /* 0x000164000c1e1900 */
.L_x_27:
[----:B------:R-:W-:Y:S05]  /*2420*/  @P0 BRA `(.L_x_28) ;  /* 0x0000000000540947 */ /* 0x000fea0003800000 */
[----:B------:R-:W1:Y:S02]  /*2430*/  LDCU.64 UR4, c[0x0][0x3b0] ;  /* 0x00007600ff0477ac */ /* 0x000e640008000a00 */
[----:B-1----:R-:W-:-:S04]  /*2440*/  LEA R2, P0, R0, UR4, 0x2 ;  /* 0x0000000400027c11 */ /* 0x002fc8000f8010ff */
[----:B------:R-:W-:-:S05]  /*2450*/  LEA.HI.X R3, R0, UR5, R7, 0x2, P0 ;  /* 0x0000000500037c11 */ /* 0x000fca00080f1407 */
[----:B-----5:R-:W-:Y:S04]  /*2460*/  STG.E desc[UR6][R2.64], R11 ;  /* 0x0000000b02007986 */ /* 0x020fe8000c101906 */
[----:B------:R-:W-:Y:S04]  /*2470*/  STG.E desc[UR6][R2.64+0x80], R13 ;  /* 0x0000800d02007986 */ /* 0x000fe8000c101906 */
        /* <DEDUP_REMOVED lines=14> */
[----:B------:R-:W-:Y:S01]  /*2560*/  STG.E desc[UR6][R2.64+0x800], R43 ;  /* 0x0008002b02007986 */ /* 0x000fe2000c101906 */
[----:B------:R-:W-:Y:S05]  /*2570*/  EXIT ;  /* 0x000000000000794d */ /* 0x000fea0003800000 */
.L_x_28:
[----:B------:R-:W1:Y:S01]  /*2580*/  LDCU.64 UR4, c[0x0][0x3b0] ;  /* 0x00007600ff0477ac */ /* 0x000e620008000a00 */
[----:B------:R-:W-:Y:S02]  /*2590*/  IMAD R42, R42, -0x1980, R5 ;  /* 0xffffe6802a2a7824 */ /* 0x000fe400078e0205 */
[C---:B------:R-:W-:Y:S02]  /*25a0*/  VIADD R5, R57.reuse, 0x40 ;  /* 0x0000004039057836 */ /* 0x040fe40000000000 */
[C---:B------:R-:W-:Y:S01]  /*25b0*/  VIADD R3, R57.reuse, 0x20 ;  /* 0x0000002039037836 */ /* 0x040fe20000000000 */
[CC--:B------:R-:W-:Y:S01]  /*25c0*/  ISETP.GE.AND P3, PT, R57.reuse, R42.reuse, PT ;  /* 0x0000002a3900720c */ /* 0x0c0fe20003f66270 */
[----:B0--3--:R-:W-:Y:S01]  /*25d0*/  VIADD R9, R57, 0x60 ;  /* 0x0000006039097836 */ /* 0x009fe20000000000 */
[-C--:B------:R-:W-:Y:S01]  /*25e0*/  ISETP.GE.AND P1, PT, R5, R42.reuse, PT ;  /* 0x0000002a0500720c */ /* 0x080fe20003f26270 */
[----:B------:R-:W-:Y:S01]  /*25f0*/  VIADD R5, R57, 0x80 ;  /* 0x0000008039057836 */ /* 0x000fe20000000000 */
[-C--:B------:R-:W-:Y:S01]  /*2600*/  ISETP.GE.AND P2, PT, R3, R42.reuse, PT ;  /* 0x0000002a0300720c */ /* 0x080fe20003f46270 */
[----:B------:R-:W-:Y:S01]  /*2610*/  VIADD R45, R57, 0xc0 ;  /* 0x000000c0392d7836 */ /* 0x000fe20000000000 */
[-C--:B------:R-:W-:Y:S01]  /*2620*/  ISETP.GE.AND P0, PT, R9, R42.reuse, PT ;  /* 0x0000002a0900720c */ /* 0x080fe20003f06270 */
[----:B------:R-:W-:Y:S01]  /*2630*/  VIADD R9, R57, 0xa0 ;  /* 0x000000a039097836 */ /* 0x000fe20000000000 */
[----:B------:R-:W-:Y:S01]  /*2640*/  ISETP.GE.AND P6, PT, R5, R42, PT ;  /* 0x0000002a0500720c */ /* 0x000fe20003fc6270 */
[----:B------:R-:W-:Y:S01]  /*2650*/  VIADD R5, R57, 0xe0 ;  /* 0x000000e039057836 */ /* 0x000fe20000000000 */
[----:B-1----:R-:W-:-:S02]  /*2660*/  LEA R2, P4, R0, UR4, 0x2 ;  /* 0x0000000400027c11 */ /* 0x002fc4000f8810ff */
[-C--:B------:R-:W-:Y:S02]  /*2670*/  ISETP.GE.AND P5, PT, R9, R42.reuse, PT ;  /* 0x0000002a0900720c */ /* 0x080fe40003fa6270 */
[----:B------:R-:W-:Y:S01]  /*2680*/  LEA.HI.X R3, R0, UR5, R7, 0x2, P4 ;  /* 0x0000000500037c11 */ /* 0x000fe2000a0f1407 */
[----:B------:R-:W-:Y:S01]  /*2690*/  VIADD R7, R57, 0x100 ;  /* 0x0000010039077836 */ /* 0x000fe20000000000 */
[----:B------:R-:W-:-:S03]  /*26a0*/  ISETP.GE.AND P4, PT, R45, R42, PT ;  /* 0x0000002a2d00720c */ /* 0x000fc60003f86270 */
[----:B-----5:R0:W-:Y:S01]  /*26b0*/  @!P3 STG.E desc[UR6][R2.64], R11 ;  /* 0x0000000b0200b986 */ /* 0x0201e2000c101906 */
        /* <DEDUP_REMOVED lines=19> */
[C---:B------:R-:W-:Y:S02]  /*27f0*/  VIADD R5, R57.reuse, 0x1e0 ;  /* 0x000001e039057836 */ /* 0x040fe40000000000 */
[----:B------:R-:W-:Y:S01]  /*2800*/  VIADD R57, R57, 0x200 ;  /* 0x0000020039397836 */ /* 0x000fe20000000000 */
[----:B------:R0:W-:Y:S01]  /*2810*/  @!P3 STG.E desc[UR6][R2.64+0x380], R25 ;  /* 0x000380190200b986 */ /* 0x0001e2000c101906 */
[----:B------:R-:W-:-:S03]  /*2820*/  ISETP.GE.AND P3, PT, R7, R42, PT ;  /* 0x0000002a0700720c */ /* 0x000fc60003f66270 */
        /* <DEDUP_REMOVED lines=9> */
[----:B------:R0:W-:Y:S01]  /*28c0*/  @!P2 STG.E desc[UR6][R2.64+0x780], R41 ;  /* 0x000780290200a986 */ /* 0x0001e2000c101906 */
[----:B------:R-:W-:Y:S05]  /*28d0*/  @P1 EXIT ;  /* 0x000000000000194d */ /* 0x000fea0003800000 */
[----:B------:R-:W-:Y:S01]  /*28e0*/  STG.E desc[UR6][R2.64+0x800], R43 ;  /* 0x0008002b02007986 */ /* 0x000fe2000c101906 */
[----:B------:R-:W-:Y:S05]  /*28f0*/  EXIT ;  /* 0x000000000000794d */ /* 0x000fea0003800000 */
.L_x_14:
[----:B------:R-:W-:Y:S01]  /*2900*/  IMAD.MOV.U32 R2, RZ, RZ, RZ ;  /* 0x000000ffff027224 */ /* 0x000fe200078e00ff */
[C---:B------:R-:W-:Y:S01]  /*2910*/  ISETP.GT.U32.AND P0, PT, R3.reuse, 0x1f, PT ;  /* 0x0000001f0300780c */ /* 0x040fe20003f04070 */
[----:B------:R-:W-:Y:S05]  /*2920*/  WARPSYNC.ALL ;  /* 0x0000000000007948 */ /* 0x000fea0003800000 */
[----:B------:R-:W-:-:S04]  /*2930*/  IMAD.HI.U32 R14, R3, 0x15555556, R2 ;  /* 0x15555556030e7827 */ /* 0x000fc800078e0002 */
[----:B------:R-:W-:-:S05]  /*2940*/  IMAD R15, R14, 0x4, R7 ;  /* 0x000000040e0f7824 */ /* 0x000fca00078e0207 */
[----:B------:R0:W-:Y:S01]  /*2950*/  STS [R15+0x3410], R0 ;  /* 0x003410000f007388 */ /* 0x0001e20000000800 */
[----:B------:R-:W-:Y:S06]  /*2960*/  BAR.SYNC.DEFER_BLOCKING 0x0 ;  /* 0x0000000000007b1d */ /* 0x000fec0000010000 */
[----:B------:R-:W-:Y:S05]  /*2970*/  @P0 BRA `(.L_x_29) ;  /* 0x0000000000dc0947 */ /* 0x000fea0003800000 */
[----:B------:R-:W-:Y:S01]  /*2980*/  IMAD R14, R3, 0x34, R7 ;  /* 0x00000034030e7824 */ /* 0x000fe200078e0207 */
[----:B------:R-:W-:-:S04]  /*2990*/  UMOV UR8, 0xffffffff ;  /* 0xffffffff00087882 */ /* 0x000fc80000000000 */
[----:B------:R-:W-:Y:S04]  /*29a0*/  LDS R28, [R14+0x3410] ;  /* 0x003410000e1c7984 */ /* 0x000fe80000000800 */
[----:B------:R-:W-:Y:S04]  /*29b0*/  LDS R29, [R14+0x3414] ;  /* 0x003414000e1d7984 */ /* 0x000fe80000000800 */
[----:B------:R-:W1:Y:S04]  /*29c0*/  LDS R30, [R14+0x3418] ;  /* 0x003418000e1e7984 */ /* 0x000e680000000800 */
[----:B------:R-:W-:Y:S04]  /*29d0*/  LDS R31, [R14+0x341c] ;  /* 0x00341c000e1f7984 */ /* 0x000fe80000000800 */
[----:B------:R-:W2:Y:S04]  /*29e0*/  LDS R32, [R14+0x3420] ;  /* 0x003420000e207984 */ /* 0x000ea80000000800 */
[----:B------:R-:W-:Y:S04]  /*29f0*/  LDS R33, [R14+0x3424] ;  /* 0x003424000e217984 */ /* 0x000fe80000000800 */
[----:B------:R-:W3:Y:S04]  /*2a00*/  LDS R34, [R14+0x3428] ;  /* 0x003428000e227984 */ /* 0x000ee80000000800 */
[----:B------:R-:W-:Y:S04]  /*2a10*/  LDS R35, [R14+0x342c] ;  /* 0x00342c000e237984 */ /* 0x000fe80000000800 */
[----:B------:R-:W4:Y:S04]  /*2a20*/  LDS R36, [R14+0x3430] ;  /* 0x003430000e247984 */ /* 0x000f280000000800 */
[----:B------:R-:W-:Y:S04]  /*2a30*/  LDS R37, [R14+0x3434] ;  /* 0x003434000e257984 */ /* 0x000fe80000000800 */
[----:B------:R-:W5:Y:S04]  /*2a40*/  LDS R38, [R14+0x3438] ;  /* 0x003438000e267984 */ /* 0x000f680000000800 */
[----:B------:R-:W0:Y:S01]  /*2a50*/  LDS R39, [R14+0x343c] ;  /* 0x00343c000e277984 */ /* 0x000e220000000800 */
[----:B-1----:R-:W-:-:S04]  /*2a60*/  IADD3 R40, PT, PT, R30, R29, R28 ;  /* 0x0000001d1e287210 */ /* 0x002fc80007ffe01c */
[----:B--2---:R-:W-:-:S04]  /*2a70*/  IADD3 R40, PT, PT, R32, R40, R31 ;  /* 0x0000002820287210 */ /* 0x004fc80007ffe01f */
[----:B---3--:R-:W-:-:S04]  /*2a80*/  IADD3 R40, PT, PT, R34, R40, R33 ;  /* 0x0000002822287210 */ /* 0x008fc80007ffe021 */
[----:B----4-:R-:W-:-:S04]  /*2a90*/  IADD3 R40, PT, PT, R36, R40, R35 ;  /* 0x0000002824287210 */ /* 0x010fc80007ffe023 */
[----:B-----5:R-:W-:-:S05]  /*2aa0*/  IADD3 R40, PT, PT, R38, R40, R37 ;  /* 0x0000002826287210 */ /* 0x020fca0007ffe025 */
[----:B0-----:R-:W-:Y:S01]  /*2ab0*/  IMAD.IADD R39, R39, 0x1, R40 ;  /* 0x0000000127277824 */ /* 0x001fe200078e0228 */
[----:B------:R-:W-:Y:S06]  /*2ac0*/  BRA.DIV UR8, `(.L_x_30) ;  /* 0x0000007a08547947 */ /* 0x000fec000b800000 */
[----:B------:R-:W0:Y:S02]  /*2ad0*/  SHFL.UP P0, R40, R39, 0x1, RZ ;  /* 0x0420000027287989 */ /* 0x000e2400000000ff */
[----:B0-----:R-:W-:-:S05]  /*2ae0*/  @P0 IMAD.IADD R40, R39, 0x1, R40 ;  /* 0x0000000127280824 */ /* 0x001fca00078e0228 */
[----:B------:R-:W0:Y:S02]  /*2af0*/  SHFL.UP P0, R43, R40, 0x2, RZ ;  /* 0x04400000282b7989 */ /* 0x000e2400000000ff */
[----:B0-----:R-:W-:-:S05]  /*2b00*/  @P0 IMAD.IADD R43, R40, 0x1, R43 ;  /* 0x00000001282b0824 */ /* 0x001fca00078e022b */
[----:B------:R-:W0:Y:S02]  /*2b10*/  SHFL.UP P0, R44, R43, 0x4, RZ ;  /* 0x048000002b2c7989 */ /* 0x000e2400000000ff */
[----:B0-----:R-:W-:-:S05]  /*2b20*/  @P0 IMAD.IADD R44, R43, 0x1, R44 ;  /* 0x000000012b2c0824 */ /* 0x001fca00078e022c */
[----:B------:R-:W0:Y:S02]  /*2b30*/  SHFL.UP P0, R45, R44, 0x8, RZ ;  /* 0x050000002c2d7989 */ /* 0x000e2400000000ff */
[----:B0-----:R-:W-:-:S05]  /*2b40*/  @P0 IMAD.IADD R45, R44, 0x1, R45 ;  /* 0x000000012c2d0824 */ /* 0x001fca00078e022d */
[----:B------:R0:W1:Y:S02]  /*2b50*/  SHFL.UP P0, R46, R45, 0x10, RZ ;  /* 0x060000002d2e7989 */ /* 0x00006400000000ff */
.L_x_120:
[----:B-1----:R-:W-:-:S04]  /*2b60*/  @P0 IMAD.IADD R46, R45, 0x1, R46 ;  /* 0x000000012d2e0824 */ /* 0x002fc800078e022e */
[----:B------:R-:W-:-:S04]  /*2b70*/  IMAD.IADD R39, R46, 0x1, -R39 ;  /* 0x000000012e277824 */ /* 0x000fc800078e0a27 */
[----:B------:R-:W-:Y:S01]  /*2b80*/  IMAD.IADD R28, R28, 0x1, R39 ;  /* 0x000000011c1c7824 */ /* 0x000fe200078e0227 */
[----:B------:R1:W-:Y:S03]  /*2b90*/  STS [R14+0x3410], R39 ;  /* 0x003410270e007388 */ /* 0x0003e60000000800 */
        /* <DEDUP_REMOVED lines=19> */
[----:B------:R1:W-:Y:S04]  /*2cd0*/  STS [R14+0x3438], R37 ;  /* 0x003438250e007388 */ /* 0x0003e80000000800 */
[----:B------:R1:W-:Y:S02]  /*2ce0*/  STS [R14+0x343c], R43 ;  /* 0x00343c2b0e007388 */ /* 0x0003e40000000800 */
.L_x_29:
[----:B------:R-:W-:Y:S05]  /*2cf0*/  WARPSYNC.ALL ;  /* 0x0000000000007948 */ /* 0x000fea0003800000 */
[----:B------:R-:W-:Y:S01]  /*2d00*/  BAR.SYNC.DEFER_BLOCKING 0x0 ;  /* 0x0000000000007b1d */ /* 0x000fe20000010000 */
[----:B------:R-:W-:Y:S02]  /*2d10*/  ISETP.NE.AND P0, PT, R50, RZ, PT ;  /* 0x000000ff3200720c */ /* 0x000fe40003f05270 */
[----:B-1----:R-:W-:-:S03]  /*2d20*/  SHF.R.U32.HI R28, RZ, UR5, R27 ;  /* 0x00000005ff1c7c19 */ /* 0x002fc6000801161b */
[----:B------:R-:W-:Y:S01]  /*2d30*/  BSSY.RECONVERGENT B0, `(.L_x_31) ;  /* 0x0000028000007945 */ /* 0x000fe20003800200 */
[----:B------:R-:W-:Y:S01]  /*2d40*/  LOP3.LUT R28, R28, UR4, RZ, 0x30, !PT ;  /* 0x000000041c1c7c12 */ /* 0x000fe2000f8e30ff */
[----:B0-----:R-:W0:Y:S06]  /*2d50*/  LDS R15, [R15+0x3410] ;  /* 0x003410000f0f7984 */ /* 0x001e2c0000000800 */
[----:B------:R-:W-:Y:S05]  /*2d60*/  @P0 BRA `(.L_x_32) ;  /* 0x0000000000900947 */ /* 0x000fea0003800000 */
[----:B------:R-:W0:Y:S04]  /*2d70*/  LDS R14, [R51] ;  /* 0x00000000330e7984 */ /* 0x000e280000000800 */
[----:B------:R-:W1:Y:S04]  /*2d80*/  LDS R30, [R51+0x400] ;  /* 0x00040000331e7984 */ /* 0x000e680000000800 */
[----:B------:R-:W2:Y:S04]  /*2d90*/  LDS R32, [R51+0x800] ;  /* 0x0008000033207984 */ /* 0x000ea80000000800 */
[----:B------:R-:W3:Y:S04]  /*2da0*/  LDS R34, [R51+0xc00] ;  /* 0x000c000033227984 */ /* 0x000ee80000000800 */
[----:B------:R-:W4:Y:S04]  /*2db0*/  LDS R36, [R51+0x1000] ;  /* 0x0010000033247984 */ /* 0x000f280000000800 */
[----:B------:R-:W5:Y:S04]  /*2dc0*/  LDS R38, [R51+0x1400] ;  /* 0x0014000033267984 */ /* 0x000f680000000800 */
[----:B------:R-:W5:Y:S04]  /*2dd0*/  LDS R40, [R51+0x1800] ;  /* 0x0018000033287984 */ /* 0x000f680000000800 */
[----:B------:R-:W5:Y:S04]  /*2de0*/  LDS R44, [R51+0x1c00] ;  /* 0x001c0000332c7984 */ /* 0x000f680000000800 */
[----:B------:R-:W5:Y:S04]  /*2df0*/  LDS R46, [R51+0x2000] ;  /* 0x00200000332e7984 */ /* 0x000f680000000800 */
[----:B------:R-:W5:Y:S04]  /*2e00*/  LDS R58, [R51+0x2400] ;  /* 0x00240000333a7984 */ /* 0x000f680000000800 */
[----:B------:R-:W5:Y:S01]  /*2e10*/  LDS R60, [R51+0x2800] ;  /* 0x00280000333c7984 */ /* 0x000f620000000800 */
[----:B0-----:R-:W-:-:S03]  /*2e20*/  IMAD.IADD R14, R15, 0x1, R14 ;  /* 0x000000010f0e7824 */ /* 0x001fc600078e020e */
[----:B------:R-:W0:Y:S01]  /*2e30*/  LDS R62, [R51+0x2c00] ;  /* 0x002c0000333e7984 */ /* 0x000e220000000800 */
[C---:B-1----:R-:W-:Y:S02]  /*2e40*/  IMAD.IADD R30, R15.reuse, 0x1, R30 ;  /* 0x000000010f1e7824 */ /* 0x042fe400078e021e */
[C---:B--2---:R-:W-:Y:S01]  /*2e50*/  IMAD.IADD R32, R15.reuse, 0x1, R32 ;  /* 0x000000010f207824 */ /* 0x044fe200078e0220 */
[----:B------:R1:W-:Y:S01]  /*2e60*/  STS [R51], R14 ;  /* 0x0000000e33007388 */ /* 0x0003e20000000800 */
[----:B---3--:R-:W-:-:S03]  /*2e70*/  IMAD.IADD R34, R15, 0x1, R34 ;  /* 0x000000010f227824 */ /* 0x008fc600078e0222 */
[----:B------:R1:W-:Y:S01]  /*2e80*/  STS [R51+0x400], R30 ;  /* 0x0004001e33007388 */ /* 0x0003e20000000800 */
[----:B----4-:R-:W-:-:S03]  /*2e90*/  IMAD.IADD R36, R15, 0x1, R36 ;  /* 0x000000010f247824 */ /* 0x010fc600078e0224 */
[----:B------:R1:W-:Y:S01]  /*2ea0*/  STS [R51+0x800], R32 ;  /* 0x0008002033007388 */ /* 0x0003e20000000800 */
[----:B-----5:R-:W-:-:S03]  /*2eb0*/  IMAD.IADD R38, R15, 0x1, R38 ;  /* 0x000000010f267824 */ /* 0x020fc600078e0226 */
[----:B------:R1:W-:Y:S01]  /*2ec0*/  STS [R51+0xc00], R34 ;  /* 0x000c002233007388 */ /* 0x0003e20000000800 */
[----:B------:R-:W-:-:S03]  /*2ed0*/  IMAD.IADD R40, R15, 0x1, R40 ;  /* 0x000000010f287824 */ /* 0x000fc600078e0228 */
        /* <DEDUP_REMOVED lines=9> */
[----:B0-----:R-:W-:-:S03]  /*2f70*/  IMAD.IADD R62, R15, 0x1, R62 ;  /* 0x000000010f3e7824 */ /* 0x001fc600078e023e */
[----:B------:R1:W-:Y:S04]  /*2f80*/  STS [R51+0x2400], R58 ;  /* 0x0024003a33007388 */ /* 0x0003e80000000800 */
[----:B------:R1:W-:Y:S04]  /*2f90*/  STS [R51+0x2800], R60 ;  /* 0x0028003c33007388 */ /* 0x0003e80000000800 */
[----:B------:R1:W-:Y:S02]  /*2fa0*/  STS [R51+0x2c00], R62 ;  /* 0x002c003e33007388 */ /* 0x0003e40000000800 */
.L_x_32:
[----:B------:R-:W-:Y:S05]  /*2fb0*/  BSYNC.RECONVERGENT B0 ;  /* 0x0000000000007941 */ /* 0x000fea0003800200 */
.L_x_31:
[----:B------:R-:W-:Y:S01]  /*2fc0*/  BAR.SYNC.DEFER_BLOCKING 0x0 ;  /* 0x0000000000007b1d */ /* 0x000fe20000010000 */
[----:B------:R-:W-:Y:S01]  /*2fd0*/  R2P PR, R28, 0x7f ;  /* 0x0000007f1c007804 */ /* 0x000fe20000000000 */
[----:B------:R-:W-:-:S04]  /*2fe0*/  IMAD.MOV.U32 R47, RZ, RZ, RZ ;  /* 0x000000ffff2f7224 */ /* 0x000fc800078e00ff */
[----:B------:R-:W-:Y:S08]  /*2ff0*/  BSSY.RECONVERGENT B0, `(.L_x_33) ;  /* 0x0000024000007945 */ /* 0x000ff00003800200 */
[----:B-1----:R-:W-:Y:S02]  /*3000*/  VOTE.ANY R14, PT, P0 ;  /* 0x00000000000e7806 */ /* 0x002fe400000e0100 */
[----:B------:R-:W-:-:S02]  /*3010*/  VOTE.ANY R29, PT, P1 ;  /* 0x00000000001d7806 */ /* 0x000fc400008e0100 */
[----:B------:R-:W-:Y:S02]  /*3020*/  @!P0 LOP3.LUT R14, RZ, R14, RZ, 0x33, !PT ;  /* 0x0000000eff0e8212 */ /* 0x000fe400078e33ff */
[----:B------:R-:W-:Y:S02]  /*3030*/  VOTE.ANY R31, PT, P2 ;  /* 0x00000000001f7806 */ /* 0x000fe400010e0100 */
[----:B------:R-:W-:Y:S02]  /*3040*/  @!P1 LOP3.LUT R29, RZ, R29, RZ, 0x33, !PT ;  /* 0x0000001dff1d9212 */ /* 0x000fe400078e33ff */
[----:B------:R-:W-:Y:S02]  /*3050*/  VOTE.ANY R33, PT, P3 ;  /* 0x0000000000217806 */ /* 0x000fe400018e0100 */
[----:B------:R-:W-:Y:S02]  /*3060*/  @!P2 LOP3.LUT R31, RZ, R31, RZ, 0x33, !PT ;  /* 0x0000001fff1fa212 */ /* 0x000fe400078e33ff */
[----:B------:R-:W-:-:S02]  /*3070*/  LOP3.LUT R14, R29, R14, RZ, 0xc0, !PT ;  /* 0x0000000e1d0e7212 */ /* 0x000fc400078ec0ff */
[----:B------:R-:W-:Y:S02]  /*3080*/  @!P3 LOP3.LUT R33, RZ, R33, RZ, 0x33, !PT ;  /* 0x00000021ff21b212 */ /* 0x000fe400078e33ff */
[----:B------:R-:W-:Y:S02]  /*3090*/  LOP3.LUT R14, R31, R14, RZ, 0xc0, !PT ;  /* 0x0000000e1f0e7212 */ /* 0x000fe400078ec0ff */
[----:B------:R-:W-:Y:S02]  /*30a0*/  VOTE.ANY R29, PT, P4 ;  /* 0x00000000001d7806 */ /* 0x000fe400020e0100 */
[----:B------:R-:W-:Y:S02]  /*30b0*/  LOP3.LUT R14, R33, R14, RZ, 0xc0, !PT ;  /* 0x0000000e210e7212 */ /* 0x000fe400078ec0ff */
[----:B------:R-:W-:Y:S02]  /*30c0*/  @!P4 LOP3.LUT R29, RZ, R29, RZ, 0x33, !PT ;  /* 0x0000001dff1dc212 */ /* 0x000fe400078e33ff */
[----:B------:R-:W-:-:S02]  /*30d0*/  VOTE.ANY R31, PT, P5 ;  /* 0x00000000001f7806 */ /* 0x000fc400028e0100 */
[----:B------:R-:W-:Y:S01]  /*30e0*/  LOP3.LUT R14, R29, R14, RZ, 0xc0, !PT ;  /* 0x0000000e1d0e7212 */ /* 0x000fe200078ec0ff */
[----:B------:R-:W-:Y:S01]  /*30f0*/  IMAD.SHL.U32 R29, R3, 0x20, RZ ;  /* 0x00000020031d7824 */ /* 0x000fe200078e00ff */
[----:B------:R-:W-:Y:S02]  /*3100*/  LOP3.LUT P0, RZ, R28, 0x80, RZ, 0xc0, !PT ;  /* 0x000000801cff7812 */ /* 0x000fe4000780c0ff */
[----:B------:R-:W-:Y:S02]  /*3110*/  @!P5 LOP3.LUT R31, RZ, R31, RZ, 0x33, !PT ;  /* 0x0000001fff1fd212 */ /* 0x000fe400078e33ff */
[----:B------:R-:W-:Y:S02]  /*3120*/  VOTE.ANY R30, PT, P6 ;  /* 0x00000000001e7806 */ /* 0x000fe400030e0100 */
[----:B------:R-:W-:Y:S02]  /*3130*/  LOP3.LUT R31, R31, R14, RZ, 0xc0, !PT ;  /* 0x0000000e1f1f7212 */ /* 0x000fe400078ec0ff */
[----:B------:R-:W1:Y:S01]  /*3140*/  S2R R14, SR_LEMASK ;  /* 0x00000000000e7919 */ /* 0x000e620000003a00 */
[----:B------:R-:W-:-:S04]  /*3150*/  @!P6 LOP3.LUT R30, RZ, R30, RZ, 0x33, !PT ;  /* 0x0000001eff1ee212 */ /* 0x000fc800078e33ff */
[----:B------:R-:W-:Y:S02]  /*3160*/  VOTE.ANY R32, PT, P0 ;  /* 0x0000000000207806 */ /* 0x000fe400000e0100 */
[----:B------:R-:W-:Y:S02]  /*3170*/  LOP3.LUT R31, R30, R31, RZ, 0xc0, !PT ;  /* 0x0000001f1e1f7212 */ /* 0x000fe400078ec0ff */
[----:B------:R-:W-:Y:S02]  /*3180*/  @!P0 LOP3.LUT R32, RZ, R32, RZ, 0x33, !PT ;  /* 0x00000020ff208212 */ /* 0x000fe400078e33ff */
[----:B------:R-:W-:Y:S02]  /*3190*/  LOP3.LUT R30, R29, 0x7c00, RZ, 0xc0, !PT ;  /* 0x00007c001d1e7812 */ /* 0x000fe400078ec0ff */
[----:B------:R-:W-:-:S03]  /*31a0*/  LOP3.LUT R31, R32, R31, RZ, 0xc0, !PT ;  /* 0x0000001f201f7212 */ /* 0x000fc600078ec0ff */
[----:B------:R-:W-:Y:S01]  /*31b0*/  IMAD.IADD R29, R7, 0x1, R30 ;  /* 0x00000001071d7824 */ /* 0x000fe200078e021e */
[----:B------:R-:W2:Y:S01]  /*31c0*/  FLO.U32 R32, R31 ;  /* 0x0000001f00207300 */ /* 0x000ea200000e0000 */
[----:B-1----:R-:W-:Y:S02]  /*31d0*/  LOP3.LUT R44, R14, R31, RZ, 0xc0, !PT ;  /* 0x0000001f0e2c7212 */ /* 0x002fe400078ec0ff */
[----:B--2---:R-:W-:-:S05]  /*31e0*/  ISETP.NE.AND P0, PT, R24, R32, PT ;  /* 0x000000201800720c */ /* 0x004fca0003f05270 */
[----:B------:R-:W1:Y:S08]  /*31f0*/  POPC R44, R44 ;  /* 0x0000002c002c7309 */ /* 0x000e700000000000 */
[----:B------:R-:W-:Y:S05]  /*3200*/  @P0 BRA `(.L_x_34) ;  /* 0x0000000000080947 */ /* 0x000fea0003800000 */
[----:B------:R-:W-:-:S06]  /*3210*/  IMAD R47, R28, 0x4, R29 ;  /* 0x000000041c2f7824 */ /* 0x000fcc00078e021d */
[----:B-1----:R2:W3:Y:S02]  /*3220*/  ATOMS.ADD R47, [R47], R44 ;  /* 0x0000002c2f2f738c */ /* 0x0024e40000000000 */
.L_x_34:
[----:B------:R-:W-:Y:S05]  /*3230*/  BSYNC.RECONVERGENT B0 ;  /* 0x0000000000007941 */ /* 0x000fea0003800200 */
.L_x_33:
[----:B------:R-:W-:Y:S01]  /*3240*/  R2P PR, R52, 0x7f ;  /* 0x0000007f34007804 */ /* 0x000fe20000000000 */
[----:B---3--:R3:W4:Y:S01]  /*3250*/  SHFL.IDX PT, R47, R47, R32, 0x1f ;  /* 0x00001f202f2f7589 */ /* 0x00872200000e0000 */
[----:B------:R-:W-:Y:S01]  /*3260*/  BSSY.RECONVERGENT B0, `(.L_x_35) ;  /* 0x0000021000007945 */ /* 0x000fe20003800200 */
[----:B------:R-:W-:-:S10]  /*3270*/  IMAD.MOV.U32 R49, RZ, RZ, RZ ;  /* 0x000000ffff317224 */ /* 0x000fd400078e00ff */
[----:B------:R-:W-:Y:S02]  /*3280*/  VOTE.ANY R28, PT, P0 ;  /* 0x00000000001c7806 */ /* 0x000fe400000e0100 */
[----:B------:R-:W-:Y:S02]  /*3290*/  VOTE.ANY R31, PT, P1 ;  /* 0x00000000001f7806 */ /* 0x000fe400008e0100 */
[----:B------:R-:W-:Y:S02]  /*32a0*/  @!P0 LOP3.LUT R28, RZ, R28, RZ, 0x33, !PT ;  /* 0x0000001cff1c8212 */ /* 0x000fe400078e33ff */
[----:B------:R-:W-:Y:S02]  /*32b0*/  VOTE.ANY R33, PT, P2 ;  /* 0x0000000000217806 */ /* 0x000fe400010e0100 */
[----:B------:R-:W-:Y:S02]  /*32c0*/  @!P1 LOP3.LUT R31, RZ, R31, RZ, 0x33, !PT ;  /* 0x0000001fff1f9212 */ /* 0x000fe400078e33ff */
[----:B------:R-:W-:-:S02]  /*32d0*/  @!P2 LOP3.LUT R33, RZ, R33, RZ, 0x33, !PT ;  /* 0x00000021ff21a212 */ /* 0x000fc400078e33ff */
[----:B------:R-:W-:Y:S02]  /*32e0*/  LOP3.LUT R28, R31, R28, RZ, 0xc0, !PT ;  /* 0x0000001c1f1c7212 */ /* 0x000fe400078ec0ff */
[----:B------:R-:W-:Y:S02]  /*32f0*/  VOTE.ANY R31, PT, P3 ;  /* 0x00000000001f7806 */ /* 0x000fe400018e0100 */
[----:B------:R-:W-:Y:S02]  /*3300*/  LOP3.LUT R28, R33, R28, RZ, 0xc0, !PT ;  /* 0x0000001c211c7212 */ /* 0x000fe400078ec0ff */
[----:B------:R-:W-:Y:S02]  /*3310*/  LOP3.LUT P0, RZ, R52, 0x80, RZ, 0xc0, !PT ;  /* 0x0000008034ff7812 */ /* 0x000fe4000780c0ff */
[----:B------:R-:W-:Y:S02]  /*3320*/  VOTE.ANY R33, PT, P4 ;  /* 0x0000000000217806 */ /* 0x000fe400020e0100 */
[----:B------:R-:W-:-:S02]  /*3330*/  @!P3 LOP3.LUT R31, RZ, R31, RZ, 0x33, !PT ;  /* 0x0000001fff1fb212 */ /* 0x000fc400078e33ff */
[----:B------:R-:W-:Y:S02]  /*3340*/  @!P4 LOP3.LUT R33, RZ, R33, RZ, 0x33, !PT ;  /* 0x00000021ff21c212 */ /* 0x000fe400078e33ff */
[----:B------:R-:W-:Y:S02]  /*3350*/  LOP3.LUT R28, R31, R28, RZ, 0xc0, !PT ;  /* 0x0000001c1f1c7212 */ /* 0x000fe400078ec0ff */
[----:B------:R-:W-:Y:S02]  /*3360*/  VOTE.ANY R31, PT, P5 ;  /* 0x00000000001f7806 */ /* 0x000fe400028e0100 */
[----:B------:R-:W-:Y:S02]  /*3370*/  LOP3.LUT R28, R33, R28, RZ, 0xc0, !PT ;  /* 0x0000001c211c7212 */ /* 0x000fe400078ec0ff */
[----:B------:R-:W-:Y:S02]  /*3380*/  VOTE.ANY R33, PT, P6 ;  /* 0x0000000000217806 */ /* 0x000fe400030e0100 */
[----:B------:R-:W-:-:S02]  /*3390*/  @!P5 LOP3.LUT R31, RZ, R31, RZ, 0x33, !PT ;  /* 0x0000001fff1fd212 */ /* 0x000fc400078e33ff */
[----:B------:R-:W-:Y:S02]  /*33a0*/  VOTE.ANY R35, PT, P0 ;  /* 0x0000000000237806 */ /* 0x000fe400000e0100 */
[----:B------:R-:W-:Y:S02]  /*33b0*/  @!P6 LOP3.LUT R33, RZ, R33, RZ, 0x33, !PT ;  /* 0x00000021ff21e212 */ /* 0x000fe400078e33ff */
[----:B------:R-:W-:Y:S02]  /*33c0*/  LOP3.LUT R28, R31, R28, RZ, 0xc0, !PT ;  /* 0x0000001c1f1c7212 */ /* 0x000fe400078ec0ff */
[----:B------:R-:W-:Y:S02]  /*33d0*/  @!P0 LOP3.LUT R35, RZ, R35, RZ, 0x33, !PT ;  /* 0x00000023ff238212 */ /* 0x000fe400078e33ff */
[----:B------:R-:W-:-:S04]  /*33e0*/  LOP3.LUT R28, R33, R28, RZ, 0xc0, !PT ;  /* 0x0000001c211c7212 */ /* 0x000fc800078ec0ff */
[----:B------:R-:W-:-:S04]  /*33f0*/  LOP3.LUT R35, R35, R28, RZ, 0xc0, !PT ;  /* 0x0000001c23237212 */ /* 0x000fc800078ec0ff */
[----:B------:R-:W5:Y:S01]  /*3400*/  FLO.U32 R30, R35 ;  /* 0x00000023001e7300 */ /* 0x000f6200000e0000 */
[----:B------:R-:W-:-:S07]  /*3410*/  LOP3.LUT R46, R14, R35, RZ, 0xc0, !PT ;  /* 0x000000230e2e7212 */ /* 0x000fce00078ec0ff */
[----:B------:R-:W0:Y:S01]  /*3420*/  POPC R46, R46 ;  /* 0x0000002e002e7309 */ /* 0x000e220000000000 */
[----:B-----5:R-:W-:-:S13]  /*3430*/  ISETP.NE.AND P0, PT, R24, R30, PT ;  /* 0x0000001e1800720c */ /* 0x020fda0003f05270 */
[----:B0--34-:R-:W-:Y:S05]  /*3440*/  @P0 BRA `(.L_x_36) ;  /* 0x0000000000080947 */ /* 0x019fea0003800000 */
[----:B------:R-:W-:-:S06]  /*3450*/  IMAD R49, R52, 0x4, R29 ;  /* 0x0000000434317824 */ /* 0x000fcc00078e021d */
[----:B------:R0:W3:Y:S02]  /*3460*/  ATOMS.ADD R49, [R49], R46 ;  /* 0x0000002e3131738c */ /* 0x0000e40000000000 */
.L_x_36:
[----:B------:R-:W-:Y:S05]  /*3470*/  BSYNC.RECONVERGENT B0 ;  /* 0x0000000000007941 */ /* 0x000fea0003800200 */
.L_x_35:
        /* <DEDUP_REMOVED lines=35> */
.L_x_38:
[----:B------:R-:W-:Y:S05]  /*36b0*/  BSYNC.RECONVERGENT B0 ;  /* 0x0000000000007941 */ /* 0x000fea0003800200 */
.L_x_37:
        /* <DEDUP_REMOVED lines=27> */
[----:B------:R-:W-:Y:S02]  /*3870*/  LOP3.LUT R35, R35, R28, RZ, 0xc0, !PT ;  /* 0x0000001c23237212 */ /* 0x000fe400078ec0ff */
[----:B------:R-:W-:Y:S02]  /*3880*/  SHF.R.U32.HI R28, RZ, UR5, R23 ;  /* 0x00000005ff1c7c19 */ /* 0x000fe40008011617 */
[----:B------:R-:W5:Y:S01]  /*3890*/  FLO.U32 R39, R35 ;  /* 0x0000002300277300 */ /* 0x000f6200000e0000 */
[----:B------:R-:W-:Y:S02]  /*38a0*/  LOP3.LUT R53, R14, R35, RZ, 0xc0, !PT ;  /* 0x000000230e357212 */ /* 0x000fe400078ec0ff */
[----:B------:R-:W-:-:S05]  /*38b0*/  LOP3.LUT R30, R28, UR4, RZ, 0x30, !PT ;  /* 0x000000041c1e7c12 */ /* 0x000fca000f8e30ff */
[----:B------:R-:W0:Y:S01]  /*38c0*/  POPC R53, R53 ;  /* 0x0000003500357309 */ /* 0x000e220000000000 */
[----:B-----5:R-:W-:-:S13]  /*38d0*/  ISETP.NE.AND P0, PT, R24, R39, PT ;  /* 0x000000271800720c */ /* 0x020fda0003f05270 */
[----:B0--34-:R-:W-:Y:S05]  /*38e0*/  @P0 BRA `(.L_x_40) ;  /* 0x0000000000080947 */ /* 0x019fea0003800000 */
[----:B------:R-:W-:-:S05]  /*38f0*/  IMAD R48, R48, 0x4, R29 ;  /* 0x0000000430307824 */ /* 0x000fca00078e021d */
[----:B------:R0:W3:Y:S02]  /*3900*/  ATOMS.ADD R56, [R48], R53 ;  /* 0x000000353038738c */ /* 0x0000e40000000000 */
.L_x_40:
[----:B------:R-:W-:Y:S05]  /*3910*/  BSYNC.RECONVERGENT B0 ;  /* 0x0000000000007941 */ /* 0x000fea0003800200 */
.L_x_39:
        /* <DEDUP_REMOVED lines=30> */
[----:B0-----:R-:W-:Y:S02]  /*3b00*/  LOP3.LUT R48, R14, R35, RZ, 0xc0, !PT ;  /* 0x000000230e307212 */ /* 0x001fe400078ec0ff */
[----:B------:R-:W-:-:S05]  /*3b10*/  LOP3.LUT R34, R28, UR4, RZ, 0x30, !PT ;  /* 0x000000041c227c12 */ /* 0x000fca000f8e30ff */
[----:B------:R-:W0:Y:S01]  /*3b20*/  POPC R48, R48 ;  /* 0x0000003000307309 */ /* 0x000e220000000000 */
[----:B-----5:R-:W-:-:S13]  /*3b30*/  ISETP.NE.AND P0, PT, R24, R32, PT ;  /* 0x000000201800720c */ /* 0x020fda0003f05270 */
[----:B0--34-:R-:W-:Y:S05]  /*3b40*/  @P0 BRA `(.L_x_42) ;  /* 0x0000000000080947 */ /* 0x019fea0003800000 */
[----:B------:R-:W-:-:S06]  /*3b50*/  IMAD R45, R30, 0x4, R29 ;  /* 0x000000041e2d7824 */ /* 0x000fcc00078e021d */
[----:B------:R0:W3:Y:S02]  /*3b60*/  ATOMS.ADD R45, [R45], R48 ;  /* 0x000000302d2d738c */ /* 0x0000e40000000000 */
.L_x_42:
[----:B------:R-:W-:Y:S05]  /*3b70*/  BSYNC.RECONVERGENT B0 ;  /* 0x0000000000007941 */ /* 0x000fea0003800200 */
.L_x_41:
        /* <DEDUP_REMOVED lines=35> */
[----:B------:R-:W-:-:S06]  /*3db0*/  IMAD R36, R34, 0x4, R29 ;  /* 0x0000000422247824 */ /* 0x000fcc00078e021d */
[----:B------:R0:W3:Y:S02]  /*3dc0*/  ATOMS.ADD R36, [R36], R37 ;  /* 0x000000252424738c */ /* 0x0000e40000000000 */
.L_x_44:
[----:B------:R-:W-:Y:S05]  /*3dd0*/  BSYNC.RECONVERGENT B0 ;  /* 0x0000000000007941 */ /* 0x000fea0003800200 */
.L_x_43:
        /* <DEDUP_REMOVED lines=37> */
.L_x_46:
[----:B------:R-:W-:Y:S05]  /*4030*/  BSYNC.RECONVERGENT B0 ;  /* 0x0000000000007941 */ /* 0x000fea0003800200 */
.L_x_45:
        /* <DEDUP_REMOVED lines=37> */
.L_x_48:
[----:B------:R-:W-:Y:S05]  /*4290*/  BSYNC.RECONVERGENT B0 ;  /* 0x0000000000007941 */ /* 0x000fea0003800200 */
.L_x_47:
[----:B------:R-:W-:Y:S01]  /*42a0*/  R2P PR, R40, 0x7f ;  /* 0x0000007f28007804 */ /* 0x000fe20000000000 */
[----:B---3--:R3:W4:Y:S01]  /*42b0*/  SHFL.IDX PT, R32, R32, R55, 0x1f ;  /* 0x00001f3720207589 */ /* 0x00872200000e0000 */
[----:B------:R-:W-:Y:S01]  /*42c0*/  SHF.R.U32.HI R38, RZ, UR5, R12 ;  /* 0x00000005ff267c19 */ /* 0x000fe2000801160c */
[----:B------:R-:W-:Y:S01]  /*42d0*/  BSSY.RECONVERGENT B0, `(.L_x_49) ;  /* 0x0000022000007945 */ /* 0x000fe20003800200 */
[----:B------:R-:W-:Y:S02]  /*42e0*/  IMAD.MOV.U32 R30, RZ, RZ, RZ ;  /* 0x000000ffff1e7224 */ /* 0x000fe400078e00ff */
[----:B------:R-:W-:-:S07]  /*42f0*/  LOP3.LUT R38, R38, UR4, RZ, 0x30, !PT ;  /* 0x0000000426267c12 */ /* 0x000fce000f8e30ff */
        /* <DEDUP_REMOVED lines=31> */
.L_x_50:
[----:B------:R-:W-:Y:S05]  /*44f0*/  BSYNC.RECONVERGENT B0 ;  /* 0x0000000000007941 */ /* 0x000fea0003800200 */
.L_x_49:
        /* <DEDUP_REMOVED lines=9> */
[----:B------:R-:W-:Y:S02]  /*4590*/  @!P1 LOP3.LUT R39, RZ, R39, RZ, 0x33, !PT ;  /* 0x00000027ff279212 */ /* 0x000fe400078e33ff */
[----:B------:R-:W-:Y:S02]  /*45a0*/  VOTE.ANY R55, PT, P2 ;  /* 0x0000000000377806 */ /* 0x000fe400010e0100 */
[----:B------:R-:W-:-:S02]  /*45b0*/  LOP3.LUT R28, R39, R28, RZ, 0xc0, !PT ;  /* 0x0000001c271c7212 */ /* 0x000fc400078ec0ff */
[----:B------:R-:W-:Y:S02]  /*45c0*/  VOTE.ANY R39, PT, P3 ;  /* 0x0000000000277806 */ /* 0x000fe400018e0100 */
[----:B------:R-:W-:Y:S02]  /*45d0*/  @!P2 LOP3.LUT R55, RZ, R55, RZ, 0x33, !PT ;  /* 0x00000037ff37a212 */ /* 0x000fe400078e33ff */
[----:B------:R-:W-:Y:S02]  /*45e0*/  @!P3 LOP3.LUT R39, RZ, R39, RZ, 0x33, !PT ;  /* 0x00000027ff27b212 */ /* 0x000fe400078e33ff */
[----:B------:R-:W-:Y:S02]  /*45f0*/  LOP3.LUT R28, R55, R28, RZ, 0xc0, !PT ;  /* 0x0000001c371c7212 */ /* 0x000fe400078ec0ff */
[----:B------:R-:W-:Y:S02]  /*4600*/  LOP3.LUT P0, RZ, R38, 0x80, RZ, 0xc0, !PT ;  /* 0x0000008026ff7812 */ /* 0x000fe4000780c0ff */
[----:B------:R-:W-:-:S02]  /*4610*/  VOTE.ANY R55, PT, P4 ;  /* 0x0000000000377806 */ /* 0x000fc400020e0100 */
[----:B------:R-:W-:Y:S02]  /*4620*/  LOP3.LUT R28, R39, R28, RZ, 0xc0, !PT ;  /* 0x0000001c271c7212 */ /* 0x000fe400078ec0ff */
[----:B------:R-:W-:Y:S02]  /*4630*/  VOTE.ANY R39, PT, P5 ;  /* 0x0000000000277806 */ /* 0x000fe400028e0100 */
[----:B------:R-:W-:Y:S02]  /*4640*/  @!P4 LOP3.LUT R55, RZ, R55, RZ, 0x33, !PT ;  /* 0x00000037ff37c212 */ /* 0x000fe400078e33ff */
[----:B------:R-:W-:Y:S02]  /*4650*/  @!P5 LOP3.LUT R39, RZ, R39, RZ, 0x33, !PT ;  /* 0x00000027ff27d212 */ /* 0x000fe400078e33ff */
[----:B------:R-:W-:Y:S02]  /*4660*/  LOP3.LUT R28, R55, R28, RZ, 0xc0, !PT ;  /* 0x0000001c371c7212 */ /* 0x000fe400078ec0ff */
[----:B------:R-:W-:-:S02]  /*4670*/  VOTE.ANY R55, PT, P6 ;  /* 0x0000000000377806 */ /* 0x000fc400030e0100 */
[----:B------:R-:W-:Y:S02]  /*4680*/  LOP3.LUT R28, R39, R28, RZ, 0xc0, !PT ;  /* 0x0000001c271c7212 */ /* 0x000fe400078ec0ff */
[----:B------:R-:W-:Y:S02]  /*4690*/  VOTE.ANY R39, PT, P0 ;  /* 0x0000000000277806 */ /* 0x000fe400000e0100 */
[----:B------:R-:W-:Y:S02]  /*46a0*/  @!P6 LOP3.LUT R55, RZ, R55, RZ, 0x33, !PT ;  /* 0x00000037ff37e212 */ /* 0x000fe400078e33ff */
        /* <DEDUP_REMOVED lines=8> */
[----:B------:R-:W-:-:S05]  /*4730*/  IMAD R43, R38, 0x4, R29 ;  /* 0x00000004262b7824 */ /* 0x000fca00078e021d */
[----:B------:R0:W3:Y:S02]  /*4740*/  ATOMS.ADD R60, [R43], R28 ;  /* 0x0000001c2b3c738c */ /* 0x0000e40000000000 */
.L_x_52:
[----:B------:R-:W-:Y:S05]  /*4750*/  BSYNC.RECONVERGENT B0 ;  /* 0x0000000000007941 */ /* 0x000fea0003800200 */
.L_x_51:
[----:B------:R-:W-:Y:S01]  /*4760*/  R2P PR, R40, 0x7f ;  /* 0x0000007f28007804 */ /* 0x000fe20000000000 */
[----:B---3--:R3:W4:Y:S01]  /*4770*/  SHFL.IDX PT, R39, R60, R39, 0x1f ;  /* 0x00001f273c277589 */ /* 0x00872200000e0000 */
[----:B------:R-:W-:Y:S01]  /*4780*/  SHF.R.U32.HI R58, RZ, UR5, R16 ;  /* 0x00000005ff3a7c19 */ /* 0x000fe20008011610 */
[----:B------:R-:W-:Y:S01]  /*4790*/  BSSY.RECONVERGENT B0, `(.L_x_53) ;  /* 0x0000022000007945 */ /* 0x000fe20003800200 */
[----:B------:R-:W-:Y:S02]  /*47a0*/  IMAD.MOV.U32 R64, RZ, RZ, RZ ;  /* 0x000000ffff407224 */ /* 0x000fe400078e00ff */
[----:B------:R-:W-:-:S07]  /*47b0*/  LOP3.LUT R58, R58, UR4, RZ, 0x30, !PT ;  /* 0x000000043a3a7c12 */ /* 0x000fce000f8e30ff */
[----:B------:R-:W-:Y:S02]  /*47c0*/  VOTE.ANY R38, PT, P0 ;  /* 0x0000000000267806 */ /* 0x000fe400000e0100 */
[----:B0-----:R-:W-:Y:S02]  /*47d0*/  VOTE.ANY R43, PT, P1 ;  /* 0x00000000002b7806 */ /* 0x001fe400008e0100 */
[----:B------:R-:W-:Y:S02]  /*47e0*/  @!P0 LOP3.LUT R38, RZ, R38, RZ, 0x33, !PT ;  /* 0x00000026ff268212 */ /* 0x000fe400078e33ff */
[----:B------:R-:W-:Y:S02]  /*47f0*/  @!P1 LOP3.LUT R43, RZ, R43, RZ, 0x33, !PT ;  /* 0x0000002bff2b9212 */ /* 0x000fe400078e33ff */
[----:B------:R-:W-:Y:S02]  /*4800*/  LOP3.LUT P0, RZ, R40, 0x80, RZ, 0xc0, !PT ;  /* 0x0000008028ff7812 */ /* 0x000fe4000780c0ff */
[----:B------:R-:W-:-:S02]  /*4810*/  LOP3.LUT R38, R43, R38, RZ, 0xc0, !PT ;  /* 0x000000262b267212 */ /* 0x000fc400078ec0ff */
[----:B------:R-:W-:-:S04]  /*4820*/  VOTE.ANY R43, PT, P2 ;  /* 0x00000000002b7806 */ /* 0x000fc800010e0100 */
[----:B------:R-:W-:-:S04]  /*4830*/  @!P2 LOP3.LUT R43, RZ, R43, RZ, 0x33, !PT ;  /* 0x0000002bff2ba212 */ /* 0x000fc800078e33ff */
[----:B------:R-:W-:Y:S02]  /*4840*/  LOP3.LUT R38, R43, R38, RZ, 0xc0, !PT ;  /* 0x000000262b267212 */ /* 0x000fe400078ec0ff */
        /* <DEDUP_REMOVED lines=14> */
[----:B------:R-:W-:-:S04]  /*4930*/  LOP3.LUT R55, R43, R38, RZ, 0xc0, !PT ;  /* 0x000000262b377212 */ /* 0x000fc800078ec0ff */
[----:B------:R-:W0:Y:S01]  /*4940*/  FLO.U32 R43, R55 ;  /* 0x00000037002b7300 */ /* 0x000e2200000e0000 */
[----:B------:R-:W-:-:S07]  /*4950*/  LOP3.LUT R38, R14, R55, RZ, 0xc0, !PT ;  /* 0x000000370e267212 */ /* 0x000fce00078ec0ff */
[----:B------:R-:W1:Y:S01]  /*4960*/  POPC R38, R38 ;  /* 0x0000002600267309 */ /* 0x000e620000000000 */
[----:B0-----:R-:W-:-:S13]  /*4970*/  ISETP.NE.AND P0, PT, R24, R43, PT ;  /* 0x0000002b1800720c */ /* 0x001fda0003f05270 */
[----:B-1-34-:R-:W-:Y:S05]  /*4980*/  @P0 BRA `(.L_x_54) ;  /* 0x0000000000080947 */ /* 0x01afea0003800000 */
[----:B------:R-:W-:-:S05]  /*4990*/  IMAD R55, R40, 0x4, R29 ;  /* 0x0000000428377824 */ /* 0x000fca00078e021d */
[----:B------:R0:W1:Y:S02]  /*49a0*/  ATOMS.ADD R64, [R55], R38 ;  /* 0x000000263740738c */ /* 0x0000640000000000 */
.L_x_54:
[----:B------:R-:W-:Y:S05]  /*49b0*/  BSYNC.RECONVERGENT B0 ;  /* 0x0000000000007941 */ /* 0x000fea0003800200 */
.L_x_53:
[----:B------:R-:W-:Y:S01]  /*49c0*/  R2P PR, R58, 0x7f ;  /* 0x0000007f3a007804 */ /* 0x000fe20000000000 */
[----:B-1----:R1:W3:Y:S01]  /*49d0*/  SHFL.IDX PT, R43, R64, R43, 0x1f ;  /* 0x00001f2b402b7589 */ /* 0x0022e200000e0000 */
        /* <DEDUP_REMOVED lines=30> */
[----:B------:R-:W4:Y:S01]  /*4bc0*/  POPC R40, R40 ;  /* 0x0000002800287309 */ /* 0x000f220000000000 */
[----:B0-----:R-:W-:-:S13]  /*4bd0*/  ISETP.NE.AND P0, PT, R24, R55, PT ;  /* 0x000000371800720c */ /* 0x001fda0003f05270 */
[----:B-1-34-:R-:W-:Y:S05]  /*4be0*/  @P0 BRA `(.L_x_56) ;  /* 0x0000000000080947 */ /* 0x01afea0003800000 */
[----:B------:R-:W-:-:S05]  /*4bf0*/  IMAD R59, R58, 0x4, R29 ;  /* 0x000000043a3b7824 */ /* 0x000fca00078e021d */
[----:B------:R0:W1:Y:S02]  /*4c00*/  ATOMS.ADD R62, [R59], R40 ;  /* 0x000000283b3e738c */ /* 0x0000640000000000 */
.L_x_56:
[----:B------:R-:W-:Y:S05]  /*4c10*/  BSYNC.RECONVERGENT B0 ;  /* 0x0000000000007941 */ /* 0x000fea0003800200 */
.L_x_55:
[----:B------:R-:W-:Y:S01]  /*4c20*/  R2P PR, R60, 0x7f ;  /* 0x0000007f3c007804 */ /* 0x000fe20000000000 */
[----:B--2---:R-:W-:Y:S01]  /*4c30*/  IMAD.IADD R44, R44, 0x1, R47 ;  /* 0x000000012c2c7824 */ /* 0x004fe200078e022f */
[----:B------:R-:W-:Y:S01]  /*4c40*/  BSSY.RECONVERGENT B0, `(.L_x_57) ;  /* 0x0000025000007945 */ /* 0x000fe20003800200 */
[----:B------:R-:W-:Y:S02]  /*4c50*/  IMAD.IADD R46, R46, 0x1, R49 ;  /* 0x000000012e2e7824 */ /* 0x000fe400078e0231 */
[----:B-1----:R1:W2:Y:S01]  /*4c60*/  SHFL.IDX PT, R49, R62, R55, 0x1f ;  /* 0x00001f373e317589 */ /* 0x0022a200000e0000 */
[----:B------:R-:W-:-:S07]  /*4c70*/  IMAD.MOV.U32 R64, RZ, RZ, RZ ;  /* 0x000000ffff407224 */ /* 0x000fce00078e00ff */
[----:B------:R-:W-:Y:S02]  /*4c80*/  VOTE.ANY R58, PT, P0 ;  /* 0x00000000003a7806 */ /* 0x000fe400000e0100 */
[----:B------:R-:W-:Y:S02]  /*4c90*/  VOTE.ANY R47, PT, P1 ;  /* 0x00000000002f7806 */ /* 0x000fe400008e0100 */
        /* <DEDUP_REMOVED lines=22> */
[----:B------:R-:W-:Y:S02]  /*4e00*/  SHF.R.U32.HI R58, RZ, UR5, R6 ;  /* 0x00000005ff3a7c19 */ /* 0x000fe40008011606 */
[----:B0-----:R-:W0:Y:S01]  /*4e10*/  FLO.U32 R59, R61 ;  /* 0x0000003d003b7300 */ /* 0x001e2200000e0000 */
[----:B------:R-:W-:Y:S02]  /*4e20*/  LOP3.LUT R47, R14, R61, RZ, 0xc0, !PT ;  /* 0x0000003d0e2f7212 */ /* 0x000fe400078ec0ff */
[----:B------:R-:W-:-:S05]  /*4e30*/  LOP3.LUT R58, R58, UR4, RZ, 0x30, !PT ;  /* 0x000000043a3a7c12 */ /* 0x000fca000f8e30ff */
[----:B------:R-:W3:Y:S01]  /*4e40*/  POPC R47, R47 ;  /* 0x0000002f002f7309 */ /* 0x000ee20000000000 */
[----:B0-----:R-:W-:-:S13]  /*4e50*/  ISETP.NE.AND P0, PT, R24, R59, PT ;  /* 0x0000003b1800720c */ /* 0x001fda0003f05270 */
[----:B-123--:R-:W-:Y:S05]  /*4e60*/  @P0 BRA `(.L_x_58) ;  /* 0x0000000000080947 */ /* 0x00efea0003800000 */
[----:B------:R-:W-:-:S05]  /*4e70*/  IMAD R60, R60, 0x4, R29 ;  /* 0x000000043c3c7824 */ /* 0x000fca00078e021d */
[----:B------:R0:W1:Y:S02]  /*4e80*/  ATOMS.ADD R64, [R60], R47 ;  /* 0x0000002f3c40738c */ /* 0x0000640000000000 */
.L_x_58:
[----:B------:R-:W-:Y:S05]  /*4e90*/  BSYNC.RECONVERGENT B0 ;  /* 0x0000000000007941 */ /* 0x000fea0003800200 */
.L_x_57:
[----:B------:R-:W-:Y:S01]  /*4ea0*/  R2P PR, R58, 0x7f ;  /* 0x0000007f3a007804 */ /* 0x000fe20000000000 */
[----:B------:R-:W-:Y:S01]  /*4eb0*/  IMAD.IADD R52, R51, 0x1, R52 ;  /* 0x0000000133347824 */ /* 0x000fe200078e0234 */
[----:B-1----:R1:W2:Y:S01]  /*4ec0*/  SHFL.IDX PT, R64, R64, R59, 0x1f ;  /* 0x00001f3b40407589 */ /* 0x0022a200000e0000 */
[----:B------:R-:W-:Y:S01]  /*4ed0*/  BSSY.RECONVERGENT B0, `(.L_x_59) ;  /* 0x0000024000007945 */ /* 0x000fe20003800200 */
[----:B------:R-:W-:Y:S02]  /*4ee0*/  IMAD.IADD R56, R53, 0x1, R56 ;  /* 0x0000000135387824 */ /* 0x000fe400078e0238 */
[----:B------:R-:W-:-:S07]  /*4ef0*/  IMAD.MOV.U32 R62, RZ, RZ, RZ ;  /* 0x000000ffff3e7224 */ /* 0x000fce00078e00ff */
        /* <DEDUP_REMOVED lines=25> */
[----:B------:R-:W0:Y:S01]  /*5090*/  FLO.U32 R55, R61 ;  /* 0x0000003d00377300 */ /* 0x000e2200000e0000 */
[----:B------:R-:W-:Y:S02]  /*50a0*/  LOP3.LUT R51, R14, R61, RZ, 0xc0, !PT ;  /* 0x0000003d0e337212 */ /* 0x000fe400078ec0ff */
[----:B------:R-:W-:-:S05]  /*50b0*/  LOP3.LUT R60, R60, UR4, RZ, 0x30, !PT ;  /* 0x000000043c3c7c12 */ /* 0x000fca000f8e30ff */
[----:B------:R-:W3:Y:S01]  /*50c0*/  POPC R51, R51 ;  /* 0x0000003300337309 */ /* 0x000ee20000000000 */
[----:B0-----:R-:W-:-:S13]  /*50d0*/  ISETP.NE.AND P0, PT, R24, R55, PT ;  /* 0x000000371800720c */ /* 0x001fda0003f05270 */
[----:B-123--:R-:W-:Y:S05]  /*50e0*/  @P0 BRA `(.L_x_60) ;  /* 0x0000000000080947 */ /* 0x00efea0003800000 */
[----:B------:R-:W-:-:S05]  /*50f0*/  IMAD R58, R58, 0x4, R29 ;  /* 0x000000043a3a7824 */ /* 0x000fca00078e021d */
[----:B------:R0:W1:Y:S02]  /*5100*/  ATOMS.ADD R62, [R58], R51 ;  /* 0x000000333a3e738c */ /* 0x0000640000000000 */
.L_x_60:
[----:B------:R-:W-:Y:S05]  /*5110*/  BSYNC.RECONVERGENT B0 ;  /* 0x0000000000007941 */ /* 0x000fea0003800200 */
.L_x_59:
[----:B------:R-:W-:Y:S01]  /*5120*/  R2P PR, R60, 0x7f ;  /* 0x0000007f3c007804 */ /* 0x000fe20000000000 */
[----:B------:R-:W-:Y:S01]  /*5130*/  IMAD.IADD R48, R48, 0x1, R45 ;  /* 0x0000000130307824 */ /* 0x000fe200078e022d */
[----:B-1----:R1:W2:Y:S01]  /*5140*/  SHFL.IDX PT, R62, R62, R55, 0x1f ;  /* 0x00001f373e3e7589 */ /* 0x0022a200000e0000 */
[----:B------:R-:W-:Y:S01]  /*5150*/  BSSY.RECONVERGENT B0, `(.L_x_61) ;  /* 0x0000024000007945 */ /* 0x000fe20003800200 */
[----:B------:R-:W-:-:S09]  /*5160*/  IMAD.MOV.U32 R66, RZ, RZ, RZ ;  /* 0x000000ffff427224 */ /* 0x000fd200078e00ff */
        /* <DEDUP_REMOVED lines=23> */
[----:B------:R-:W-:Y:S01]  /*52e0*/  LOP3.LUT R53, R58, R53, RZ, 0xc0, !PT ;  /* 0x000000353a357212 */ /* 0x000fe200078ec0ff */
[----:B------:R-:W-:Y:S01]  /*52f0*/  IMAD.IADD R58, R37, 0x1, R36 ;  /* 0x00000001253a7824 */ /* 0x000fe200078e0224 */
        /* <DEDUP_REMOVED lines=9> */
.L_x_62:
[----:B------:R-:W-:Y:S05]  /*5390*/  BSYNC.RECONVERGENT B0 ;  /* 0x0000000000007941 */ /* 0x000fea0003800200 */
.L_x_61:
[----:B------:R-:W-:Y:S01]  /*53a0*/  R2P PR, R36, 0x7f ;  /* 0x0000007f24007804 */ /* 0x000fe20000000000 */
[----:B------:R-:W-:Y:S01]  /*53b0*/  IMAD.IADD R34, R35, 0x1, R34 ;  /* 0x0000000123227824 */ /* 0x000fe200078e0222 */
[----:B------:R-:W-:Y:S01]  /*53c0*/  BSSY.RECONVERGENT B0, `(.L_x_63) ;  /* 0x0000022000007945 */ /* 0x000fe20003800200 */
[----:B------:R-:W-:-:S10]  /*53d0*/  IMAD.MOV.U32 R55, RZ, RZ, RZ ;  /* 0x000000ffff377224 */ /* 0x000fd400078e00ff */
        /* <DEDUP_REMOVED lines=24> */
[----:B-1----:R0:W1:Y:S02]  /*5560*/  SHFL.IDX PT, R60, R66, R45, 0x1f ;  /* 0x00001f2d423c7589 */ /* 0x00206400000e0000 */
[----:B------:R-:W2:Y:S01]  /*5570*/  FLO.U32 R59, R53 ;  /* 0x00000035003b7300 */ /* 0x000ea200000e0000 */
[----:B------:R-:W-:-:S07]  /*5580*/  LOP3.LUT R35, R14, R53, RZ, 0xc0, !PT ;  /* 0x000000350e237212 */ /* 0x000fce00078ec0ff */
[----:B------:R-:W3:Y:S01]  /*5590*/  POPC R35, R35 ;  /* 0x0000002300237309 */ /* 0x000ee20000000000 */
[----:B--2---:R-:W-:-:S13]  /*55a0*/  ISETP.NE.AND P0, PT, R24, R59, PT ;  /* 0x0000003b1800720c */ /* 0x004fda0003f05270 */
[----:B01-3--:R-:W-:Y:S05]  /*55b0*/  @P0 BRA `(.L_x_64) ;  /* 0x0000000000080947 */ /* 0x00bfea0003800000 */
[----:B------:R-:W-:-:S05]  /*55c0*/  IMAD R36, R36, 0x4, R29 ;  /* 0x0000000424247824 */ /* 0x000fca00078e021d */
[----:B------:R0:W1:Y:S02]  /*55d0*/  ATOMS.ADD R55, [R36], R35 ;  /* 0x000000232437738c */ /* 0x0000640000000000 */
.L_x_64:
[----:B------:R-:W-:Y:S05]  /*55e0*/  BSYNC.RECONVERGENT B0 ;  /* 0x0000000000007941 */ /* 0x000fea0003800200 */
.L_x_63:
[----:B------:R-:W-:Y:S01]  /*55f0*/  R2P PR, R26, 0x7f ;  /* 0x0000007f1a007804 */ /* 0x000fe20000000000 */
[----:B01----:R0:W1:Y:S01]  /*5600*/  SHFL.IDX PT, R36, R55, R59, 0x1f ;  /* 0x00001f3b37247589 */ /* 0x00306200000e0000 */
[----:B------:R-:W-:Y:S11]  /*5610*/  BSSY.RECONVERGENT B0, `(.L_x_65) ;  /* 0x0000021000007945 */ /* 0x000ff60003800200 */
[----:B------:R-:W-:-:S02]  /*5620*/  VOTE.ANY R45, PT, P0 ;  /* 0x00000000002d7806 */ /* 0x000fc400000e0100 */
[----:B------:R-:W-:Y:S02]  /*5630*/  VOTE.ANY R66, PT, P1 ;  /* 0x0000000000427806 */ /* 0x000fe400008e0100 */
[----:B------:R-:W-:Y:S02]  /*5640*/  @!P0 LOP3.LUT R45, RZ, R45, RZ, 0x33, !PT ;  /* 0x0000002dff2d8212 */ /* 0x000fe400078e33ff */
[----:B------:R-:W-:Y:S02]  /*5650*/  @!P1 LOP3.LUT R66, RZ, R66, RZ, 0x33, !PT ;  /* 0x00000042ff429212 */ /* 0x000fe400078e33ff */
[----:B------:R-:W-:Y:S02]  /*5660*/  LOP3.LUT P0, RZ, R26, 0x80, RZ, 0xc0, !PT ;  /* 0x000000801aff7812 */ /* 0x000fe4000780c0ff */
        /* <DEDUP_REMOVED lines=19> */
[----:B------:R-:W2:Y:S01]  /*57a0*/  FLO.U32 R53, R45 ;  /* 0x0000002d00357300 */ /* 0x000ea200000e0000 */
[----:B------:R-:W-:-:S07]  /*57b0*/  LOP3.LUT R14, R14, R45, RZ, 0xc0, !PT ;  /* 0x0000002d0e0e7212 */ /* 0x000fce00078ec0ff */
[----:B0-----:R0:W3:Y:S01]  /*57c0*/  POPC R55, R14 ;  /* 0x0000000e00377309 */ /* 0x0010e20000000000 */
[----:B--2---:R-:W-:Y:S01]  /*57d0*/  ISETP.NE.AND P0, PT, R24, R53, PT ;  /* 0x000000351800720c */ /* 0x004fe20003f05270 */
[----:B------:R-:W-:-:S12]  /*57e0*/  IMAD.MOV.U32 R24, RZ, RZ, RZ ;  /* 0x000000ffff187224 */ /* 0x000fd800078e00ff */
[----:B01-3--:R-:W-:Y:S05]  /*57f0*/  @P0 BRA `(.L_x_66) ;  /* 0x0000000000080947 */ /* 0x00bfea0003800000 */
[----:B------:R-:W-:-:S06]  /*5800*/  IMAD R24, R26, 0x4, R29 ;  /* 0x000000041a187824 */ /* 0x000fcc00078e021d */
[----:B------:R0:W1:Y:S02]  /*5810*/  ATOMS.ADD R24, [R24], R55 ;  /* 0x000000371818738c */ /* 0x0000640000000000 */
.L_x_66:
[----:B------:R-:W-:Y:S05]  /*5820*/  BSYNC.RECONVERGENT B0 ;  /* 0x0000000000007941 */ /* 0x000fea0003800200 */
.L_x_65:
[----:B------:R-:W-:Y:S01]  /*5830*/  BAR.SYNC.DEFER_BLOCKING 0x0 ;  /* 0x0000000000007b1d */ /* 0x000fe20000010000 */
[----:B------:R-:W-:Y:S01]  /*5840*/  IMAD.IADD R26, R40, 0x1, R49 ;  /* 0x00000001281a7824 */ /* 0x000fe200078e0231 */
[----:B------:R-:W-:Y:S01]  /*5850*/  ISETP.NE.AND P0, PT, R50, RZ, PT ;  /* 0x000000ff3200720c */ /* 0x000fe20003f05270 */
[----:B------:R-:W-:Y:S02]  /*5860*/  IMAD.IADD R28, R28, 0x1, R39 ;  /* 0x000000011c1c7824 */ /* 0x000fe400078e0227 */
[----:B------:R-:W-:Y:S01]  /*5870*/  IMAD R40, R44, 0x4, R7 ;  /* 0x000000042c287824 */ /* 0x000fe200078e0207 */
[----:B------:R-:W-:Y:S01]  /*5880*/  BSSY B1, `(.L_x_67) ;  /* 0x000005c000017945 */ /* 0x000fe20003800000 */
[----:B------:R-:W-:Y:S01]  /*5890*/  IMAD.IADD R14, R38, 0x1, R43 ;  /* 0x00000001260e7824 */ /* 0x000fe200078e022b */
[----:B-1----:R-:W1:Y:S01]  /*58a0*/  SHFL.IDX PT, R24, R24, R53, 0x1f ;  /* 0x00001f3518187589 */ /* 0x002e6200000e0000 */
[----:B------:R-:W-:Y:S02]  /*58b0*/  IMAD R39, R46, 0x4, R7 ;  /* 0x000000042e277824 */ /* 0x000fe400078e0207 */
[----:B------:R-:W-:-:S02]  /*58c0*/  IMAD.IADD R60, R37, 0x1, R60 ;  /* 0x00000001253c7824 */ /* 0x000fc400078e023c */
[--C-:B------:R-:W-:Y:S02]  /*58d0*/  IMAD R38, R52, 0x4, R7.reuse ;  /* 0x0000000434267824 */ /* 0x100fe400078e0207 */
[----:B------:R-:W-:Y:S02]  /*58e0*/  IMAD.IADD R32, R33, 0x1, R32 ;  /* 0x0000000121207824 */ /* 0x000fe400078e0220 */
[----:B------:R-:W-:Y:S02]  /*58f0*/  IMAD.IADD R44, R35, 0x1, R36 ;  /* 0x00000001232c7824 */ /* 0x000fe400078e0224 */
[--C-:B------:R-:W-:Y:S02]  /*5900*/  IMAD R37, R56, 0x4, R7.reuse ;  /* 0x0000000438257824 */ /* 0x100fe400078e0207 */
[----:B------:R-:W-:Y:S02]  /*5910*/  IMAD.IADD R30, R31, 0x1, R30 ;  /* 0x000000011f1e7824 */ /* 0x000fe400078e021e */
[--C-:B------:R-:W-:Y:S01]  /*5920*/  IMAD R36, R48, 0x4, R7.reuse ;  /* 0x0000000430247824 */ /* 0x100fe200078e0207 */
[----:B------:R2:W-:Y:S01]  /*5930*/  STS [R40+-0x4], R27 ;  /* 0xfffffc1b28007388 */ /* 0x0005e20000000800 */
[----:B------:R-:W-:-:S02]  /*5940*/  IMAD R35, R58, 0x4, R7 ;  /* 0x000000043a237824 */ /* 0x000fc400078e0207 */
[--C-:B------:R-:W-:Y:S01]  /*5950*/  IMAD R34, R34, 0x4, R7.reuse ;  /* 0x0000000422227824 */ /* 0x100fe200078e0207 */
[----:B------:R-:W-:Y:S01]  /*5960*/  STS [R39+-0x4], R22 ;  /* 0xfffffc1627007388 */ /* 0x000fe20000000800 */
[--C-:B------:R-:W-:Y:S02]  /*5970*/  IMAD R33, R32, 0x4, R7.reuse ;  /* 0x0000000420217824 */ /* 0x100fe400078e0207 */
[----:B------:R-:W-:Y:S01]  /*5980*/  IMAD.IADD R64, R47, 0x1, R64 ;  /* 0x000000012f407824 */ /* 0x000fe200078e0240 */
[----:B------:R-:W-:Y:S01]  /*5990*/  STS [R38+-0x4], R21 ;  /* 0xfffffc1526007388 */ /* 0x000fe20000000800 */
[--C-:B------:R-:W-:Y:S02]  /*59a0*/  IMAD R32, R30, 0x4, R7.reuse ;  /* 0x000000041e207824 */ /* 0x100fe400078e0207 */
[----:B------:R-:W-:Y:S01]  /*59b0*/  IMAD.IADD R62, R51, 0x1, R62 ;  /* 0x00000001333e7824 */ /* 0x000fe200078e023e */
[----:B------:R-:W-:Y:S01]  /*59c0*/  STS [R37+-0x4], R18 ;  /* 0xfffffc1225007388 */ /* 0x000fe20000000800 */
[----:B------:R-:W-:-:S02]  /*59d0*/  IMAD R31, R28, 0x4, R7 ;  /* 0x000000041c1f7824 */ /* 0x000fc400078e0207 */
[--C-:B------:R-:W-:Y:S01]  /*59e0*/  IMAD R30, R14, 0x4, R7.reuse ;  /* 0x000000040e1e7824 */ /* 0x100fe200078e0207 */
[----:B------:R-:W-:Y:S01]  /*59f0*/  STS [R36+-0x4], R23 ;  /* 0xfffffc1724007388 */ /* 0x000fe20000000800 */
[--C-:B------:R-:W-:Y:S02]  /*5a00*/  IMAD R29, R26, 0x4, R7.reuse ;  /* 0x000000041a1d7824 */ /* 0x100fe400078e0207 */
[----:B-1----:R-:W-:Y:S01]  /*5a10*/  IMAD.IADD R24, R55, 0x1, R24 ;  /* 0x0000000137187824 */ /* 0x002fe200078e0218 */
[----:B------:R-:W-:Y:S01]  /*5a20*/  STS [R35+-0x4], R20 ;  /* 0xfffffc1423007388 */ /* 0x000fe20000000800 */
[--C-:B------:R-:W-:Y:S02]  /*5a30*/  IMAD R28, R64, 0x4, R7.reuse ;  /* 0x00000004401c7824 */ /* 0x100fe400078e0207 */
[--C-:B--2---:R-:W-:Y:S01]  /*5a40*/  IMAD R27, R62, 0x4, R7.reuse ;  /* 0x000000043e1b7824 */ /* 0x104fe200078e0207 */
[----:B------:R1:W-:Y:S01]  /*5a50*/  STS [R34+-0x4], R25 ;  /* 0xfffffc1922007388 */ /* 0x0003e20000000800 */
[----:B------:R-:W-:-:S02]  /*5a60*/  IMAD R26, R60, 0x4, R7 ;  /* 0x000000043c1a7824 */ /* 0x000fc400078e0207 */
[--C-:B------:R-:W-:Y:S01]  /*5a70*/  IMAD R24, R24, 0x4, R7.reuse ;  /* 0x0000000418187824 */ /* 0x100fe200078e0207 */
[----:B------:R-:W-:Y:S04]  /*5a80*/  STS [R33+-0x4], R10 ;  /* 0xfffffc0a21007388 */ /* 0x000fe80000000800 */
[----:B------:R-:W-:Y:S01]  /*5a90*/  STS [R32+-0x4], R17 ;  /* 0xfffffc1120007388 */ /* 0x000fe20000000800 */
[----:B-1----:R-:W-:-:S03]  /*5aa0*/  IMAD R25, R44, 0x4, R7 ;  /* 0x000000042c197824 */ /* 0x002fc600078e0207 */
[----:B------:R-:W-:Y:S04]  /*5ab0*/  STS [R31+-0x4], R12 ;  /* 0xfffffc0c1f007388 */ /* 0x000fe80000000800 */
[----:B------:R1:W-:Y:S04]  /*5ac0*/  STS [R30+-0x4], R19 ;  /* 0xfffffc131e007388 */ /* 0x0003e80000000800 */
[----:B------:R2:W-:Y:S04]  /*5ad0*/  STS [R29+-0x4], R16 ;  /* 0xfffffc101d007388 */ /* 0x0005e80000000800 */
[----:B------:R2:W-:Y:S01]  /*5ae0*/  STS [R28+-0x4], R9 ;  /* 0xfffffc091c007388 */ /* 0x0005e20000000800 */
[----:B-1----:R-:W-:-:S03]  /*5af0*/  IMAD R19, R3, 0x8, R7 ;  /* 0x0000000803137824 */ /* 0x002fc600078e0207 */
[----:B------:R2:W-:Y:S04]  /*5b00*/  STS [R27+-0x4], R6 ;  /* 0xfffffc061b007388 */ /* 0x0005e80000000800 */
[----:B------:R2:W-:Y:S04]  /*5b10*/  STS [R26+-0x4], R11 ;  /* 0xfffffc0b1a007388 */ /* 0x0005e80000000800 */
[----:B------:R2:W-:Y:S04]  /*5b20*/  STS [R25+-0x4], R8 ;  /* 0xfffffc0819007388 */ /* 0x0005e80000000800 */
[----:B------:R2:W-:Y:S01]  /*5b30*/  STS [R24+-0x4], R13 ;  /* 0xfffffc0d18007388 */ /* 0x0005e20000000800 */
[----:B------:R-:W-:Y:S05]  /*5b40*/  @P0 BRA `(.L_x_68) ;  /* 0x0000000000bc0947 */ /* 0x000fea0003800000 */
[----:B------:R-:W1:Y:S02]  /*5b50*/  LDCU.64 UR8, c[0x0][0x398] ;  /* 0x00007300ff0877ac */ /* 0x000e640008000a00 */
[----:B-1----:R-:W-:-:S04]  /*5b60*/  LEA R10, P0, R3, UR8, 0x3 ;  /* 0x00000008030a7c11 */ /* 0x002fc8000f8018ff */
[----:B--2---:R-:W-:-:S05]  /*5b70*/  LEA.HI.X R11, R3, UR9, RZ, 0x3, P0 ;  /* 0x00000009030b7c11 */ /* 0x004fca00080f1cff */
[----:B------:R-:W2:Y:S01]  /*5b80*/  LDG.E.64 R8, desc[UR6][R10.64] ;  /* 0x000000060a087981 */ /* 0x000ea2000c1e1b00 */
[----:B------:R-:W-:Y:S02]  /*5b90*/  SHF.R.S32.HI R13, RZ, 0x1f, R15 ;  /* 0x0000001fff0d7819 */ /* 0x000fe4000001140f */
[----:B--2---:R-:W-:-:S05]  /*5ba0*/  IADD3 R8, P0, PT, -R15, R8, RZ ;  /* 0x000000080f087210 */ /* 0x004fca0007f1e1ff */
[----:B------:R-:W-:Y:S01]  /*5bb0*/  IMAD.X R9, R9, 0x1, ~R13, P0 ;  /* 0x0000000109097824 */ /* 0x000fe200000e0e0d */
[----:B------:R-:W-:Y:S01]  /*5bc0*/  ISETP.GE.AND P0, PT, R42, 0x1, PT ;  /* 0x000000012a00780c */ /* 0x000fe20003f06270 */
[----:B------:R-:W-:-:S03]  /*5bd0*/  IMAD.MOV.U32 R13, RZ, RZ, R0 ;  /* 0x000000ffff0d7224 */ /* 0x000fc600078e0000 */
[----:B------:R1:W-:Y:S09]  /*5be0*/  STS.64 [R19+0x6600], R8 ;  /* 0x0066000813007388 */ /* 0x0003f20000000a00 */
[----:B------:R-:W-:Y:S05]  /*5bf0*/  @!P0 BRA `(.L_x_69) ;  /* 0x00000000006c8947 */ /* 0x000fea0003800000 */
[----:B------:R-:W-:Y:S01]  /*5c00*/  BSSY B0, `(.L_x_70) ;  /* 0x0000019000007945 */ /* 0x000fe20003800000 */
[----:B------:R-:W-:Y:S02]  /*5c10*/  IMAD.MOV.U32 R6, RZ, RZ, -0x1 ;  /* 0xffffffffff067424 */ /* 0x000fe400078e00ff */
[----:B------:R-:W-:Y:S02]  /*5c20*/  IMAD.MOV.U32 R10, RZ, RZ, R42 ;  /* 0x000000ffff0a7224 */ /* 0x000fe400078e002a */
[----:B------:R-:W-:-:S07]  /*5c30*/  IMAD.MOV.U32 R13, RZ, RZ, R0 ;  /* 0x000000ffff0d7224 */ /* 0x000fce00078e0000 */
.L_x_74:
[----:B-1----:R-:W1:Y:S01]  /*5c40*/  LDC.64 R8, c[0x0][0x380] ;  /* 0x0000e000ff087b82 */ /* 0x002e620000000a00 */
[----:B------:R-:W-:Y:S01]  /*5c50*/  VIADD R17, R10, 0xffffffff ;  /* 0xffffffff0a117836 */ /* 0x000fe20000000000 */
[----:B------:R-:W-:Y:S03]  /*5c60*/  BSSY B2, `(.L_x_71) ;  /* 0x0000008000027945 */ /* 0x000fe60003800000 */
[----:B------:R-:W-:-:S04]  /*5c70*/  IMAD R11, R17, 0x100, R3 ;  /* 0x00000100110b7824 */ /* 0x000fc800078e0203 */
[----:B-1----:R-:W-:-:S07]  /*5c80*/  IMAD.WIDE R8, R11, 0x4, R8 ;  /* 0x000000040b087825 */ /* 0x002fce00078e0208 */
.L_x_72:
[----:B------:R-:W-:Y:S05]  /*5c90*/  YIELD ;  /* 0x0000000000007946 */ /* 0x000fea0003800000 */
[----:B------:R1:W-:Y:S06]  /*5ca0*/  MEMBAR.SC.CTA ;  /* 0x0000000000007992 */ /* 0x0003ec0000000000 */
[----:B-1----:R-:W2:Y:S02]  /*5cb0*/  LDG.E.STRONG.SYS R11, desc[UR6][R8.64] ;  /* 0x00000006080b7981 */ /* 0x002ea4000c1f5900 */
[----:B--2---:R-:W-:-:S13]  /*5cc0*/  ISETP.NE.AND P0, PT, R11, RZ, PT ;  /* 0x000000ff0b00720c */ /* 0x004fda0003f05270 */
[----:B------:R-:W-:Y:S05]  /*5cd0*/  @!P0 BRA `(.L_x_72) ;  /* 0xfffffffc00ec8947 */ /* 0x000fea000383ffff */
[----:B------:R-:W-:Y:S05]  /*5ce0*/  BSYNC B2 ;  /* 0x0000000000027941 */ /* 0x000fea0003800000 */
.L_x_71:
[----:B------:R-:W-:Y:S01]  /*5cf0*/  BSSY.RECONVERGENT B2, `(.L_x_73) ;  /* 0x0000006000027945 */ /* 0x000fe20003800200 */
[C---:B------:R-:W-:Y:S02]  /*5d00*/  ISETP.GT.AND P0, PT, R11.reuse, -0x1, PT ;  /* 0xffffffff0b00780c */ /* 0x040fe40003f04270 */
[----:B------:R-:W-:Y:S01]  /*5d10*/  LOP3.LUT R8, R11, 0x3fffffff, RZ, 0xc0, !PT ;  /* 0x3fffffff0b087812 */ /* 0x000fe200078ec0ff */
[----:B------:R-:W-:Y:S05]  /*5d20*/  WARPSYNC.EXCLUSIVE R6 ;  /* 0x0000000006007348 */ /* 0x000fea0003a00000 */
[----:B------:R-:W-:-:S05]  /*5d30*/  IMAD.IADD R13, R8, 0x1, R13 ;  /* 0x00000001080d7824 */ /* 0x000fca00078e020d */
[----:B------:R-:W-:-:S07]  /*5d40*/  VOTE.ANY R6, PT, P0 ;  /* 0x0000000000067806 */ /* 0x000fce00000e0100 */
[----:B------:R-:W-:Y:S05]  /*5d50*/  BSYNC.RECONVERGENT B2 ;  /* 0x0000000000027941 */ /* 0x000fea0003800200 */
.L_x_73:
[----:B------:R-:W-:Y:S01]  /*5d60*/  ISETP.GT.U32.AND P1, PT, R10, 0x1, PT ;  /* 0x000000010a00780c */ /* 0x000fe20003f24070 */
[----:B------:R-:W-:-:S12]  /*5d70*/  IMAD.MOV.U32 R10, RZ, RZ, R17 ;  /* 0x000000ffff0a7224 */ /* 0x000fd800078e0011 */
[----:B------:R-:W-:Y:S05]  /*5d80*/  @P0 BRA P1, `(.L_x_74) ;  /* 0xfffffffc00ac0947 */ /* 0x000fea000083ffff */
[----:B------:R-:W-:Y:S05]  /*5d90*/  BSYNC B0 ;  /* 0x0000000000007941 */ /* 0x000fea0003800000 */
.L_x_70:
[----:B------:R2:W3:Y:S02]  /*5da0*/  LDS.64 R8, [R19+0x6600] ;  /* 0x0066000013087984 */ /* 0x0004e40000000a00 */
.L_x_69:
[----:B------:R-:W4:Y:S01]  /*5db0*/  LDC.64 R10, c[0x0][0x380] ;  /* 0x0000e000ff0a7b82 */ /* 0x000f220000000a00 */
[C---:B------:R-:W-:Y:S01]  /*5dc0*/  IMAD.IADD R17, R13.reuse, 0x1, -R0 ;  /* 0x000000010d117824 */ /* 0x040fe200078e0a00 */
[----:B------:R-:W-:Y:S01]  /*5dd0*/  LOP3.LUT R13, R13, 0x80000000, RZ, 0xfc, !PT ;  /* 0x800000000d0d7812 */ /* 0x000fe200078efcff */
[----:B------:R-:W-:-:S03]  /*5de0*/  IMAD R21, R42, 0x100, R3 ;  /* 0x000001002a157824 */ /* 0x000fc600078e0203 */
[----:B-1-3--:R-:W-:-:S04]  /*5df0*/  IADD3 R8, P0, PT, R17, R8, RZ ;  /* 0x0000000811087210 */ /* 0x00afc80007f1e0ff */
[----:B------:R-:W-:-:S05]  /*5e00*/  LEA.HI.X.SX32 R9, R17, R9, 0x1, P0 ;  /* 0x0000000911097211 */ /* 0x000fca00000f0eff */
[----:B------:R1:W-:Y:S01]  /*5e10*/  STS.64 [R19+0x6600], R8 ;  /* 0x0066000813007388 */ /* 0x0003e20000000a00 */
[----:B----4-:R-:W-:-:S05]  /*5e20*/  IMAD.WIDE R10, R21, 0x4, R10 ;  /* 0x00000004150a7825 */ /* 0x010fca00078e020a */
[----:B------:R1:W-:Y:S02]  /*5e30*/  STG.E.STRONG.SYS desc[UR6][R10.64], R13 ;  /* 0x0000000d0a007986 */ /* 0x0003e4000c115906 */
.L_x_68:
[----:B------:R-:W-:Y:S05]  /*5e40*/  BSYNC B1 ;  /* 0x0000000000017941 */ /* 0x000fea0003800000 */
.L_x_67:
[----:B------:R-:W3:Y:S01]  /*5e50*/  LDC R23, c[0x0][0x3c0] ;  /* 0x0000f000ff177b82 */ /* 0x000ee20000000800 */
[----:B--2---:R-:W-:-:S07]  /*5e60*/  VIADD R6, R54, 0x1980 ;  /* 0x0000198036067836 */ /* 0x004fce0000000000 */
[----:B-1----:R-:W1:Y:S01]  /*5e70*/  LDC.64 R10, c[0x0][0x390] ;  /* 0x0000e400ff0a7b82 */ /* 0x002e620000000a00 */
[----:B---3--:R-:W-:Y:S02]  /*5e80*/  ISETP.GE.AND P0, PT, R6, R23, PT ;  /* 0x000000170600720c */ /* 0x008fe40003f06270 */
[----:B-1----:R-:W-:-:S04]  /*5e90*/  ISETP.EQ.U32.AND P1, PT, R10, RZ, PT ;  /* 0x000000ff0a00720c */ /* 0x002fc80003f22070 */
[----:B------:R-:W-:-:S04]  /*5ea0*/  ISETP.EQ.OR.EX P0, PT, R11, RZ, !P0, P1 ;  /* 0x000000ff0b00720c */ /* 0x000fc80004702710 */
[----:B------:R-:W-:-:S13]  /*5eb0*/  ISETP.GT.U32.OR P0, PT, R3, 0xff, P0 ;  /* 0x000000ff0300780c */ /* 0x000fda0000704470 */
[----:B------:R-:W-:Y:S05]  /*5ec0*/  @P0 BRA `(.L_x_75) ;  /* 0x0000000000200947 */ /* 0x000fea0003800000 */
[----:B------:R-:W1:Y:S01]  /*5ed0*/  LDS.64 R8, [R19+0x6600] ;  /* 0x0066000013087984 */ /* 0x000e620000000a00 */
[C---:B------:R-:W-:Y:S02]  /*5ee0*/  LEA R10, P2, R3.reuse, R10, 0x3 ;  /* 0x0000000a030a7211 */ /* 0x040fe400078418ff */
[--C-:B------:R-:W-:Y:S02]  /*5ef0*/  SHF.R.S32.HI R13, RZ, 0x1f, R0.reuse ;  /* 0x0000001fff0d7819 */ /* 0x100fe40000011400 */
[----:B------:R-:W-:Y:S02]  /*5f00*/  LEA.HI.X R11, R3, R11, RZ, 0x3, P2 ;  /* 0x0000000b030b7211 */ /* 0x000fe400010f1cff */
[----:B-1----:R-:W-:Y:S02]  /*5f10*/  IADD3 R8, P0, P1, R8, R15, R0 ;  /* 0x0000000f08087210 */ /* 0x002fe4000791e000 */
[----:B------:R-:W-:-:S04]  /*5f20*/  SHF.R.S32.HI R15, RZ, 0x1f, R15 ;  /* 0x0000001fff0f7819 */ /* 0x000fc8000001140f */
[----:B------:R-:W-:-:S05]  /*5f30*/  IADD3.X R9, PT, PT, R9, R15, R13, P0, P1 ;  /* 0x0000000f09097210 */ /* 0x000fca00007e240d */
[----:B------:R1:W-:Y:S02]  /*5f40*/  STG.E.64 desc[UR6][R10.64], R8 ;  /* 0x000000080a007986 */ /* 0x0003e4000c101b06 */
.L_x_75:
[----:B------:R-:W-:Y:S01]  /*5f50*/  ISETP.GT.AND P0, PT, R6, R23, PT ;  /* 0x000000170600720c */ /* 0x000fe20003f04270 */
[----:B------:R-:W-:Y:S05]  /*5f60*/  WARPSYNC.ALL ;  /* 0x0000000000007948 */ /* 0x000fea0003800000 */
[----:B------:R-:W-:Y:S01]  /*5f70*/  BAR.SYNC.DEFER_BLOCKING 0x0 ;  /* 0x0000000000007b1d */ /* 0x000fe20000010000 */
[----:B------:R-:W-:-:S06]  /*5f80*/  IMAD R22, R3, 0x4, R7 ;  /* 0x0000000403167824 */ /* 0x000fcc00078e0207 */
[----:B------:R-:W-:Y:S05]  /*5f90*/  @P0 BRA `(.L_x_76) ;  /* 0x0000000c003c0947 */ /* 0x000fea0003800000 */
[----:B------:R-:W2:Y:S01]  /*5fa0*/  LDS R0, [R22] ;  /* 0x0000000016007984 */ /* 0x000ea20000000800 */
[----:B------:R-:W2:Y:S01]  /*5fb0*/  LDCU UR5, c[0x0][0x3c4] ;  /* 0x00007880ff0577ac */ /* 0x000ea20008000800 */
[----:B------:R-:W3:Y:S01]  /*5fc0*/  LDCU.64 UR8, c[0x0][0x3a0] ;  /* 0x00007400ff0877ac */ /* 0x000ee20008000a00 */
[----:B--2---:R-:W-:Y:S02]  /*5fd0*/  SHF.R.U32.HI R6, RZ, UR5, R0 ;  /* 0x00000005ff067c19 */ /* 0x004fe40008011600 */
[----:B------:R-:W-:Y:S02]  /*5fe0*/  LOP3.LUT R15, R0, 0x80000000, RZ, 0x3c, !PT ;  /* 0x80000000000f7812 */ /* 0x000fe400078e3cff */
[----:B------:R-:W-:-:S05]  /*5ff0*/  LOP3.LUT R6, R6, UR4, RZ, 0x30, !PT ;  /* 0x0000000406067c12 */ /* 0x000fca000f8e30ff */
[----:B-1----:R-:W-:-:S06]  /*6000*/  IMAD R8, R6, 0x8, R7 ;  /* 0x0000000806087824 */ /* 0x002fcc00078e0207 */
[----:B------:R-:W1:Y:S02]  /*6010*/  LDS.64 R8, [R8+0x6600] ;  /* 0x0066000008087984 */ /* 0x000e640000000a00 */
[----:B-1----:R-:W-:-:S05]  /*6020*/  IADD3 R6, P1, PT, R8, R3, RZ ;  /* 0x0000000308067210 */ /* 0x002fca0007f3e0ff */
[----:B------:R-:W-:Y:S01]  /*6030*/  IMAD.X R9, RZ, RZ, R9, P1 ;  /* 0x000000ffff097224 */ /* 0x000fe200008e0609 */
[----:B---3--:R-:W-:-:S04]  /*6040*/  LEA R10, P1, R6, UR8, 0x2 ;  /* 0x00000008060a7c11 */ /* 0x008fc8000f8210ff */
[----:B------:R-:W-:-:S05]  /*6050*/  LEA.HI.X R11, R6, UR9, R9, 0x2, P1 ;  /* 0x00000009060b7c11 */ /* 0x000fca00088f1409 */
[----:B------:R-:W-:Y:S01]  /*6060*/  STG.E desc[UR6][R10.64], R15 ;  /* 0x0000000f0a007986 */ /* 0x000fe2000c101906 */
[----:B------:R-:W-:-:S03]  /*6070*/  NOP ;  /* 0x0000000000007918 */ /* 0x000fc60000000000 */
[----:B------:R-:W1:Y:S02]  /*6080*/  LDS R0, [R22+0x600] ;  /* 0x0006000016007984 */ /* 0x000e640000000800 */
[----:B-1----:R-:W-:Y:S02]  /*6090*/  SHF.R.U32.HI R6, RZ, UR5, R0 ;  /* 0x00000005ff067c19 */ /* 0x002fe40008011600 */
[----:B------:R-:W-:Y:S02]  /*60a0*/  LOP3.LUT R15, R0, 0x80000000, RZ, 0x3c, !PT ;  /* 0x80000000000f7812 */ /* 0x000fe400078e3cff */
[----:B------:R-:W-:-:S05]  /*60b0*/  LOP3.LUT R6, R6, UR4, RZ, 0x30, !PT ;  /* 0x0000000406067c12 */ /* 0x000fca000f8e30ff */
[----:B------:R-:W-:-:S06]  /*60c0*/  IMAD R8, R6, 0x8, R7 ;  /* 0x0000000806087824 */ /* 0x000fcc00078e0207 */
[----:B------:R-:W1:Y:S02]  /*60d0*/  LDS.64 R8, [R8+0x6600] ;  /* 0x0066000008087984 */ /* 0x000e640000000a00 */
[----:B-1----:R-:W-:-:S05]  /*60e0*/  IADD3 R6, P1, PT, R8, R3, RZ ;  /* 0x0000000308067210 */ /* 0x002fca0007f3e0ff */
[----:B------:R-:W-:Y:S01]  /*60f0*/  IMAD.X R9, RZ, RZ, R9, P1 ;  /* 0x000000ffff097224 */ /* 0x000fe200008e0609 */
[----:B------:R-:W-:-:S04]  /*6100*/  LEA R12, P1, R6, UR8, 0x2 ;  /* 0x00000008060c7c11 */ /* 0x000fc8000f8210ff */
        /* <DEDUP_REMOVED lines=163> */
[----:B------:R-:W-:-:S05]  /*6b40*/  IMAD R12, R6, 0x8, R7 ;  /* 0x00000008060c7824 */ /* 0x000fca00078e0207 */
        /* <DEDUP_REMOVED lines=17> */
[----:B------:R1:W-:Y:S01]  /*6c60*/  STG.E desc[UR6][R6.64+0x6000], R9 ;  /* 0x0060000906007986 */ /* 0x0003e2000c101906 */
[----:B------:R-:W-:Y:S01]  /*6c70*/  NOP ;  /* 0x0000000000007918 */ /* 0x000fe20000000000 */
[----:B------:R-:W-:Y:S05]  /*6c80*/  BRA `(.L_x_77) ;  /* 0x00000014000c7947 */ /* 0x000fea0003800000 */
.L_x_76:
[----:B-1----:R-:W-:Y:S01]  /*6c90*/  IMAD R9, R42, -0x1980, R23 ;  /* 0xffffe6802a097824 */ /* 0x002fe200078e0217 */
[----:B------:R-:W-:Y:S01]  /*6ca0*/  BSSY.RECONVERGENT B0, `(.L_x_78) ;  /* 0x000001b000007945 */ /* 0x000fe20003800200 */
[C---:B------:R-:W-:Y:S02]  /*6cb0*/  VIADD R0, R3.reuse, 0x180 ;  /* 0x0000018003007836 */ /* 0x040fe40000000000 */
[C---:B------:R-:W-:Y:S01]  /*6cc0*/  VIADD R6, R3.reuse, 0x300 ;  /* 0x0000030003067836 */ /* 0x040fe20000000000 */
[CC--:B------:R-:W-:Y:S01]  /*6cd0*/  ISETP.GE.AND P1, PT, R3.reuse, R9.reuse, PT ;  /* 0x000000090300720c */ /* 0x0c0fe20003f26270 */
[C---:B------:R-:W-:Y:S01]  /*6ce0*/  VIADD R8, R3.reuse, 0x480 ;  /* 0x0000048003087836 */ /* 0x040fe20000000000 */
[-C--:B------:R-:W-:Y:S01]  /*6cf0*/  ISETP.GE.AND P2, PT, R0, R9.reuse, PT ;  /* 0x000000090000720c */ /* 0x080fe20003f46270 */
[C---:B------:R-:W-:Y:S01]  /*6d00*/  VIADD R0, R3.reuse, 0x600 ;  /* 0x0000060003007836 */ /* 0x040fe20000000000 */
[-C--:B------:R-:W-:Y:S01]  /*6d10*/  ISETP.GE.AND P3, PT, R6, R9.reuse, PT ;  /* 0x000000090600720c */ /* 0x080fe20003f66270 */
[C---:B------:R-:W-:Y:S01]  /*6d20*/  VIADD R6, R3.reuse, 0x780 ;  /* 0x0000078003067836 */ /* 0x040fe20000000000 */
[-C--:B------:R-:W-:Y:S01]  /*6d30*/  ISETP.GE.AND P4, PT, R8, R9.reuse, PT ;  /* 0x000000090800720c */ /* 0x080fe20003f86270 */
[----:B------:R-:W-:Y:S01]  /*6d40*/  VIADD R8, R3, 0x900 ;  /* 0x0000090003087836 */ /* 0x000fe20000000000 */
[----:B------:R-:W-:-:S02]  /*6d50*/  ISETP.GE.AND P5, PT, R0, R9, PT ;  /* 0x000000090000720c */ /* 0x000fc40003fa6270 */
[----:B------:R-:W-:-:S03]  /*6d60*/  ISETP.GE.AND P6, PT, R6, R9, PT ;  /* 0x000000090600720c */ /* 0x000fc60003fc6270 */
[----:B------:R-:W-:Y:S10]  /*6d70*/  @P1 BRA `(.L_x_79) ;  /* 0x0000000000341947 */ /* 0x000ff40003800000 */
[----:B------:R-:W1:Y:S01]  /*6d80*/  LDS R0, [R22] ;  /* 0x0000000016007984 */ /* 0x000e620000000800 */
[----:B------:R-:W1:Y:S01]  /*6d90*/  LDCU UR5, c[0x0][0x3c4] ;  /* 0x00007880ff0577ac */ /* 0x000e620008000800 */
[----:B------:R-:W2:Y:S01]  /*6da0*/  LDCU.64 UR8, c[0x0][0x3a0] ;  /* 0x00007400ff0877ac */ /* 0x000ea20008000a00 */
[----:B-1----:R-:W-:Y:S02]  /*6db0*/  SHF.R.U32.HI R6, RZ, UR5, R0 ;  /* 0x00000005ff067c19 */ /* 0x002fe40008011600 */
[----:B------:R-:W-:Y:S02]  /*6dc0*/  LOP3.LUT R13, R0, 0x80000000, RZ, 0x3c, !PT ;  /* 0x80000000000d7812 */ /* 0x000fe400078e3cff */
[----:B------:R-:W-:-:S05]  /*6dd0*/  LOP3.LUT R6, R6, UR4, RZ, 0x30, !PT ;  /* 0x0000000406067c12 */ /* 0x000fca000f8e30ff */
[----:B------:R-:W-:-:S05]  /*6de0*/  IMAD R6, R6, 0x8, R7 ;  /* 0x0000000806067824 */ /* 0x000fca00078e0207 */
[----:B------:R-:W1:Y:S02]  /*6df0*/  LDS.64 R10, [R6+0x6600] ;  /* 0x00660000060a7984 */ /* 0x000e640000000a00 */
[----:B-1----:R-:W-:-:S05]  /*6e00*/  IADD3 R12, P1, PT, R10, R3, RZ ;  /* 0x000000030a0c7210 */ /* 0x002fca0007f3e0ff */
[----:B------:R-:W-:Y:S01]  /*6e10*/  IMAD.X R11, RZ, RZ, R11, P1 ;  /* 0x000000ffff0b7224 */ /* 0x000fe200008e060b */
[----:B--2---:R-:W-:-:S04]  /*6e20*/  LEA R10, P1, R12, UR8, 0x2 ;  /* 0x000000080c0a7c11 */ /* 0x004fc8000f8210ff */
[----:B------:R-:W-:-:S05]  /*6e30*/  LEA.HI.X R11, R12, UR9, R11, 0x2, P1 ;  /* 0x000000090c0b7c11 */ /* 0x000fca00088f140b */
[----:B------:R1:W-:Y:S04]  /*6e40*/  STG.E desc[UR6][R10.64], R13 ;  /* 0x0000000d0a007986 */ /* 0x0003e8000c101906 */
.L_x_79:
[----:B------:R-:W-:Y:S05]  /*6e50*/  BSYNC.RECONVERGENT B0 ;  /* 0x0000000000007941 */ /* 0x000fea0003800200 */
.L_x_78:
[----:B------:R-:W-:Y:S01]  /*6e60*/  NOP ;  /* 0x0000000000007918 */ /* 0x000fe20000000000 */
[----:B------:R-:W-:Y:S01]  /*6e70*/  BSSY.RECONVERGENT B0, `(.L_x_80) ;  /* 0x0000011000007945 */ /* 0x000fe20003800200 */
[----:B------:R-:W-:Y:S01]  /*6e80*/  ISETP.GE.AND P1, PT, R8, R9, PT ;  /* 0x000000090800720c */ /* 0x000fe20003f26270 */
[----:B------:R-:W-:Y:S02]  /*6e90*/  VIADD R8, R3, 0xa80 ;  /* 0x00000a8003087836 */ /* 0x000fe40000000000 */
[----:B------:R-:W-:Y:S10]  /*6ea0*/  @P2 BRA `(.L_x_81) ;  /* 0x0000000000342947 */ /* 0x000ff40003800000 */
[----:B------:R-:W2:Y:S01]  /*6eb0*/  LDS R0, [R22+0x600] ;  /* 0x0006000016007984 */ /* 0x000ea20000000800 */
[----:B------:R-:W2:Y:S01]  /*6ec0*/  LDCU UR5, c[0x0][0x3c4] ;  /* 0x00007880ff0577ac */ /* 0x000ea20008000800 */
[----:B------:R-:W3:Y:S01]  /*6ed0*/  LDCU.64 UR8, c[0x0][0x3a0] ;  /* 0x00007400ff0877ac */ /* 0x000ee20008000a00 */
[----:B--2---:R-:W-:Y:S02]  /*6ee0*/  SHF.R.U32.HI R6, RZ, UR5, R0 ;  /* 0x00000005ff067c19 */ /* 0x004fe40008011600 */
[----:B-1----:R-:W-:Y:S02]  /*6ef0*/  LOP3.LUT R13, R0, 0x80000000, RZ, 0x3c, !PT ;  /* 0x80000000000d7812 */ /* 0x002fe400078e3cff */
[----:B------:R-:W-:-:S05]  /*6f00*/  LOP3.LUT R6, R6, UR4, RZ, 0x30, !PT ;  /* 0x0000000406067c12 */ /* 0x000fca000f8e30ff */
[----:B------:R-:W-:-:S05]  /*6f10*/  IMAD R6, R6, 0x8, R7 ;  /* 0x0000000806067824 */ /* 0x000fca00078e0207 */
[----:B------:R-:W1:Y:S02]  /*6f20*/  LDS.64 R10, [R6+0x6600] ;  /* 0x00660000060a7984 */ /* 0x000e640000000a00 */
[----:B-1----:R-:W-:-:S05]  /*6f30*/  IADD3 R12, P2, PT, R10, R3, RZ ;  /* 0x000000030a0c7210 */ /* 0x002fca0007f5e0ff */
[----:B------:R-:W-:Y:S01]  /*6f40*/  IMAD.X R11, RZ, RZ, R11, P2 ;  /* 0x000000ffff0b7224 */ /* 0x000fe200010e060b */
[----:B---3--:R-:W-:-:S04]  /*6f50*/  LEA R10, P2, R12, UR8, 0x2 ;  /* 0x000000080c0a7c11 */ /* 0x008fc8000f8410ff */
[----:B------:R-:W-:-:S05]  /*6f60*/  LEA.HI.X R11, R12, UR9, R11, 0x2, P2 ;  /* 0x000000090c0b7c11 */ /* 0x000fca00090f140b */
[----:B------:R2:W-:Y:S04]  /*6f70*/  STG.E desc[UR6][R10.64+0x600], R13 ;  /* 0x0006000d0a007986 */ /* 0x0005e8000c101906 */
.L_x_81:
[----:B------:R-:W-:Y:S05]  /*6f80*/  BSYNC.RECONVERGENT B0 ;  /* 0x0000000000007941 */ /* 0x000fea0003800200 */
.L_x_80:
[----:B------:R-:W-:Y:S01]  /*6f90*/  NOP ;  /* 0x0000000000007918 */ /* 0x000fe20000000000 */
[----:B------:R-:W-:Y:S01]  /*6fa0*/  BSSY.RECONVERGENT B0, `(.L_x_82) ;  /* 0x0000011000007945 */ /* 0x000fe20003800200 */
[----:B------:R-:W-:Y:S02]  /*6fb0*/  ISETP.GE.AND P2, PT, R8, R9, PT ;  /* 0x000000090800720c */ /* 0x000fe40003f46270 */
[----:B------:R-:W-:Y:S01]  /*6fc0*/  LOP3.LUT R8, R3, 0xc00, RZ, 0xfc, !PT ;  /* 0x00000c0003087812 */ /* 0x000fe200078efcff */
[----:B------:R-:W-:Y:S10]  /*6fd0*/  @P3 BRA `(.L_x_83) ;  /* 0x0000000000343947 */ /* 0x000ff40003800000 */
[----:B------:R-:W3:Y:S01]  /*6fe0*/  LDS R0, [R22+0xc00] ;  /* 0x000c000016007984 */ /* 0x000ee20000000800 */
[----:B------:R-:W3:Y:S01]  /*6ff0*/  LDCU UR5, c[0x0][0x3c4] ;  /* 0x00007880ff0577ac */ /* 0x000ee20008000800 */
[----:B------:R-:W4:Y:S01]  /*7000*/  LDCU.64 UR8, c[0x0][0x3a0] ;  /* 0x00007400ff0877ac */ /* 0x000f220008000a00 */
[----:B---3--:R-:W-:Y:S02]  /*7010*/  SHF.R.U32.HI R6, RZ, UR5, R0 ;  /* 0x00000005ff067c19 */ /* 0x008fe40008011600 */
[----:B-12---:R-:W-:Y:S02]  /*7020*/  LOP3.LUT R13, R0, 0x80000000, RZ, 0x3c, !PT ;  /* 0x80000000000d7812 */ /* 0x006fe400078e3cff */
[----:B------:R-:W-:-:S05]  /*7030*/  LOP3.LUT R6, R6, UR4, RZ, 0x30, !PT ;  /* 0x0000000406067c12 */ /* 0x000fca000f8e30ff */
[----:B------:R-:W-:-:S05]  /*7040*/  IMAD R6, R6, 0x8, R7 ;  /* 0x0000000806067824 */ /* 0x000fca00078e0207 */
[----:B------:R-:W1:Y:S02]  /*7050*/  LDS.64 R10, [R6+0x6600] ;  /* 0x00660000060a7984 */ /* 0x000e640000000a00 */
[----:B-1----:R-:W-:-:S05]  /*7060*/  IADD3 R12, P3, PT, R10, R3, RZ ;  /* 0x000000030a0c7210 */ /* 0x002fca0007f7e0ff */
[----:B------:R-:W-:Y:S01]  /*7070*/  IMAD.X R11, RZ, RZ, R11, P3 ;  /* 0x000000ffff0b7224 */ /* 0x000fe200018e060b */
[----:B----4-:R-:W-:-:S04]  /*7080*/  LEA R10, P3, R12, UR8, 0x2 ;  /* 0x000000080c0a7c11 */ /* 0x010fc8000f8610ff */
[----:B------:R-:W-:-:S05]  /*7090*/  LEA.HI.X R11, R12, UR9, R11, 0x2, P3 ;  /* 0x000000090c0b7c11 */ /* 0x000fca00098f140b */
[----:B------:R3:W-:Y:S04]  /*70a0*/  STG.E desc[UR6][R10.64+0xc00], R13 ;  /* 0x000c000d0a007986 */ /* 0x0007e8000c101906 */
.L_x_83:
[----:B------:R-:W-:Y:S05]  /*70b0*/  BSYNC.RECONVERGENT B0 ;  /* 0x0000000000007941 */ /* 0x000fea0003800200 */
.L_x_82:
[----:B------:R-:W-:Y:S01]  /*70c0*/  NOP ;  /* 0x0000000000007918 */ /* 0x000fe20000000000 */
[----:B------:R-:W-:Y:S01]  /*70d0*/  BSSY.RECONVERGENT B0, `(.L_x_84) ;  /* 0x0000011000007945 */ /* 0x000fe20003800200 */
[----:B------:R-:W-:Y:S01]  /*70e0*/  ISETP.GE.AND P3, PT, R8, R9, PT ;  /* 0x000000090800720c */ /* 0x000fe20003f66270 */
[----:B------:R-:W-:Y:S02]  /*70f0*/  VIADD R8, R3, 0xd80 ;  /* 0x00000d8003087836 */ /* 0x000fe40000000000 */
[----:B------:R-:W-:Y:S10]  /*7100*/  @P4 BRA `(.L_x_85) ;  /* 0x0000000000344947 */ /* 0x000ff40003800000 */
[----:B------:R-:W4:Y:S01]  /*7110*/  LDS R0, [R22+0x1200] ;  /* 0x0012000016007984 */ /* 0x000f220000000800 */
[----:B------:R-:W4:Y:S01]  /*7120*/  LDCU UR5, c[0x0][0x3c4] ;  /* 0x00007880ff0577ac */ /* 0x000f220008000800 */
[----:B------:R-:W5:Y:S01]  /*7130*/  LDCU.64 UR8, c[0x0][0x3a0] ;  /* 0x00007400ff0877ac */ /* 0x000f620008000a00 */
[----:B----4-:R-:W-:Y:S02]  /*7140*/  SHF.R.U32.HI R6, RZ, UR5, R0 ;  /* 0x00000005ff067c19 */ /* 0x010fe40008011600 */
[----:B-123--:R-:W-:Y:S02]  /*7150*/  LOP3.LUT R13, R0, 0x80000000, RZ, 0x3c, !PT ;  /* 0x80000000000d7812 */ /* 0x00efe400078e3cff */
[----:B------:R-:W-:-:S05]  /*7160*/  LOP3.LUT R6, R6, UR4, RZ, 0x30, !PT ;  /* 0x0000000406067c12 */ /* 0x000fca000f8e30ff */
[----:B------:R-:W-:-:S05]  /*7170*/  IMAD R6, R6, 0x8, R7 ;  /* 0x0000000806067824 */ /* 0x000fca00078e0207 */
[----:B------:R-:W1:Y:S02]  /*7180*/  LDS.64 R10, [R6+0x6600] ;  /* 0x00660000060a7984 */ /* 0x000e640000000a00 */
[----:B-1----:R-:W-:-:S05]  /*7190*/  IADD3 R12, P4, PT, R10, R3, RZ ;  /* 0x000000030a0c7210 */ /* 0x002fca0007f9e0ff */
[----:B------:R-:W-:Y:S01]  /*71a0*/  IMAD.X R11, RZ, RZ, R11, P4 ;  /* 0x000000ffff0b7224 */ /* 0x000fe200020e060b */
[----:B-----5:R-:W-:-:S04]  /*71b0*/  LEA R10, P4, R12, UR8, 0x2 ;  /* 0x000000080c0a7c11 */ /* 0x020fc8000f8810ff */
[----:B------:R-:W-:-:S05]  /*71c0*/  LEA.HI.X R11, R12, UR9, R11, 0x2, P4 ;  /* 0x000000090c0b7c11 */ /* 0x000fca000a0f140b */
[----:B------:R4:W-:Y:S04]  /*71d0*/  STG.E desc[UR6][R10.64+0x1200], R13 ;  /* 0x0012000d0a007986 */ /* 0x0009e8000c101906 */
.L_x_85:
[----:B------:R-:W-:Y:S05]  /*71e0*/  BSYNC.RECONVERGENT B0 ;  /* 0x0000000000007941 */ /* 0x000fea0003800200 */
.L_x_84:
[----:B------:R-:W-:Y:S01]  /*71f0*/  NOP ;  /* 0x0000000000007918 */ /* 0x000fe20000000000 */
[----:B------:R-:W-:Y:S01]  /*7200*/  BSSY.RECONVERGENT B0, `(.L_x_86) ;  /* 0x0000011000007945 */ /* 0x000fe20003800200 */
[----:B------:R-:W-:Y:S01]  /*7210*/  ISETP.GE.AND P4, PT, R8, R9, PT ;  /* 0x000000090800720c */ /* 0x000fe20003f86270 */
[----:B------:R-:W-:Y:S02]  /*7220*/  VIADD R8, R3, 0xf00 ;  /* 0x00000f0003087836 */ /* 0x000fe40000000000 */
[----:B------:R-:W-:Y:S10]  /*7230*/  @P5 BRA `(.L_x_87) ;  /* 0x0000000000345947 */ /* 0x000ff40003800000 */
[----:B------:R-:W5:Y:S01]  /*7240*/  LDS R0, [R22+0x1800] ;  /* 0x0018000016007984 */ /* 0x000f620000000800 */
[----:B------:R-:W5:Y:S01]  /*7250*/  LDCU UR5, c[0x0][0x3c4] ;  /* 0x00007880ff0577ac */ /* 0x000f620008000800 */
[----:B------:R-:W0:Y:S01]  /*7260*/  LDCU.64 UR8, c[0x0][0x3a0] ;  /* 0x00007400ff0877ac */ /* 0x000e220008000a00 */
[----:B-----5:R-:W-:Y:S02]  /*7270*/  SHF.R.U32.HI R6, RZ, UR5, R0 ;  /* 0x00000005ff067c19 */ /* 0x020fe40008011600 */
[----:B-1234-:R-:W-:Y:S02]  /*7280*/  LOP3.LUT R13, R0, 0x80000000, RZ, 0x3c, !PT ;  /* 0x80000000000d7812 */ /* 0x01efe400078e3cff */
[----:B------:R-:W-:-:S05]  /*7290*/  LOP3.LUT R6, R6, UR4, RZ, 0x30, !PT ;  /* 0x0000000406067c12 */ /* 0x000fca000f8e30ff */
[----:B------:R-:W-:-:S05]  /*72a0*/  IMAD R6, R6, 0x8, R7 ;  /* 0x0000000806067824 */ /* 0x000fca00078e0207 */
[----:B------:R-:W1:Y:S02]  /*72b0*/  LDS.64 R10, [R6+0x6600] ;  /* 0x00660000060a7984 */ /* 0x000e640000000a00 */
[----:B-1----:R-:W-:-:S05]  /*72c0*/  IADD3 R12, P5, PT, R10, R3, RZ ;  /* 0x000000030a0c7210 */ /* 0x002fca0007fbe0ff */
[----:B------:R-:W-:Y:S01]  /*72d0*/  IMAD.X R11, RZ, RZ, R11, P5 ;  /* 0x000000ffff0b7224 */ /* 0x000fe200028e060b */
[----:B0-----:R-:W-:-:S04]  /*72e0*/  LEA R10, P5, R12, UR8, 0x2 ;  /* 0x000000080c0a7c11 */ /* 0x001fc8000f8a10ff */
[----:B------:R-:W-:-:S05]  /*72f0*/  LEA.HI.X R11, R12, UR9, R11, 0x2, P5 ;  /* 0x000000090c0b7c11 */ /* 0x000fca000a8f140b */
[----:B------:R0:W-:Y:S04]  /*7300*/  STG.E desc[UR6][R10.64+0x1800], R13 ;  /* 0x0018000d0a007986 */ /* 0x0001e8000c101906 */
.L_x_87:
[----:B------:R-:W-:Y:S05]  /*7310*/  BSYNC.RECONVERGENT B0 ;  /* 0x0000000000007941 */ /* 0x000fea0003800200 */
.L_x_86:
        /* <DEDUP_REMOVED lines=9> */
[----:B01234-:R-:W-:Y:S02]  /*73b0*/  LOP3.LUT R13, R0, 0x80000000, RZ, 0x3c, !PT ;  /* 0x80000000000d7812 */ /* 0x01ffe400078e3cff */
[----:B------:R-:W-:-:S05]  /*73c0*/  LOP3.LUT R6, R6, UR4, RZ, 0x30, !PT ;  /* 0x0000000406067c12 */ /* 0x000fca000f8e30ff */
[----:B------:R-:W-:-:S05]  /*73d0*/  IMAD R6, R6, 0x8, R7 ;  /* 0x0000000806067824 */ /* 0x000fca00078e0207 */
[----:B------:R-:W0:Y:S02]  /*73e0*/  LDS.64 R10, [R6+0x6600] ;  /* 0x00660000060a7984 */ /* 0x000e240000000a00 */
[----:B0-----:R-:W-:-:S05]  /*73f0*/  IADD3 R12, P6, PT, R10, R3, RZ ;  /* 0x000000030a0c7210 */ /* 0x001fca0007fde0ff */
[----:B------:R-:W-:Y:S01]  /*7400*/  IMAD.X R11, RZ, RZ, R11, P6 ;  /* 0x000000ffff0b7224 */ /* 0x000fe200030e060b */
[----:B------:R-:W-:-:S04]  /*7410*/  LEA R10, P6, R12, UR8, 0x2 ;  /* 0x000000080c0a7c11 */ /* 0x000fc8000f8c10ff */
[----:B------:R-:W-:-:S05]  /*7420*/  LEA.HI.X R11, R12, UR9, R11, 0x2, P6 ;  /* 0x000000090c0b7c11 */ /* 0x000fca000b0f140b */
[----:B------:R0:W-:Y:S04]  /*7430*/  STG.E desc[UR6][R10.64+0x1e00], R13 ;  /* 0x001e000d0a007986 */ /* 0x0001e8000c101906 */
.L_x_89:
[----:B------:R-:W-:Y:S05]  /*7440*/  BSYNC.RECONVERGENT B0 ;  /* 0x0000000000007941 */ /* 0x000fea0003800200 */
.L_x_88:
        /* <DEDUP_REMOVED lines=18> */
.L_x_91:
[----:B------:R-:W-:Y:S05]  /*7570*/  BSYNC.RECONVERGENT B0 ;  /* 0x0000000000007941 */ /* 0x000fea0003800200 */
.L_x_90:
        /* <DEDUP_REMOVED lines=18> */
.L_x_93:
[----:B------:R-:W-:Y:S05]  /*76a0*/  BSYNC.RECONVERGENT B0 ;  /* 0x0000000000007941 */ /* 0x000fea0003800200 */
.L_x_92:
        /* <DEDUP_REMOVED lines=18> */
.L_x_95:
[----:B------:R-:W-:Y:S05]  /*77d0*/  BSYNC.RECONVERGENT B0 ;  /* 0x0000000000007941 */ /* 0x000fea0003800200 */
.L_x_94:
        /* <DEDUP_REMOVED lines=18> */
.L_x_97:
[----:B------:R-:W-:Y:S05]  /*7900*/  BSYNC.RECONVERGENT B0 ;  /* 0x0000000000007941 */ /* 0x000fea0003800200 */
.L_x_96:
[----:B------:R-:W-:Y:S01]  /*7910*/  NOP ;  /* 0x0000000000007918 */ /* 0x000fe20000000000 */
[----:B------:R-:W-:Y:S01]  /*7920*/  BSSY.RECONVERGENT B0, `(.L_x_98) ;  /* 0x0000011000007945 */ /* 0x000fe20003800200 */
[----:B------:R-:W-:Y:S02]  /*7930*/  ISETP.GE.AND P4, PT, R8, R9, PT ;  /* 0x000000090800720c */ /* 0x000fe40003f86270 */
[----:B------:R-:W-:Y:S01]  /*7940*/  LOP3.LUT R8, R3, 0x1800, RZ, 0xfc, !PT ;  /* 0x0000180003087812 */ /* 0x000fe200078efcff */
        /* <DEDUP_REMOVED lines=14> */
.L_x_99:
[----:B------:R-:W-:Y:S05]  /*7a30*/  BSYNC.RECONVERGENT B0 ;  /* 0x0000000000007941 */ /* 0x000fea0003800200 */
.L_x_98:
[----:B------:R-:W-:Y:S01]  /*7a40*/  NOP ;  /* 0x0000000000007918 */ /* 0x000fe20000000000 */
[----:B------:R-:W-:Y:S01]  /*7a50*/  BSSY.RECONVERGENT B0, `(.L_x_100) ;  /* 0x0000010000007945 */ /* 0x000fe20003800200 */
[----:B------:R-:W-:-:S03]  /*7a60*/  ISETP.GE.AND P5, PT, R8, R9, PT ;  /* 0x000000090800720c */ /* 0x000fc60003fa6270 */
        /* <DEDUP_REMOVED lines=14> */
.L_x_101:
[----:B------:R-:W-:Y:S05]  /*7b50*/  BSYNC.RECONVERGENT B0 ;  /* 0x0000000000007941 */ /* 0x000fea0003800200 */
.L_x_100:
[----:B------:R-:W-:Y:S01]  /*7b60*/  NOP ;  /* 0x0000000000007918 */ /* 0x000fe20000000000 */
[----:B------:R-:W-:Y:S04]  /*7b70*/  BSSY.RECONVERGENT B0, `(.L_x_102) ;  /* 0x000000f000007945 */ /* 0x000fe80003800200 */
[----:B------:R-:W-:Y:S05]  /*7b80*/  @P1 BRA `(.L_x_103) ;  /* 0x0000000000341947 */ /* 0x000fea0003800000 */
        /* <DEDUP_REMOVED lines=13> */
.L_x_103:
[----:B------:R-:W-:Y:S05]  /*7c60*/  BSYNC.RECONVERGENT B0 ;  /* 0x0000000000007941 */ /* 0x000fea0003800200 */
.L_x_102:
        /* <DEDUP_REMOVED lines=16> */
.L_x_105:
[----:B------:R-:W-:Y:S05]  /*7d70*/  BSYNC.RECONVERGENT B0 ;  /* 0x0000000000007941 */ /* 0x000fea0003800200 */
.L_x_104:
        /* <DEDUP_REMOVED lines=16> */
.L_x_107:
[----:B------:R-:W-:Y:S05]  /*7e80*/  BSYNC.RECONVERGENT B0 ;  /* 0x0000000000007941 */ /* 0x000fea0003800200 */
.L_x_106:
        /* <DEDUP_REMOVED lines=16> */
.L_x_109:
[----:B------:R-:W-:Y:S05]  /*7f90*/  BSYNC.RECONVERGENT B0 ;  /* 0x0000000000007941 */ /* 0x000fea0003800200 */
.L_x_108:
[----:B------:R-:W-:Y:S01]  /*7fa0*/  NOP ;  /* 0x0000000000007918 */ /* 0x000fe20000000000 */
[----:B------:R-:W-:Y:S04]  /*7fb0*/  BSSY.RECONVERGENT B0, `(.L_x_110) ;  /* 0x000000f000007945 */ /* 0x000fe80003800200 */
[----:B------:R-:W-:Y:S05]  /*7fc0*/  @P5 BRA `(.L_x_111) ;  /* 0x0000000000345947 */ /* 0x000fea0003800000 */
[----:B------:R-:W5:Y:S01]  /*7fd0*/  LDS R0, [R22+0x6000] ;  /* 0x0060000016007984 */ /* 0x000f620000000800 */
[----:B------:R-:W5:Y:S01]  /*7fe0*/  LDCU UR5, c[0x0][0x3c4] ;  /* 0x00007880ff0577ac */ /* 0x000f620008000800 */
[----:B------:R-:W1:Y:S01]  /*7ff0*/  LDCU.64 UR8, c[0x0][0x3a0] ;  /* 0x00007400ff0877ac */ /* 0x000e620008000a00 */
[----:B-----5:R-:W-:-:S04]  /*8000*/  SHF.R.U32.HI R6, RZ, UR5, R0 ;  /* 0x00000005ff067c19 */ /* 0x020fc80008011600 */
[----:B------:R-:W-:-:S05]  /*8010*/  LOP3.LUT R6, R6, UR4, RZ, 0x30, !PT ;  /* 0x0000000406067c12 */ /* 0x000fca000f8e30ff */
[----:B0-----:R-:W-:-:S05]  /*8020*/  IMAD R8, R6, 0x8, R7 ;  /* 0x0000000806087824 */ /* 0x001fca00078e0207 */
[----:B------:R-:W0:Y:S02]  /*8030*/  LDS.64 R6, [R8+0x6600] ;  /* 0x0066000008067984 */ /* 0x000e240000000a00 */
[----:B0-----:R-:W-:-:S05]  /*8040*/  IADD3 R9, P1, PT, R6, R3, RZ ;  /* 0x0000000306097210 */ /* 0x001fca0007f3e0ff */
[----:B-1234-:R-:W-:Y:S01]  /*8050*/  IMAD.X R10, RZ, RZ, R7, P1 ;  /* 0x000000ffff0a7224 */ /* 0x01efe200008e0607 */
[----:B------:R-:W-:-:S04]  /*8060*/  LEA R6, P1, R9, UR8, 0x2 ;  /* 0x0000000809067c11 */ /* 0x000fc8000f8210ff */
[----:B------:R-:W-:Y:S02]  /*8070*/  LEA.HI.X R7, R9, UR9, R10, 0x2, P1 ;  /* 0x0000000909077c11 */ /* 0x000fe400088f140a */
[----:B------:R-:W-:-:S05]  /*8080*/  LOP3.LUT R9, R0, 0x80000000, RZ, 0x3c, !PT ;  /* 0x8000000000097812 */ /* 0x000fca00078e3cff */
[----:B------:R0:W-:Y:S02]  /*8090*/  STG.E desc[UR6][R6.64+0x6000], R9 ;  /* 0x0060000906007986 */ /* 0x0001e4000c101906 */
.L_x_111:
[----:B------:R-:W-:Y:S05]  /*80a0*/  BSYNC.RECONVERGENT B0 ;  /* 0x0000000000007941 */ /* 0x000fea0003800200 */
.L_x_110:
[----:B------:R-:W-:Y:S01]  /*80b0*/  NOP ;  /* 0x0000000000007918 */ /* 0x000fe20000000000 */
.L_x_77:
[----:B------:R-:W5:Y:S01]  /*80c0*/  LDS R0, [R22] ;  /* 0x0000000016007984 */ /* 0x000f620000000800 */
[----:B------:R-:W5:Y:S03]  /*80d0*/  LDCU UR5, c[0x0][0x3c4] ;  /* 0x00007880ff0577ac */ /* 0x000f660008000800 */
[----:B01----:R-:W0:Y:S04]  /*80e0*/  LDS R6, [R22+0x600] ;  /* 0x0006000016067984 */ /* 0x003e280000000800 */
[----:B------:R-:W1:Y:S04]  /*80f0*/  LDS R7, [R22+0xc00] ;  /* 0x000c000016077984 */ /* 0x000e680000000800 */
[----:B------:R-:W1:Y:S04]  /*8100*/  LDS R8, [R22+0x1200] ;  /* 0x0012000016087984 */ /* 0x000e680000000800 */
[----:B------:R-:W1:Y:S04]  /*8110*/  LDS R9, [R22+0x1800] ;  /* 0x0018000016097984 */ /* 0x000e680000000800 */
[----:B--234-:R-:W2:Y:S04]  /*8120*/  LDS R10, [R22+0x1e00] ;  /* 0x001e0000160a7984 */ /* 0x01cea80000000800 */
[----:B------:R-:W3:Y:S04]  /*8130*/  LDS R11, [R22+0x2400] ;  /* 0x00240000160b7984 */ /* 0x000ee80000000800 */
[----:B------:R-:W4:Y:S04]  /*8140*/  LDS R12, [R22+0x2a00] ;  /* 0x002a0000160c7984 */ /* 0x000f280000000800 */
[----:B------:R-:W4:Y:S04]  /*8150*/  LDS R13, [R22+0x3000] ;  /* 0x00300000160d7984 */ /* 0x000f280000000800 */
[----:B------:R-:W4:Y:S04]  /*8160*/  LDS R14, [R22+0x3600] ;  /* 0x00360000160e7984 */ /* 0x000f280000000800 */
[----:B------:R-:W4:Y:S01]  /*8170*/  LDS R15, [R22+0x3c00] ;  /* 0x003c0000160f7984 */ /* 0x000f220000000800 */
[----:B-----5:R-:W-:-:S03]  /*8180*/  SHF.R.U32.HI R0, RZ, UR5, R0 ;  /* 0x00000005ff007c19 */ /* 0x020fc60008011600 */
[----:B------:R-:W5:Y:S01]  /*8190*/  LDS R16, [R22+0x4200] ;  /* 0x0042000016107984 */ /* 0x000f620000000800 */
[----:B0-----:R-:W-:-:S03]  /*81a0*/  SHF.R.U32.HI R6, RZ, UR5, R6 ;  /* 0x00000005ff067c19 */ /* 0x001fc60008011606 */
[----:B------:R-:W0:Y:S01]  /*81b0*/  LDS R17, [R22+0x4800] ;  /* 0x0048000016117984 */ /* 0x000e220000000800 */
[----:B-1----:R-:W-:-:S03]  /*81c0*/  SHF.R.U32.HI R7, RZ, UR5, R7 ;  /* 0x00000005ff077c19 */ /* 0x002fc60008011607 */
[----:B------:R-:W1:Y:S01]  /*81d0*/  LDS R18, [R22+0x4e00] ;  /* 0x004e000016127984 */ /* 0x000e620000000800 */
[----:B------:R-:W-:-:S03]  /*81e0*/  SHF.R.U32.HI R8, RZ, UR5, R8 ;  /* 0x00000005ff087c19 */ /* 0x000fc60008011608 */
[----:B------:R-:W1:Y:S01]  /*81f0*/  LDS R19, [R22+0x5400] ;  /* 0x0054000016137984 */ /* 0x000e620000000800 */
[----:B------:R-:W-:-:S03]  /*8200*/  SHF.R.U32.HI R9, RZ, UR5, R9 ;  /* 0x00000005ff097c19 */ /* 0x000fc60008011609 */
[----:B------:R-:W1:Y:S01]  /*8210*/  LDS R20, [R22+0x5a00] ;  /* 0x005a000016147984 */ /* 0x000e620000000800 */
[----:B--2---:R-:W-:-:S03]  /*8220*/  SHF.R.U32.HI R10, RZ, UR5, R10 ;  /* 0x00000005ff0a7c19 */ /* 0x004fc6000801160a */
[----:B------:R-:W2:Y:S01]  /*8230*/  LDS R21, [R22+0x6000] ;  /* 0x0060000016157984 */ /* 0x000ea20000000800 */
[----:B---3--:R-:W-:Y:S02]  /*8240*/  SHF.R.U32.HI R11, RZ, UR5, R11 ;  /* 0x00000005ff0b7c19 */ /* 0x008fe4000801160b */
[----:B----4-:R-:W-:Y:S02]  /*8250*/  SHF.R.U32.HI R12, RZ, UR5, R12 ;  /* 0x00000005ff0c7c19 */ /* 0x010fe4000801160c */
[----:B------:R-:W-:Y:S02]  /*8260*/  SHF.R.U32.HI R13, RZ, UR5, R13 ;  /* 0x00000005ff0d7c19 */ /* 0x000fe4000801160d */
[----:B------:R-:W-:Y:S02]  /*8270*/  SHF.R.U32.HI R43, RZ, UR5, R14 ;  /* 0x00000005ff2b7c19 */ /* 0x000fe4000801160e */
[----:B------:R-:W-:Y:S02]  /*8280*/  LOP3.LUT R14, R12, UR4, RZ, 0x30, !PT ;  /* 0x000000040c0e7c12 */ /* 0x000fe4000f8e30ff */
[----:B------:R-:W-:-:S02]  /*8290*/  SHF.R.U32.HI R44, RZ, UR5, R15 ;  /* 0x00000005ff2c7c19 */ /* 0x000fc4000801160f */
[----:B------:R-:W-:Y:S02]  /*82a0*/  LOP3.LUT R15, R11, UR4, RZ, 0x30, !PT ;  /* 0x000000040b0f7c12 */ /* 0x000fe4000f8e30ff */
[----:B-----5:R-:W-:Y:S02]  /*82b0*/  SHF.R.U32.HI R45, RZ, UR5, R16 ;  /* 0x00000005ff2d7c19 */ /* 0x020fe40008011610 */
[----:B------:R-:W-:Y:S02]  /*82c0*/  LOP3.LUT R16, R10, UR4, RZ, 0x30, !PT ;  /* 0x000000040a107c12 */ /* 0x000fe4000f8e30ff */
[----:B0-----:R-:W-:Y:S02]  /*82d0*/  SHF.R.U32.HI R46, RZ, UR5, R17 ;  /* 0x00000005ff2e7c19 */ /* 0x001fe40008011611 */
[----:B------:R-:W-:Y:S02]  /*82e0*/  LOP3.LUT R17, R9, UR4, RZ, 0x30, !PT ;  /* 0x0000000409117c12 */ /* 0x000fe4000f8e30ff */
[----:B-1----:R-:W-:-:S02]  /*82f0*/  SHF.R.U32.HI R47, RZ, UR5, R18 ;  /* 0x00000005ff2f7c19 */ /* 0x002fc40008011612 */
[----:B------:R-:W-:Y:S02]  /*8300*/  LOP3.LUT R18, R8, UR4, RZ, 0x30, !PT ;  /* 0x0000000408127c12 */ /* 0x000fe4000f8e30ff */
[----:B------:R-:W-:Y:S02]  /*8310*/  SHF.R.U32.HI R48, RZ, UR5, R19 ;  /* 0x00000005ff307c19 */ /* 0x000fe40008011613 */
[----:B------:R-:W-:Y:S02]  /*8320*/  LOP3.LUT R19, R7, UR4, RZ, 0x30, !PT ;  /* 0x0000000407137c12 */ /* 0x000fe4000f8e30ff */
[----:B------:R-:W-:Y:S02]  /*8330*/  SHF.R.U32.HI R49, RZ, UR5, R20 ;  /* 0x00000005ff317c19 */ /* 0x000fe40008011614 */
[----:B------:R-:W-:Y:S02]  /*8340*/  LOP3.LUT R20, R6, UR4, RZ, 0x30, !PT ;  /* 0x0000000406147c12 */ /* 0x000fe4000f8e30ff */
[----:B--2---:R-:W-:-:S02]  /*8350*/  SHF.R.U32.HI R50, RZ, UR5, R21 ;  /* 0x00000005ff327c19 */ /* 0x004fc40008011615 */
[----:B------:R-:W-:Y:S02]  /*8360*/  LOP3.LUT R21, R0, UR4, RZ, 0x30, !PT ;  /* 0x0000000400157c12 */ /* 0x000fe4000f8e30ff */
[----:B------:R-:W-:Y:S02]  /*8370*/  LOP3.LUT R13, R13, UR4, RZ, 0x30, !PT ;  /* 0x000000040d0d7c12 */ /* 0x000fe4000f8e30ff */
[----:B------:R-:W-:Y:S02]  /*8380*/  LOP3.LUT R12, R43, UR4, RZ, 0x30, !PT ;  /* 0x000000042b0c7c12 */ /* 0x000fe4000f8e30ff */
[----:B------:R-:W-:Y:S02]  /*8390*/  LOP3.LUT R11, R44, UR4, RZ, 0x30, !PT ;  /* 0x000000042c0b7c12 */ /* 0x000fe4000f8e30ff */
[----:B------:R-:W-:Y:S02]  /*83a0*/  LOP3.LUT R10, R45, UR4, RZ, 0x30, !PT ;  /* 0x000000042d0a7c12 */ /* 0x000fe4000f8e30ff */
[----:B------:R-:W-:-:S02]  /*83b0*/  LOP3.LUT R9, R46, UR4, RZ, 0x30, !PT ;  /* 0x000000042e097c12 */ /* 0x000fc4000f8e30ff */
[----:B------:R-:W-:Y:S02]  /*83c0*/  LOP3.LUT R8, R47, UR4, RZ, 0x30, !PT ;  /* 0x000000042f087c12 */ /* 0x000fe4000f8e30ff */
[----:B------:R-:W-:Y:S02]  /*83d0*/  LOP3.LUT R7, R48, UR4, RZ, 0x30, !PT ;  /* 0x0000000430077c12 */ /* 0x000fe4000f8e30ff */
[----:B------:R-:W-:Y:S02]  /*83e0*/  LOP3.LUT R6, R49, UR4, RZ, 0x30, !PT ;  /* 0x0000000431067c12 */ /* 0x000fe4000f8e30ff */
[----:B------:R-:W-:Y:S01]  /*83f0*/  LOP3.LUT R0, R50, UR4, RZ, 0x30, !PT ;  /* 0x0000000432007c12 */ /* 0x000fe2000f8e30ff */
[----:B------:R-:W-:Y:S06]  /*8400*/  @P0 BRA `(.L_x_112) ;  /* 0x0000000000640947 */ /* 0x000fec0003800000 */
[----:B------:R-:W0:Y:S01]  /*8410*/  LDCU.64 UR4, c[0x0][0x3b8] ;  /* 0x00007700ff0477ac */ /* 0x000e220008000a00 */
[----:B------:R-:W-:Y:S01]  /*8420*/  IMAD R5, R42, 0x1980, RZ ;  /* 0x000019802a057824 */ /* 0x000fe200078e02ff */
[----:B------:R-:W-:-:S04]  /*8430*/  LOP3.LUT R2, R41, 0x1f, R3, 0xf8, !PT ;  /* 0x0000001f29027812 */ /* 0x000fc800078ef803 */
[----:B------:R-:W-:-:S04]  /*8440*/  IADD3 R3, P1, PT, R5, R2, RZ ;  /* 0x0000000205037210 */ /* 0x000fc80007f3e0ff */
[----:B------:R-:W-:Y:S02]  /*8450*/  LEA.HI.X.SX32 R4, R5, RZ, 0x1, P1 ;  /* 0x000000ff05047211 */ /* 0x000fe400008f0eff */
[----:B0-----:R-:W-:-:S04]  /*8460*/  LEA R2, P1, R3, UR4, 0x2 ;  /* 0x0000000403027c11 */ /* 0x001fc8000f8210ff */
        /* <DEDUP_REMOVED lines=19> */
.L_x_112:
[----:B------:R-:W-:Y:S01]  /*85a0*/  IMAD.IADD R60, R23, 0x1, -R54 ;  /* 0x00000001173c7824 */ /* 0x000fe200078e0a36 */
[----:B------:R-:W0:Y:S01]  /*85b0*/  LDCU.64 UR4, c[0x0][0x3b8] ;  /* 0x00007700ff0477ac */ /* 0x000e220008000a00 */
[----:B------:R-:W-:-:S03]  /*85c0*/  VIADD R3, R57, 0x20 ;  /* 0x0000002039037836 */ /* 0x000fc60000000000 */
[-C--:B------:R-:W-:Y:S02]  /*85d0*/  ISETP.GE.AND P2, PT, R57, R60.reuse, PT ;  /* 0x0000003c3900720c */ /* 0x080fe40003f46270 */
[----:B------:R-:W-:Y:S01]  /*85e0*/  ISETP.GE.AND P1, PT, R3, R60, PT ;  /* 0x0000003c0300720c */ /* 0x000fe20003f26270 */
[----:B------:R-:W-:-:S05]  /*85f0*/  VIADD R3, R57, 0x40 ;  /* 0x0000004039037836 */ /* 0x000fca0000000000 */
[----:B------:R-:W-:Y:S01]  /*8600*/  ISETP.GE.AND P5, PT, R3, R60, PT ;  /* 0x0000003c0300720c */ /* 0x000fe20003fa6270 */
[----:B------:R-:W-:-:S05]  /*8610*/  VIADD R3, R57, 0x60 ;  /* 0x0000006039037836 */ /* 0x000fca0000000000 */
[----:B------:R-:W-:Y:S01]  /*8620*/  ISETP.GE.AND P4, PT, R3, R60, PT ;  /* 0x0000003c0300720c */ /* 0x000fe20003f86270 */
[----:B------:R-:W-:Y:S01]  /*8630*/  VIADD R3, R57, 0x80 ;  /* 0x0000008039037836 */ /* 0x000fe20000000000 */
[----:B0-----:R-:W-:Y:S01]  /*8640*/  IADD3 R2, P6, PT, R5, UR4, RZ ;  /* 0x0000000405027c10 */ /* 0x001fe2000ffde0ff */
[----:B------:R-:W-:-:S03]  /*8650*/  VIADD R5, R57, 0xa0 ;  /* 0x000000a039057836 */ /* 0x000fc60000000000 */
[-C--:B------:R-:W-:Y:S02]  /*8660*/  ISETP.GE.AND P3, PT, R3, R60.reuse, PT ;  /* 0x0000003c0300720c */ /* 0x080fe40003f66270 */
[----:B------:R-:W-:Y:S02]  /*8670*/  IADD3.X R3, PT, PT, R4, UR5, RZ, P6, !PT ;  /* 0x0000000504037c10 */ /* 0x000fe4000b7fe4ff */
[-C--:B------:R-:W-:Y:S01]  /*8680*/  ISETP.GE.AND P6, PT, R5, R60.reuse, PT ;  /* 0x0000003c0500720c */ /* 0x080fe20003fc6270 */
[----:B------:R-:W-:Y:S02]  /*8690*/  VIADD R5, R57, 0xc0 ;  /* 0x000000c039057836 */ /* 0x000fe40000000000 */
[----:B------:R-:W5:Y:S03]  /*86a0*/  @!P2 LDG.E R41, desc[UR6][R2.64] ;  /* 0x000000060229a981 */ /* 0x000f66000c1e1900 */
[-C--:B------:R-:W-:Y:S01]  /*86b0*/  ISETP.GE.AND P2, PT, R5, R60.reuse, PT ;  /* 0x0000003c0500720c */ /* 0x080fe20003f46270 */
[----:B------:R-:W-:Y:S01]  /*86c0*/  VIADD R5, R57, 0xe0 ;  /* 0x000000e039057836 */ /* 0x000fe20000000000 */
[----:B------:R-:W5:Y:S04]  /*86d0*/  @!P1 LDG.E R44, desc[UR6][R2.64+0x80] ;  /* 0x00008006022c9981 */ /* 0x000f68000c1e1900 */
[----:B------:R-:W-:Y:S01]  /*86e0*/  ISETP.GE.AND P1, PT, R5, R60, PT ;  /* 0x0000003c0500720c */ /* 0x000fe20003f26270 */
[----:B------:R-:W-:Y:S01]  /*86f0*/  VIADD R59, R57, 0x100 ;  /* 0x00000100393b7836 */ /* 0x000fe20000000000 */
[----:B------:R-:W5:Y:S04]  /*8700*/  @!P5 LDG.E R43, desc[UR6][R2.64+0x100] ;  /* 0x00010006022bd981 */ /* 0x000f68000c1e1900 */
[----:B------:R-:W5:Y:S04]  /*8710*/  @!P4 LDG.E R46, desc[UR6][R2.64+0x180] ;  /* 0x00018006022ec981 */ /* 0x000f68000c1e1900 */
[----:B------:R-:W5:Y:S03]  /*8720*/  @!P2 LDG.E R47, desc[UR6][R2.64+0x300] ;  /* 0x00030006022fa981 */ /* 0x000f66000c1e1900 */
[C---:B------:R-:W-:Y:S01]  /*8730*/  @!P1 IADD3 R5, P2, PT, R54.reuse, R57, RZ ;  /* 0x0000003936059210 */ /* 0x040fe20007f5e0ff */
[----:B------:R-:W5:Y:S03]  /*8740*/  @!P3 LDG.E R45, desc[UR6][R2.64+0x200] ;  /* 0x00020006022db981 */ /* 0x000f66000c1e1900 */
[----:B------:R-:W-:Y:S01]  /*8750*/  @!P1 LEA.HI.X.SX32 R62, R54, RZ, 0x1, P2 ;  /* 0x000000ff363e9211 */ /* 0x000fe200010f0eff */
[----:B------:R0:W5:Y:S01]  /*8760*/  @!P6 LDG.E R48, desc[UR6][R2.64+0x280] ;  /* 0x000280060230e981 */ /* 0x000162000c1e1900 */
[----:B------:R-:W-:-:S04]  /*8770*/  @!P1 LEA R4, P2, R5, UR4, 0x2 ;  /* 0x0000000405049c11 */ /* 0x000fc8000f8410ff */
[----:B------:R-:W-:-:S05]  /*8780*/  @!P1 LEA.HI.X R5, R5, UR5, R62, 0x2, P2 ;  /* 0x0000000505059c11 */ /* 0x000fca00090f143e */
[----:B------:R1:W5:Y:S01]  /*8790*/  @!P1 LDG.E R50, desc[UR6][R4.64+0x380] ;  /* 0x0003800604329981 */ /* 0x000362000c1e1900 */
[----:B------:R-:W-:-:S13]  /*87a0*/  ISETP.GE.AND P1, PT, R59, R60, PT ;  /* 0x0000003c3b00720c */ /* 0x000fda0003f26270 */
[----:B------:R-:W-:-:S04]  /*87b0*/  @!P1 IADD3 R59, P2, PT, R54, R57, RZ ;  /* 0x00000039363b9210 */ /* 0x000fc80007f5e0ff */
[----:B------:R-:W-:Y:S02]  /*87c0*/  @!P1 LEA.HI.X.SX32 R62, R54, RZ, 0x1, P2 ;  /* 0x000000ff363e9211 */ /* 0x000fe400010f0eff */
[----:B0-----:R-:W-:-:S04]  /*87d0*/  @!P1 LEA R2, P2, R59, UR4, 0x2 ;  /* 0x000000043b029c11 */ /* 0x001fc8000f8410ff */
[----:B------:R-:W-:Y:S01]  /*87e0*/  @!P1 LEA.HI.X R3, R59, UR5, R62, 0x2, P2 ;  /* 0x000000053b039c11 */ /* 0x000fe200090f143e */
[----:B------:R-:W-:-:S04]  /*87f0*/  VIADD R59, R57, 0x120 ;  /* 0x00000120393b7836 */ /* 0x000fc80000000000 */
[----:B------:R0:W5:Y:S01]  /*8800*/  @!P1 LDG.E R49, desc[UR6][R2.64+0x400] ;  /* 0x0004000602319981 */ /* 0x000162000c1e1900 */
[----:B------:R-:W-:-:S13]  /*8810*/  ISETP.GE.AND P1, PT, R59, R60, PT ;  /* 0x0000003c3b00720c */ /* 0x000fda0003f26270 */
[----:B------:R-:W-:-:S04]  /*8820*/  @!P1 IADD3 R59, P2, PT, R54, R57, RZ ;  /* 0x00000039363b9210 */ /* 0x000fc80007f5e0ff */
[----:B------:R-:W-:Y:S02]  /*8830*/  @!P1 LEA.HI.X.SX32 R62, R54, RZ, 0x1, P2 ;  /* 0x000000ff363e9211 */ /* 0x000fe400010f0eff */
[----:B-1----:R-:W-:-:S04]  /*8840*/  @!P1 LEA R4, P2, R59, UR4, 0x2 ;  /* 0x000000043b049c11 */ /* 0x002fc8000f8410ff */
[----:B------:R-:W-:Y:S01]  /*8850*/  @!P1 LEA.HI.X R5, R59, UR5, R62, 0x2, P2 ;  /* 0x000000053b059c11 */ /* 0x000fe200090f143e */
[----:B------:R-:W-:-:S04]  /*8860*/  VIADD R59, R57, 0x140 ;  /* 0x00000140393b7836 */ /* 0x000fc80000000000 */
        /* <DEDUP_REMOVED lines=9> */
[----:B------:R-:W-:-:S05]  /*8900*/  @!P1 IMAD R62, R42, 0x1980, RZ ;  /* 0x000019802a3e9824 */ /* 0x000fca00078e02ff */
[----:B-1----:R-:W-:-:S04]  /*8910*/  @!P1 IADD3 R5, P2, PT, R62, R57, RZ ;  /* 0x000000393e059210 */ /* 0x002fc80007f5e0ff */
[----:B------:R-:W-:Y:S02]  /*8920*/  @!P1 LEA.HI.X.SX32 R62, R62, RZ, 0x1, P2 ;  /* 0x000000ff3e3e9211 */ /* 0x000fe400010f0eff */
[----:B------:R-:W-:Y:S01]  /*8930*/  @!P1 LEA R4, P2, R5, UR4, 0x2 ;  /* 0x0000000405049c11 */ /* 0x000fe2000f8410ff */
[----:B------:R-:W-:-:S03]  /*8940*/  VIADD R59, R57, 0x180 ;  /* 0x00000180393b7836 */ /* 0x000fc60000000000 */
[----:B------:R-:W-:-:S05]  /*8950*/  @!P1 LEA.HI.X R5, R5, UR5, R62, 0x2, P2 ;  /* 0x0000000505059c11 */ /* 0x000fca00090f143e */
[----:B------:R1:W5:Y:S01]  /*8960*/  @!P1 LDG.E R56, desc[UR6][R4.64+0x580] ;  /* 0x0005800604389981 */ /* 0x000362000c1e1900 */
[----:B------:R-:W-:-:S13]  /*8970*/  ISETP.GE.AND P1, PT, R59, R60, PT ;  /* 0x0000003c3b00720c */ /* 0x000fda0003f26270 */
[----:B0-----:R-:W-:-:S05]  /*8980*/  @!P1 IMAD R2, R42, 0x1980, RZ ;  /* 0x000019802a029824 */ /* 0x001fca00078e02ff */
[----:B------:R-:W-:-:S04]  /*8990*/  @!P1 IADD3 R3, P2, PT, R2, R57, RZ ;  /* 0x0000003902039210 */ /* 0x000fc80007f5e0ff */
[----:B------:R-:W-:Y:S02]  /*89a0*/  @!P1 LEA.HI.X.SX32 R62, R2, RZ, 0x1, P2 ;  /* 0x000000ff023e9211 */ /* 0x000fe400010f0eff */
[----:B------:R-:W-:Y:S01]  /*89b0*/  @!P1 LEA R2, P2, R3, UR4, 0x2 ;  /* 0x0000000403029c11 */ /* 0x000fe2000f8410ff */
[----:B------:R-:W-:-:S03]  /*89c0*/  VIADD R59, R57, 0x1a0 ;  /* 0x000001a0393b7836 */ /* 0x000fc60000000000 */
[----:B------:R-:W-:-:S05]  /*89d0*/  @!P1 LEA.HI.X R3, R3, UR5, R62, 0x2, P2 ;  /* 0x0000000503039c11 */ /* 0x000fca00090f143e */
[----:B------:R0:W5:Y:S01]  /*89e0*/  @!P1 LDG.E R53, desc[UR6][R2.64+0x600] ;  /* 0x0006000602359981 */ /* 0x000162000c1e1900 */
[----:B------:R-:W-:-:S13]  /*89f0*/  ISETP.GE.AND P1, PT, R59, R60, PT ;  /* 0x0000003c3b00720c */ /* 0x000fda0003f26270 */
[----:B-1----:R-:W-:-:S05]  /*8a00*/  @!P1 IMAD R4, R42, 0x1980, RZ ;  /* 0x000019802a049824 */ /* 0x002fca00078e02ff */
[----:B------:R-:W-:-:S04]  /*8a10*/  @!P1 IADD3 R5, P2, PT, R4, R57, RZ ;  /* 0x0000003904059210 */ /* 0x000fc80007f5e0ff */
[----:B------:R-:W-:Y:S02]  /*8a20*/  @!P1 LEA.HI.X.SX32 R62, R4, RZ, 0x1, P2 ;  /* 0x000000ff043e9211 */ /* 0x000fe400010f0eff */
[----:B------:R-:W-:Y:S01]  /*8a30*/  @!P1 LEA R4, P2, R5, UR4, 0x2 ;  /* 0x0000000405049c11 */ /* 0x000fe2000f8410ff */
[----:B------:R-:W-:-:S03]  /*8a40*/  VIADD R59, R57, 0x1c0 ;  /* 0x000001c0393b7836 */ /* 0x000fc60000000000 */
[----:B------:R-:W-:-:S05]  /*8a50*/  @!P1 LEA.HI.X R5, R5, UR5, R62, 0x2, P2 ;  /* 0x0000000505059c11 */ /* 0x000fca00090f143e */
[----:B------:R1:W5:Y:S01]  /*8a60*/  @!P1 LDG.E R54, desc[UR6][R4.64+0x680] ;  /* 0x0006800604369981 */ /* 0x000362000c1e1900 */
[----:B------:R-:W-:Y:S01]  /*8a70*/  ISETP.GE.AND P1, PT, R59, R60, PT ;  /* 0x0000003c3b00720c */ /* 0x000fe20003f26270 */
[----:B------:R-:W-:-:S05]  /*8a80*/  VIADD R59, R57, 0x200 ;  /* 0x00000200393b7836 */ /* 0x000fca0000000000 */
[----:B------:R-:W-:-:S07]  /*8a90*/  ISETP.GE.AND P3, PT, R59, R60, PT ;  /* 0x0000003c3b00720c */ /* 0x000fce0003f66270 */
[----:B0-----:R-:W-:-:S05]  /*8aa0*/  @!P1 IMAD R2, R42, 0x1980, RZ ;  /* 0x000019802a029824 */ /* 0x001fca00078e02ff */
[C---:B------:R-:W-:Y:S01]  /*8ab0*/  @!P1 IADD3 R3, P2, PT, R2.reuse, R57, RZ ;  /* 0x0000003902039210 */ /* 0x040fe20007f5e0ff */
[----:B------:R-:W0:Y:S03]  /*8ac0*/  @!P3 S2R R59, SR_TID.X ;  /* 0x00000000003bb919 */ /* 0x000e260000002100 */
[----:B------:R-:W-:Y:S02]  /*8ad0*/  @!P1 LEA.HI.X.SX32 R62, R2, RZ, 0x1, P2 ;  /* 0x000000ff023e9211 */ /* 0x000fe400010f0eff */
[----:B------:R-:W-:Y:S01]  /*8ae0*/  @!P1 LEA R2, P2, R3, UR4, 0x2 ;  /* 0x0000000403029c11 */ /* 0x000fe2000f8410ff */
[----:B-1----:R-:W-:-:S03]  /*8af0*/  VIADD R5, R57, 0x1e0 ;  /* 0x000001e039057836 */ /* 0x002fc60000000000 */
[----:B------:R-:W-:-:S05]  /*8b00*/  @!P1 LEA.HI.X R3, R3, UR5, R62, 0x2, P2 ;  /* 0x0000000503039c11 */ /* 0x000fca00090f143e */
[----:B------:R0:W5:Y:S01]  /*8b10*/  @!P1 LDG.E R51, desc[UR6][R2.64+0x700] ;  /* 0x0007000602339981 */ /* 0x000162000c1e1900 */
[----:B------:R-:W-:-:S13]  /*8b20*/  ISETP.GE.AND P1, PT, R5, R60, PT ;  /* 0x0000003c0500720c */ /* 0x000fda0003f26270 */
[----:B------:R-:W-:-:S05]  /*8b30*/  @!P1 IMAD R4, R42, 0x1980, RZ ;  /* 0x000019802a049824 */ /* 0x000fca00078e02ff */
[C---:B------:R-:W-:Y:S02]  /*8b40*/  @!P1 IADD3 R5, P2, PT, R4.reuse, R57, RZ ;  /* 0x0000003904059210 */ /* 0x040fe40007f5e0ff */
[----:B0-----:R-:W-:Y:S02]  /*8b50*/  @!P3 LOP3.LUT R2, R59, 0x3e0, RZ, 0xc0, !PT ;  /* 0x000003e03b02b812 */ /* 0x001fe400078ec0ff */
[----:B------:R-:W-:Y:S02]  /*8b60*/  @!P1 LEA.HI.X.SX32 R60, R4, RZ, 0x1, P2 ;  /* 0x000000ff043c9211 */ /* 0x000fe400010f0eff */
[----:B------:R-:W-:Y:S02]  /*8b70*/  @!P1 LEA R4, P2, R5, UR4, 0x2 ;  /* 0x0000000405049c11 */ /* 0x000fe4000f8410ff */
[----:B------:R-:W-:Y:S01]  /*8b80*/  @!P3 LOP3.LUT R59, R59, 0x1f, RZ, 0xc0, !PT ;  /* 0x0000001f3b3bb812 */ /* 0x000fe200078ec0ff */
[----:B------:R-:W-:Y:S01]  /*8b90*/  @!P3 IMAD R3, R42, 0x1980, RZ ;  /* 0x000019802a03b824 */ /* 0x000fe200078e02ff */
[----:B------:R-:W-:-:S03]  /*8ba0*/  @!P1 LEA.HI.X R5, R5, UR5, R60, 0x2, P2 ;  /* 0x0000000505059c11 */ /* 0x000fc600090f143c */
[----:B------:R-:W-:Y:S02]  /*8bb0*/  @!P3 IMAD R2, R2, 0x11, R59 ;  /* 0x000000110202b824 */ /* 0x000fe400078e023b */
[----:B------:R1:W5:Y:S03]  /*8bc0*/  @!P1 LDG.E R58, desc[UR6][R4.64+0x780] ;  /* 0x00078006043a9981 */ /* 0x000366000c1e1900 */
[----:B------:R-:W-:-:S04]  /*8bd0*/  @!P3 IADD3 R59, P1, PT, R3, R2, RZ ;  /* 0x00000002033bb210 */ /* 0x000fc80007f3e0ff */
[----:B------:R-:W-:Y:S02]  /*8be0*/  @!P3 LEA.HI.X.SX32 R60, R3, RZ, 0x1, P1 ;  /* 0x000000ff033cb211 */ /* 0x000fe400008f0eff */
[----:B------:R-:W-:-:S04]  /*8bf0*/  @!P3 LEA R2, P1, R59, UR4, 0x2 ;  /* 0x000000043b02bc11 */ /* 0x000fc8000f8210ff */
[----:B------:R-:W-:-:S05]  /*8c00*/  @!P3 LEA.HI.X R3, R59, UR5, R60, 0x2, P1 ;  /* 0x000000053b03bc11 */ /* 0x000fca00088f143c */
[----:B------:R1:W5:Y:S04]  /*8c10*/  @!P3 LDG.E R57, desc[UR6][R2.64+0x800] ;  /* 0x000800060239b981 */ /* 0x000368000c1e1900 */
.L_x_113:
[----:B------:R-:W-:Y:S08]  /*8c20*/  BAR.SYNC.DEFER_BLOCKING 0x0 ;  /* 0x0000000000007b1d */ /* 0x000ff00000010000 */
[----:B------:R-:W2:Y:S01]  /*8c30*/  S2UR UR5, SR_CgaCtaId ;  /* 0x00000000000579c3 */ /* 0x000ea20000008800 */
[----:B------:R-:W-:Y:S01]  /*8c40*/  UMOV UR4, 0x400 ;  /* 0x0000040000047882 */ /* 0x000fe20000000000 */
[----:B01----:R-:W0:Y:S01]  /*8c50*/  S2R R2, SR_TID.X ;  /* 0x0000000000027919 */ /* 0x003e220000002100 */
[----:B-----5:R1:W-:Y:S04]  /*8c60*/  STS [R40+-0x4], R41 ;  /* 0xfffffc2928007388 */ /* 0x0203e80000000800 */
[----:B------:R1:W-:Y:S01]  /*8c70*/  STS [R39+-0x4], R44 ;  /* 0xfffffc2c27007388 */ /* 0x0003e20000000800 */
[----:B--2---:R-:W-:-:S03]  /*8c80*/  ULEA UR4, UR5, UR4, 0x18 ;  /* 0x0000000405047291 */ /* 0x004fc6000f8ec0ff */
[----:B------:R1:W-:Y:S04]  /*8c90*/  STS [R38+-0x4], R43 ;  /* 0xfffffc2b26007388 */ /* 0x0003e80000000800 */
        /* <DEDUP_REMOVED lines=13> */
[----:B------:R1:W-:Y:S01]  /*8d70*/  STS [R24+-0x4], R57 ;  /* 0xfffffc3918007388 */ /* 0x0003e20000000800 */
[----:B------:R-:W-:Y:S06]  /*8d80*/  BAR.SYNC.DEFER_BLOCKING 0x0 ;  /* 0x0000000000007b1d */ /* 0x000fec0000010000 */
[----:B0-----:R-:W-:Y:S05]  /*8d90*/  @P0 BRA `(.L_x_114) ;  /* 0x00000008006c0947 */ /* 0x001fea0003800000 */
[----:B------:R-:W-:Y:S01]  /*8da0*/  LEA R21, R21, UR4, 0x3 ;  /* 0x0000000415157c11 */ /* 0x000fe2000f8e18ff */
[----:B------:R-:W-:Y:S01]  /*8db0*/  LDS R3, [R22] ;  /* 0x0000000016037984 */ /* 0x000fe20000000800 */
[----:B------:R-:W0:Y:S01]  /*8dc0*/  LDCU.64 UR8, c[0x0][0x3b0] ;  /* 0x00007600ff0877ac */ /* 0x000e220008000a00 */
[----:B-1----:R-:W-:Y:S02]  /*8dd0*/  LEA R26, R20, UR4, 0x3 ;  /* 0x00000004141a7c11 */ /* 0x002fe4000f8e18ff */
[----:B------:R-:W1:Y:S01]  /*8de0*/  LDS.64 R4, [R21+0x6600] ;  /* 0x0066000015047984 */ /* 0x000e620000000a00 */
[----:B------:R-:W-:Y:S02]  /*8df0*/  LEA R19, R19, UR4, 0x3 ;  /* 0x0000000413137c11 */ /* 0x000fe4000f8e18ff */
[----:B------:R-:W-:Y:S02]  /*8e00*/  LEA R17, R17, UR4, 0x3 ;  /* 0x0000000411117c11 */ /* 0x000fe4000f8e18ff */
[----:B------:R-:W-:-:S02]  /*8e10*/  LEA R15, R15, UR4, 0x3 ;  /* 0x000000040f0f7c11 */ /* 0x000fc4000f8e18ff */
[----:B------:R-:W-:Y:S02]  /*8e20*/  LEA R13, R13, UR4, 0x3 ;  /* 0x000000040d0d7c11 */ /* 0x000fe4000f8e18ff */
[----:B------:R-:W-:Y:S02]  /*8e30*/  LEA R11, R11, UR4, 0x3 ;  /* 0x000000040b0b7c11 */ /* 0x000fe4000f8e18ff */
[----:B------:R-:W-:Y:S02]  /*8e40*/  LEA R9, R9, UR4, 0x3 ;  /* 0x0000000409097c11 */ /* 0x000fe4000f8e18ff */
[----:B------:R-:W-:Y:S02]  /*8e50*/  LEA R7, R7, UR4, 0x3 ;  /* 0x0000000407077c11 */ /* 0x000fe4000f8e18ff */
[----:B-1----:R-:W-:-:S05]  /*8e60*/  IADD3 R4, P0, PT, R4, R2, RZ ;  /* 0x0000000204047210 */ /* 0x002fca0007f1e0ff */
[----:B------:R-:W-:Y:S01]  /*8e70*/  IMAD.X R5, RZ, RZ, R5, P0 ;  /* 0x000000ffff057224 */ /* 0x000fe200000e0605 */
[----:B0-----:R-:W-:-:S04]  /*8e80*/  LEA R24, P0, R4, UR8, 0x2 ;  /* 0x0000000804187c11 */ /* 0x001fc8000f8010ff */
[----:B------:R-:W-:-:S05]  /*8e90*/  LEA.HI.X R25, R4, UR9, R5, 0x2, P0 ;  /* 0x0000000904197c11 */ /* 0x000fca00080f1405 */
[----:B------:R-:W-:Y:S01]  /*8ea0*/  STG.E desc[UR6][R24.64], R3 ;  /* 0x0000000318007986 */ /* 0x000fe2000c101906 */
[----:B------:R-:W-:-:S03]  /*8eb0*/  NOP ;  /* 0x0000000000007918 */ /* 0x000fc60000000000 */
[----:B------:R0:W1:Y:S04]  /*8ec0*/  LDS.64 R4, [R26+0x6600] ;  /* 0x006600001a047984 */ /* 0x0000680000000a00 */
[----:B------:R-:W2:Y:S01]  /*8ed0*/  LDS R23, [R22+0x600] ;  /* 0x0006000016177984 */ /* 0x000ea20000000800 */
[----:B0-----:R-:W-:Y:S02]  /*8ee0*/  LEA R26, R18, UR4, 0x3 ;  /* 0x00000004121a7c11 */ /* 0x001fe4000f8e18ff */
[----:B-1----:R-:W-:-:S05]  /*8ef0*/  IADD3 R4, P0, PT, R4, R2, RZ ;  /* 0x0000000204047210 */ /* 0x002fca0007f1e0ff */
[----:B------:R-:W-:Y:S01]  /*8f00*/  IMAD.X R5, RZ, RZ, R5, P0 ;  /* 0x000000ffff057224 */ /* 0x000fe200000e0605 */
[----:B------:R-:W-:-:S04]  /*8f10*/  LEA R20, P0, R4, UR8, 0x2 ;  /* 0x0000000804147c11 */ /* 0x000fc8000f8010ff */
[----:B------:R-:W-:-:S05]  /*8f20*/  LEA.HI.X R21, R4, UR9, R5, 0x2, P0 ;  /* 0x0000000904157c11 */ /* 0x000fca00080f1405 */
[----:B--2---:R-:W-:Y:S01]  /*8f30*/  STG.E desc[UR6][R20.64+0x600], R23 ;  /* 0x0006001714007986 */ /* 0x004fe2000c101906 */
[----:B------:R-:W-:-:S03]  /*8f40*/  NOP ;  /* 0x0000000000007918 */ /* 0x000fc60000000000 */
[----:B------:R-:W0:Y:S04]  /*8f50*/  LDS.64 R4, [R19+0x6600] ;  /* 0x0066000013047984 */ /* 0x000e280000000a00 */
[----:B------:R-:W1:Y:S01]  /*8f60*/  LDS R3, [R22+0xc00] ;  /* 0x000c000016037984 */ /* 0x000e620000000800 */
[----:B0-----:R-:W-:-:S05]  /*8f70*/  IADD3 R4, P0, PT, R4, R2, RZ ;  /* 0x0000000204047210 */ /* 0x001fca0007f1e0ff */
[----:B------:R-:W-:Y:S01]  /*8f80*/  IMAD.X R5, RZ, RZ, R5, P0 ;  /* 0x000000ffff057224 */ /* 0x000fe200000e0605 */
[----:B------:R-:W-:-:S04]  /*8f90*/  LEA R24, P0, R4, UR8, 0x2 ;  /* 0x0000000804187c11 */ /* 0x000fc8000f8010ff */
[----:B------:R-:W-:-:S05]  /*8fa0*/  LEA.HI.X R25, R4, UR9, R5, 0x2, P0 ;  /* 0x0000000904197c11 */ /* 0x000fca00080f1405 */
[----:B-1----:R0:W-:Y:S01]  /*8fb0*/  STG.E desc[UR6][R24.64+0xc00], R3 ;  /* 0x000c000318007986 */ /* 0x0021e2000c101906 */
[----:B------:R-:W-:-:S03]  /*8fc0*/  NOP ;  /* 0x0000000000007918 */ /* 0x000fc60000000000 */
[----:B------:R-:W1:Y:S04]  /*8fd0*/  LDS.64 R4, [R26+0x6600] ;  /* 0x006600001a047984 */ /* 0x000e680000000a00 */
        /* <DEDUP_REMOVED lines=99> */
[----:B-1----:R-:W-:Y:S01]  /*9610*/  STG.E desc[UR6][R10.64+0x5400], R3 ;  /* 0x005400030a007986 */ /* 0x002fe2000c101906 */
[----:B------:R-:W-:-:S03]  /*9620*/  NOP ;  /* 0x0000000000007918 */ /* 0x000fc60000000000 */
[----:B------:R-:W0:Y:S04]  /*9630*/  LDS.64 R4, [R12+0x6600] ;  /* 0x006600000c047984 */ /* 0x000e280000000a00 */
[----:B------:R-:W1:Y:S01]  /*9640*/  LDS R9, [R22+0x5a00] ;  /* 0x005a000016097984 */ /* 0x000e620000000800 */
[----:B0-----:R-:W-:-:S05]  /*9650*/  IADD3 R4, P0, PT, R4, R2, RZ ;  /* 0x0000000204047210 */ /* 0x001fca0007f1e0ff */
[----:B------:R-:W-:Y:S01]  /*9660*/  IMAD.X R5, RZ, RZ, R5, P0 ;  /* 0x000000ffff057224 */ /* 0x000fe200000e0605 */
[----:B------:R-:W-:-:S04]  /*9670*/  LEA R6, P0, R4, UR8, 0x2 ;  /* 0x0000000804067c11 */ /* 0x000fc8000f8010ff */
[----:B------:R-:W-:Y:S02]  /*9680*/  LEA.HI.X R7, R4, UR9, R5, 0x2, P0 ;  /* 0x0000000904077c11 */ /* 0x000fe400080f1405 */
[----:B------:R-:W-:-:S03]  /*9690*/  LEA R4, R0, UR4, 0x3 ;  /* 0x0000000400047c11 */ /* 0x000fc6000f8e18ff */
[----:B-1----:R-:W-:Y:S01]  /*96a0*/  STG.E desc[UR6][R6.64+0x5a00], R9 ;  /* 0x005a000906007986 */ /* 0x002fe2000c101906 */
        /* <DEDUP_REMOVED lines=8> */
[----:B------:R-:W-:Y:S01]  /*9730*/  NOP ;  /* 0x0000000000007918 */ /* 0x000fe20000000000 */
[----:B------:R-:W-:Y:S05]  /*9740*/  EXIT ;  /* 0x000000000000794d */ /* 0x000fea0003800000 */
.L_x_114:
[----:B------:R-:W-:Y:S01]  /*9750*/  LEA R21, R21, UR4, 0x3 ;  /* 0x0000000415157c11 */ /* 0x000fe2000f8e18ff */
[----:B------:R-:W-:Y:S01]  /*9760*/  IMAD R23, R42, -0x1980, R23 ;  /* 0xffffe6802a177824 */ /* 0x000fe200078e0217 */
[----:B-1----:R-:W-:Y:S01]  /*9770*/  LEA R26, R20, UR4, 0x3 ;  /* 0x00000004141a7c11 */ /* 0x002fe2000f8e18ff */
[C---:B------:R-:W-:Y:S01]  /*9780*/  VIADD R20, R2.reuse, 0x180 ;  /* 0x0000018002147836 */ /* 0x040fe20000000000 */
[----:B------:R-:W-:Y:S01]  /*9790*/  LEA R19, R19, UR4, 0x3 ;  /* 0x0000000413137c11 */ /* 0x000fe2000f8e18ff */
[----:B------:R-:W0:Y:S01]  /*97a0*/  LDS.64 R4, [R21+0x6600] ;  /* 0x0066000015047984 */ /* 0x000e220000000a00 */
[----:B------:R-:W-:Y:S02]  /*97b0*/  ISETP.GE.AND P1, PT, R2, R23, PT ;  /* 0x000000170200720c */ /* 0x000fe40003f26270 */
[----:B------:R-:W-:Y:S02]  /*97c0*/  LEA R17, R17, UR4, 0x3 ;  /* 0x0000000411117c11 */ /* 0x000fe4000f8e18ff */
[----:B------:R-:W-:-:S02]  /*97d0*/  LEA R15, R15, UR4, 0x3 ;  /* 0x000000040f0f7c11 */ /* 0x000fc4000f8e18ff */
[----:B------:R-:W-:Y:S02]  /*97e0*/  LEA R13, R13, UR4, 0x3 ;  /* 0x000000040d0d7c11 */ /* 0x000fe4000f8e18ff */
[----:B------:R-:W-:Y:S02]  /*97f0*/  LEA R11, R11, UR4, 0x3 ;  /* 0x000000040b0b7c11 */ /* 0x000fe4000f8e18ff */
[----:B------:R-:W-:Y:S02]  /*9800*/  LEA R9, R9, UR4, 0x3 ;  /* 0x0000000409097c11 */ /* 0x000fe4000f8e18ff */
[----:B------:R-:W-:Y:S01]  /*9810*/  LEA R7, R7, UR4, 0x3 ;  /* 0x0000000407077c11 */ /* 0x000fe2000f8e18ff */
[----:B------:R-:W1:Y:S01]  /*9820*/  @!P1 LDS R3, [R22] ;  /* 0x0000000016039984 */ /* 0x000e620000000800 */
[----:B------:R-:W2:Y:S01]  /*9830*/  @!P1 LDC.64 R24, c[0x0][0x3b0] ;  /* 0x0000ec00ff189b82 */ /* 0x000ea20000000a00 */
[----:B0-----:R-:W-:-:S05]  /*9840*/  @!P1 IADD3 R4, P0, PT, R4, R2, RZ ;  /* 0x0000000204049210 */ /* 0x001fca0007f1e0ff */
[----:B------:R-:W-:Y:S01]  /*9850*/  @!P1 IMAD.X R5, RZ, RZ, R5, P0 ;  /* 0x000000ffff059224 */ /* 0x000fe200000e0605 */
[----:B--2---:R-:W-:-:S04]  /*9860*/  @!P1 LEA R24, P0, R4, R24, 0x2 ;  /* 0x0000001804189211 */ /* 0x004fc800078010ff */
[----:B------:R-:W-:-:S05]  /*9870*/  @!P1 LEA.HI.X R25, R4, R25, R5, 0x2, P0 ;  /* 0x0000001904199211 */ /* 0x000fca00000f1405 */
[----:B-1----:R0:W-:Y:S01]  /*9880*/  @!P1 STG.E desc[UR6][R24.64], R3 ;  /* 0x0000000318009986 */ /* 0x0021e2000c101906 */
[----:B------:R-:W-:-:S03]  /*9890*/  NOP ;  /* 0x0000000000007918 */ /* 0x000fc60000000000 */
[----:B------:R1:W2:Y:S01]  /*98a0*/  LDS.64 R4, [R26+0x6600] ;  /* 0x006600001a047984 */ /* 0x0002a20000000a00 */
[----:B------:R-:W-:Y:S01]  /*98b0*/  ISETP.GE.AND P1, PT, R20, R23, PT ;  /* 0x000000171400720c */ /* 0x000fe20003f26270 */
[----:B0-----:R-:W-:Y:S01]  /*98c0*/  VIADD R24, R2, 0x300 ;  /* 0x0000030002187836 */ /* 0x001fe20000000000 */
[----:B-1----:R-:W-:Y:S01]  /*98d0*/  LEA R26, R18, UR4, 0x3 ;  /* 0x00000004121a7c11 */ /* 0x002fe2000f8e18ff */
[----:B------:R-:W-:-:S10]  /*98e0*/  VIADD R18, R2, 0x480 ;  /* 0x0000048002127836 */ /* 0x000fd40000000000 */
[----:B------:R-:W0:Y:S01]  /*98f0*/  @!P1 LDS R27, [R22+0x600] ;  /* 0x00060000161b9984 */ /* 0x000e220000000800 */
[----:B------:R-:W1:Y:S01]  /*9900*/  @!P1 LDC.64 R20, c[0x0][0x3b0] ;  /* 0x0000ec00ff149b82 */ /* 0x000e620000000a00 */
[----:B--2---:R-:W-:-:S05]  /*9910*/  @!P1 IADD3 R4, P0, PT, R4, R2, RZ ;  /* 0x0000000204049210 */ /* 0x004fca0007f1e0ff */
[----:B------:R-:W-:Y:S01]  /*9920*/  @!P1 IMAD.X R5, RZ, RZ, R5, P0 ;  /* 0x000000ffff059224 */ /* 0x000fe200000e0605 */
[----:B-1----:R-:W-:-:S04]  /*9930*/  @!P1 LEA R20, P0, R4, R20, 0x2 ;  /* 0x0000001404149211 */ /* 0x002fc800078010ff */
[----:B------:R-:W-:-:S05]  /*9940*/  @!P1 LEA.HI.X R21, R4, R21, R5, 0x2, P0 ;  /* 0x0000001504159211 */ /* 0x000fca00000f1405 */
[----:B0-----:R0:W-:Y:S01]  /*9950*/  @!P1 STG.E desc[UR6][R20.64+0x600], R27 ;  /* 0x0006001b14009986 */ /* 0x0011e2000c101906 */
[----:B------:R-:W-:-:S03]  /*9960*/  NOP ;  /* 0x0000000000007918 */ /* 0x000fc60000000000 */
[----:B------:R-:W1:Y:S01]  /*9970*/  LDS.64 R4, [R19+0x6600] ;  /* 0x0066000013047984 */ /* 0x000e620000000a00 */
[----:B------:R-:W-:Y:S01]  /*9980*/  ISETP.GE.AND P1, PT, R24, R23, PT ;  /* 0x000000171800720c */ /* 0x000fe20003f26270 */
[----:B0-----:R-:W-:-:S12]  /*9990*/  VIADD R20, R2, 0x600 ;  /* 0x0000060002147836 */ /* 0x001fd80000000000 */
[----:B------:R-:W0:Y:S01]  /*99a0*/  @!P1 LDS R3, [R22+0xc00] ;  /* 0x000c000016039984 */ /* 0x000e220000000800 */
[----:B------:R-:W2:Y:S01]  /*99b0*/  @!P1 LDC.64 R24, c[0x0][0x3b0] ;  /* 0x0000ec00ff189b82 */ /* 0x000ea20000000a00 */
[----:B-1----:R-:W-:-:S05]  /*99c0*/  @!P1 IADD3 R4, P0, PT, R4, R2, RZ ;  /* 0x0000000204049210 */ /* 0x002fca0007f1e0ff */
[----:B------:R-:W-:Y:S01]  /*99d0*/  @!P1 IMAD.X R5, RZ, RZ, R5, P0 ;  /* 0x000000ffff059224 */ /* 0x000fe200000e0605 */
[----:B--2---:R-:W-:-:S04]  /*99e0*/  @!P1 LEA R24, P0, R4, R24, 0x2 ;  /* 0x0000001804189211 */ /* 0x004fc800078010ff */
[----:B------:R-:W-:-:S05]  /*99f0*/  @!P1 LEA.HI.X R25, R4, R25, R5, 0x2, P0 ;  /* 0x0000001904199211 */ /* 0x000fca00000f1405 */
[----:B0-----:R0:W-:Y:S01]  /*9a00*/  @!P1 STG.E desc[UR6][R24.64+0xc00], R3 ;  /* 0x000c000318009986 */ /* 0x0011e2000c101906 */
[----:B------:R-:W-:-:S03]  /*9a10*/  NOP ;  /* 0x0000000000007918 */ /* 0x000fc60000000000 */
[----:B------:R-:W1:Y:S01]  /*9a20*/  LDS.64 R4, [R26+0x6600] ;  /* 0x006600001a047984 */ /* 0x000e620000000a00 */
[----:B------:R-:W-:Y:S02]  /*9a30*/  ISETP.GE.AND P1, PT, R18, R23, PT ;  /* 0x000000171200720c */ /* 0x000fe40003f26270 */
[----:B0-----:R-:W-:Y:S01]  /*9a40*/  LEA R24, R16, UR4, 0x3 ;  /* 0x0000000410187c11 */ /* 0x001fe2000f8e18ff */
[----:B------:R-:W-:-:S10]  /*9a50*/  VIADD R16, R2, 0x780 ;  /* 0x0000078002107836 */ /* 0x000fd40000000000 */
        /* <DEDUP_REMOVED lines=33> */
[----:B0-----:R-:W-:-:S11]  /*9c70*/  LOP3.LUT R16, R2, 0xc00, RZ, 0xfc, !PT ;  /* 0x00000c0002107812 */ /* 0x001fd600078efcff */
        /* <DEDUP_REMOVED lines=87> */
[----:B0-----:R-:W-:Y:S01]  /*a1f0*/  @!P1 STG.E desc[UR6][R8.64+0x4e00], R15 ;  /* 0x004e000f08009986 */ /* 0x001fe2000c101906 */
[----:B------:R-:W-:-:S03]  /*a200*/  NOP ;  /* 0x0000000000007918 */ /* 0x000fc60000000000 */
[----:B------:R-:W0:Y:S01]  /*a210*/  LDS.64 R4, [R7+0x6600] ;  /* 0x0066000007047984 */ /* 0x000e220000000a00 */
[----:B------:R-:W-:-:S13]  /*a220*/  ISETP.GE.AND P1, PT, R10, R23, PT ;  /* 0x000000170a00720c */ /* 0x000fda0003f26270 */
[----:B------:R-:W1:Y:S01]  /*a230*/  @!P1 LDS R3, [R22+0x5400] ;  /* 0x0054000016039984 */ /* 0x000e620000000800 */
[----:B------:R-:W2:Y:S01]  /*a240*/  @!P1 LDC.64 R10, c[0x0][0x3b0] ;  /* 0x0000ec00ff0a9b82 */ /* 0x000ea20000000a00 */
[----:B0-----:R-:W-:-:S05]  /*a250*/  @!P1 IADD3 R4, P0, PT, R4, R2, RZ ;  /* 0x0000000204049210 */ /* 0x001fca0007f1e0ff */
[----:B------:R-:W-:Y:S01]  /*a260*/  @!P1 IMAD.X R5, RZ, RZ, R5, P0 ;  /* 0x000000ffff059224 */ /* 0x000fe200000e0605 */
[----:B--2---:R-:W-:-:S04]  /*a270*/  @!P1 LEA R10, P0, R4, R10, 0x2 ;  /* 0x0000000a040a9211 */ /* 0x004fc800078010ff */
[----:B------:R-:W-:-:S05]  /*a280*/  @!P1 LEA.HI.X R11, R4, R11, R5, 0x2, P0 ;  /* 0x0000000b040b9211 */ /* 0x000fca00000f1405 */
[----:B-1----:R-:W-:Y:S01]  /*a290*/  @!P1 STG.E desc[UR6][R10.64+0x5400], R3 ;  /* 0x005400030a009986 */ /* 0x002fe2000c101906 */
        /* <DEDUP_REMOVED lines=8> */
[----:B------:R-:W-:Y:S02]  /*a320*/  @!P1 LEA.HI.X R7, R4, R7, R5, 0x2, P0 ;  /* 0x0000000704079211 */ /* 0x000fe400000f1405 */
[----:B------:R-:W-:Y:S02]  /*a330*/  LEA R5, R0, UR4, 0x3 ;  /* 0x0000000400057c11 */ /* 0x000fe4000f8e18ff */
[----:B------:R-:W-:Y:S01]  /*a340*/  LOP3.LUT R0, R2, 0x1800, RZ, 0xfc, !PT ;  /* 0x0000180002007812 */ /* 0x000fe200078efcff */
[----:B-1----:R-:W-:Y:S01]  /*a350*/  @!P1 STG.E desc[UR6][R6.64+0x5a00], R9 ;  /* 0x005a000906009986 */ /* 0x002fe2000c101906 */
[----:B------:R-:W-:-:S03]  /*a360*/  NOP ;  /* 0x0000000000007918 */ /* 0x000fc60000000000 */
[----:B------:R-:W0:Y:S01]  /*a370*/  LDS.64 R4, [R5+0x6600] ;  /* 0x0066000005047984 */ /* 0x000e220000000a00 */
[----:B------:R-:W-:-:S13]  /*a380*/  ISETP.GE.AND P1, PT, R0, R23, PT ;  /* 0x000000170000720c */ /* 0x000fda0003f26270 */
[----:B------:R-:W1:Y:S01]  /*a390*/  @!P1 LDS R11, [R22+0x6000] ;  /* 0x00600000160b9984 */ /* 0x000e620000000800 */
[----:B------:R-:W2:Y:S01]  /*a3a0*/  @!P1 LDC.64 R12, c[0x0][0x3b0] ;  /* 0x0000ec00ff0c9b82 */ /* 0x000ea20000000a00 */
[----:B0-----:R-:W-:-:S05]  /*a3b0*/  IADD3 R0, P0, PT, R4, R2, RZ ;  /* 0x0000000204007210 */ /* 0x001fca0007f1e0ff */
[----:B------:R-:W-:Y:S01]  /*a3c0*/  IMAD.X R4, RZ, RZ, R5, P0 ;  /* 0x000000ffff047224 */ /* 0x000fe200000e0605 */
[----:B--2---:R-:W-:-:S04]  /*a3d0*/  @!P1 LEA R2, P0, R0, R12, 0x2 ;  /* 0x0000000c00029211 */ /* 0x004fc800078010ff */
[----:B------:R-:W-:-:S05]  /*a3e0*/  @!P1 LEA.HI.X R3, R0, R13, R4, 0x2, P0 ;  /* 0x0000000d00039211 */ /* 0x000fca00000f1404 */
[----:B-1----:R-:W-:Y:S01]  /*a3f0*/  @!P1 STG.E desc[UR6][R2.64+0x6000], R11 ;  /* 0x0060000b02009986 */ /* 0x002fe2000c101906 */
[----:B------:R-:W-:Y:S01]  /*a400*/  NOP ;  /* 0x0000000000007918 */ /* 0x000fe20000000000 */
[----:B------:R-:W-:Y:S05]  /*a410*/  EXIT ;  /* 0x000000000000794d */ /* 0x000fea0003800000 */
.L_x_30:
[----:B------:R-:W-:Y:S02]  /*a420*/  IMAD.MOV.U32 R58, RZ, RZ, R39 ;  /* 0x000000ffff3a7224 */ /* 0x000fe400078e0027 */
[----:B------:R-:W-:Y:S02]  /*a430*/  IMAD.MOV.U32 R49, RZ, RZ, 0x1 ;  /* 0x00000001ff317424 */ /* 0x000fe400078e00ff */
[----:B------:R-:W-:Y:S02]  /*a440*/  IMAD.MOV.U32 R60, RZ, RZ, RZ ;  /* 0x000000ffff3c7224 */ /* 0x000fe400078e00ff */
[----:B------:R-:W-:-:S07]  /*a450*/  IMAD.MOV.U32 R47, RZ, RZ, -0x1 ;  /* 0xffffffffff2f7424 */ /* 0x000fce00078e00ff */
[----:B------:R-:W-:Y:S05]  /*a460*/  WARPSYNC.COLLECTIVE R47, `(.L_x_115) ;  /* 0x000000002f087348 */ /* 0x000fea0003c00000 */
[----:B------:R0:W1:Y:S02]  /*a470*/  SHFL.UP P0, R46, R58, R49, R60 ;  /* 0x040000313a2e7389 */ /* 0x000064000000003c */
[----:B01----:R-:W-:Y:S05]  /*a480*/  ENDCOLLECTIVE ;  /* 0x000000000000791b */ /* 0x003fea0003800000 */
.L_x_115:
[----:B------:R-:W-:Y:S02]  /*a490*/  IMAD.MOV.U32 R49, RZ, RZ, 0x2 ;  /* 0x00000002ff317424 */ /* 0x000fe400078e00ff */
[----:B------:R-:W-:-:S04]  /*a4a0*/  IMAD.MOV.U32 R40, RZ, RZ, R46 ;  /* 0x000000ffff287224 */ /* 0x000fc800078e002e */
[----:B------:R-:W-:-:S04]  /*a4b0*/  @P0 IMAD.IADD R40, R39, 0x1, R40 ;  /* 0x0000000127280824 */ /* 0x000fc800078e0228 */
[----:B------:R-:W-:-:S07]  /*a4c0*/  IMAD.MOV.U32 R58, RZ, RZ, R40 ;  /* 0x000000ffff3a7224 */ /* 0x000fce00078e0028 */
[----:B------:R-:W-:Y:S05]  /*a4d0*/  WARPSYNC.COLLECTIVE R47, `(.L_x_116) ;  /* 0x000000002f087348 */ /* 0x000fea0003c00000 */
[----:B------:R0:W1:Y:S02]  /*a4e0*/  SHFL.UP P0, R46, R58, R49, R60 ;  /* 0x040000313a2e7389 */ /* 0x000064000000003c */
[----:B01----:R-:W-:Y:S05]  /*a4f0*/  ENDCOLLECTIVE ;  /* 0x000000000000791b */ /* 0x003fea0003800000 */
.L_x_116:
[----:B------:R-:W-:Y:S02]  /*a500*/  IMAD.MOV.U32 R49, RZ, RZ, 0x4 ;  /* 0x00000004ff317424 */ /* 0x000fe400078e00ff */
[----:B------:R-:W-:-:S04]  /*a510*/  IMAD.MOV.U32 R43, RZ, RZ, R46 ;  /* 0x000000ffff2b7224 */ /* 0x000fc800078e002e */
[----:B------:R-:W-:-:S04]  /*a520*/  @P0 IMAD.IADD R43, R40, 0x1, R43 ;  /* 0x00000001282b0824 */ /* 0x000fc800078e022b */
[----:B------:R-:W-:-:S07]  /*a530*/  IMAD.MOV.U32 R58, RZ, RZ, R43 ;  /* 0x000000ffff3a7224 */ /* 0x000fce00078e002b */
[----:B------:R-:W-:Y:S05]  /*a540*/  WARPSYNC.COLLECTIVE R47, `(.L_x_117) ;  /* 0x000000002f087348 */ /* 0x000fea0003c00000 */
[----:B------:R0:W1:Y:S02]  /*a550*/  SHFL.UP P0, R46, R58, R49, R60 ;  /* 0x040000313a2e7389 */ /* 0x000064000000003c */
[----:B01----:R-:W-:Y:S05]  /*a560*/  ENDCOLLECTIVE ;  /* 0x000000000000791b */ /* 0x003fea0003800000 */
.L_x_117:
[----:B------:R-:W-:Y:S02]  /*a570*/  IMAD.MOV.U32 R49, RZ, RZ, 0x8 ;  /* 0x00000008ff317424 */ /* 0x000fe400078e00ff */
[----:B------:R-:W-:-:S04]  /*a580*/  IMAD.MOV.U32 R44, RZ, RZ, R46 ;  /* 0x000000ffff2c7224 */ /* 0x000fc800078e002e */
[----:B------:R-:W-:-:S04]  /*a590*/  @P0 IMAD.IADD R44, R43, 0x1, R44 ;  /* 0x000000012b2c0824 */ /* 0x000fc800078e022c */
[----:B------:R-:W-:-:S07]  /*a5a0*/  IMAD.MOV.U32 R58, RZ, RZ, R44 ;  /* 0x000000ffff3a7224 */ /* 0x000fce00078e002c */
[----:B------:R-:W-:Y:S05]  /*a5b0*/  WARPSYNC.COLLECTIVE R47, `(.L_x_118) ;  /* 0x000000002f087348 */ /* 0x000fea0003c00000 */
[----:B------:R0:W1:Y:S02]  /*a5c0*/  SHFL.UP P0, R46, R58, R49, R60 ;  /* 0x040000313a2e7389 */ /* 0x000064000000003c */
[----:B01----:R-:W-:Y:S05]  /*a5d0*/  ENDCOLLECTIVE ;  /* 0x000000000000791b */ /* 0x003fea0003800000 */
.L_x_118:
[----:B------:R-:W-:Y:S02]  /*a5e0*/  IMAD.MOV.U32 R49, RZ, RZ, 0x10 ;  /* 0x00000010ff317424 */ /* 0x000fe400078e00ff */
[----:B------:R-:W-:-:S04]  /*a5f0*/  IMAD.MOV.U32 R45, RZ, RZ, R46 ;  /* 0x000000ffff2d7224 */ /* 0x000fc800078e002e */
[----:B------:R-:W-:-:S04]  /*a600*/  @P0 IMAD.IADD R45, R44, 0x1, R45 ;  /* 0x000000012c2d0824 */ /* 0x000fc800078e022d */
[----:B------:R-:W-:-:S07]  /*a610*/  IMAD.MOV.U32 R58, RZ, RZ, R45 ;  /* 0x000000ffff3a7224 */ /* 0x000fce00078e002d */
[----:B------:R-:W-:Y:S05]  /*a620*/  WARPSYNC.COLLECTIVE R47, `(.L_x_119) ;  /* 0x000000002f087348 */ /* 0x000fea0003c00000 */
[----:B------:R0:W1:Y:S02]  /*a630*/  SHFL.UP P0, R46, R58, R49, R60 ;  /* 0x040000313a2e7389 */ /* 0x000064000000003c */
[----:B01----:R-:W-:Y:S05]  /*a640*/  ENDCOLLECTIVE ;  /* 0x000000000000791b */ /* 0x003fea0003800000 */
.L_x_119:
[----:B------:R-:W-:Y:S05]  /*a650*/  BRA `(.L_x_120) ;  /* 0xffffff8400407947 */ /* 0x000fea000383ffff */
.L_x_121:
[----:B------:R-:W-:-:S00]  /*a660*/  BRA `(.L_x_121) ;  /* 0xfffffffc00fc7947 */ /* 0x000fc0000383ffff */
[----:B------:R-:W-:-:S00]  /*a670*/  NOP ;  /* 0x0000000000007918 */ /* 0x000fc00000000000 */
        /* <DEDUP_REMOVED lines=8> */
.L_x_429:


//--------------------- .text._ZN3cub18CUB_300001_SM_10006detail10radix_sort33DeviceRadixSortExclusiveSumKernelINS1_5radix10policy_hubIiiyE10Policy1000EyEEvPT0_ --------------------------
	.section	.text._ZN3cub18CUB_300001_SM_10006detail10radix_sort33DeviceRadixSortExclusiveSumKernelINS1_5radix10policy_hubIiiyE10Policy1000EyEEvPT0_,"ax",@progbits
	.align	128
        .global         _ZN3cub18CUB_300001_SM_10006detail10radix_sort33DeviceRadixSortExclusiveSumKernelINS1_5radix10policy_hubIiiyE10Policy1000EyEEvPT0_
        .type           _ZN3cub18CUB_300001_SM_10006detail10radix_sort33DeviceRadixSortExclusiveSumKernelINS1_5radix10policy_hubIiiyE10Policy1000EyEEvPT0_,@function
        .size           _ZN3cub18CUB_300001_SM_10006detail10radix_sort33DeviceRadixSortExclusiveSumKernelINS1_5radix10policy_hubIiiyE10Policy1000EyEEvPT0_,(.L_x_430 - _ZN3cub18CUB_300001_SM_10006detail10radix_sort33DeviceRadixSortExclusiveSumKernelINS1_5radix10policy_hubIiiyE10Policy1000EyEEvPT0_)
        .other          _ZN3cub18CUB_300001_SM_10006detail10radix_sort33DeviceRadixSortExclusiveSumKernelINS1_5radix10policy_hubIiiyE10Policy1000EyEEvPT0_,@"STO_CUDA_ENTRY STV_DEFAULT"
_ZN3cub18CUB_300001_SM_10006detail10radix_sort33DeviceRadixSortExclusiveSumKernelINS1_5radix10policy_hubIiiyE10Policy1000EyEEvPT0_:
.text._ZN3cub18CUB_300001_SM_10006detail10radix_sort33DeviceRadixSortExclusiveSumKernelINS1_5radix10policy_hubIiiyE10Policy1000EyEEvPT0_:
[----:B------:R-:W-:Y:S01]  /*0000*/  LDC R1, c[0x0][0x37c] ;  /* 0x0000df00ff017b82 */ /* 0x000fe20000000800 */
[----:B------:R-:W0:Y:S07]  /*0010*/  S2R R18, SR_TID.X ;  /* 0x0000000000127919 */ /* 0x000e2e0000002100 */
[----:B------:R-:W1:Y:S01]  /*0020*/  LDC.64 R16, c[0x0][0x380] ;  /* 0x0000e000ff107b82 */ /* 0x000e620000000a00 */
[----:B------:R-:W2:Y:S01]  /*0030*/  LDCU.64 UR4, c[0x0][0x358] ;  /* 0x00006b00ff0477ac */ /* 0x000ea20008000a00 */
[----:B------:R-:W3:Y:S01]  /*0040*/  S2R R5, SR_CTAID.X ;  /* 0x0000000000057919 */ /* 0x000ee20000002500 */
[----:B0-----:R-:W-:Y:S01]  /*0050*/  ISETP.GT.U32.AND P1, PT, R18, 0xff, PT ;  /* 0x000000ff1200780c */ /* 0x001fe20003f24070 */
[----:B---3--:R-:W-:-:S04]  /*0060*/  IMAD R5, R5, 0x100, R18 ;  /* 0x0000010005057824 */ /* 0x008fc800078e0212 */
[----:B-1----:R-:W-:-:S08]  /*0070*/  IMAD.WIDE R16, R5, 0x8, R16 ;  /* 0x0000000805107825 */ /* 0x002fd000078e0210 */
[----:B--2---:R-:W2:Y:S01]  /*0080*/  @!P1 LDG.E.64 R2, desc[UR4][R16.64] ;  /* 0x0000000410029981 */ /* 0x004ea2000c1e1b00 */
[----:B------:R-:W-:Y:S02]  /*0090*/  MOV R0, 0x400 ;  /* 0x0000040000007802 */ /* 0x000fe40000000f00 */
[C---:B------:R-:W-:Y:S01]  /*00a0*/  ISETP.GT.U32.AND P0, PT, R18.reuse, 0x1f, PT ;  /* 0x0000001f1200780c */ /* 0x040fe20003f04070 */
[----:B------:R-:W0:Y:S02]  /*00b0*/  S2R R5, SR_CgaCtaId ;  /* 0x0000000000057919 */ /* 0x000e240000008800 */
[----:B0-----:R-:W-:Y:S02]  /*00c0*/  LEA R5, R5, R0, 0x18 ;  /* 0x0000000005057211 */ /* 0x001fe400078ec0ff */
[----:B------:R-:W-:-:S05]  /*00d0*/  LEA.HI R0, R18, R18, RZ, 0x1d ;  /* 0x0000001212007211 */ /* 0x000fca00078fe8ff */
[----:B------:R-:W-:-:S05]  /*00e0*/  IMAD R0, R0, 0x8, R5 ;  /* 0x0000000800007824 */ /* 0x000fca00078e0205 */
[----:B--2---:R0:W-:Y:S01]  /*00f0*/  STS.64 [R0+0x10], R2 ;  /* 0x0000100200007388 */ /* 0x0041e20000000a00 */
[----:B------:R-:W-:Y:S06]  /*0100*/  BAR.SYNC.DEFER_BLOCKING 0x0 ;  /* 0x0000000000007b1d */ /* 0x000fec0000010000 */
[----:B------:R-:W-:Y:S05]  /*0110*/  @P0 BRA `(.L_x_122) ;  /* 0x0000000400240947 */ /* 0x000fea0003800000 */
[----:B------:R-:W-:Y:S01]  /*0120*/  IMAD R18, R18, 0x48, R5 ;  /* 0x0000004812127824 */ /* 0x000fe200078e0205 */
[----:B------:R-:W-:-:S04]  /*0130*/  UMOV UR6, 0xffffffff ;  /* 0xffffffff00067882 */ /* 0x000fc80000000000 */
[----:B------:R-:W-:Y:S04]  /*0140*/  LDS.64 R14, [R18+0x10] ;  /* 0x00001000120e7984 */ /* 0x000fe80000000a00 */
[----:B------:R-:W-:Y:S04]  /*0150*/  LDS.64 R12, [R18+0x18] ;  /* 0x00001800120c7984 */ /* 0x000fe80000000a00 */
[----:B------:R-:W1:Y:S04]  /*0160*/  LDS.64 R10, [R18+0x20] ;  /* 0x00002000120a7984 */ /* 0x000e680000000a00 */
[----:B------:R-:W-:Y:S04]  /*0170*/  LDS.64 R8, [R18+0x28] ;  /* 0x0000280012087984 */ /* 0x000fe80000000a00 */
[----:B------:R-:W2:Y:S04]  /*0180*/  LDS.64 R6, [R18+0x30] ;  /* 0x0000300012067984 */ /* 0x000ea80000000a00 */
[----:B------:R-:W-:Y:S04]  /*0190*/  LDS.64 R4, [R18+0x38] ;  /* 0x0000380012047984 */ /* 0x000fe80000000a00 */
[----:B0-----:R-:W0:Y:S04]  /*01a0*/  LDS.64 R2, [R18+0x40] ;  /* 0x0000400012027984 */ /* 0x001e280000000a00 */
[----:B------:R-:W3:Y:S01]  /*01b0*/  LDS.64 R20, [R18+0x48] ;  /* 0x0000480012147984 */ /* 0x000ee20000000a00 */
[----:B-1----:R-:W-:-:S04]  /*01c0*/  IADD3 R19, P3, P4, R10, R12, R14 ;  /* 0x0000000c0a137210 */ /* 0x002fc80007c7e00e */
[----:B------:R-:W-:Y:S02]  /*01d0*/  IADD3.X R23, PT, PT, R11, R13, R15, P3, P4 ;  /* 0x0000000d0b177210 */ /* 0x000fe40001fe840f */
[----:B--2---:R-:W-:-:S04]  /*01e0*/  IADD3 R19, P0, P2, R6, R19, R8 ;  /* 0x0000001306137210 */ /* 0x004fc80007a1e008 */
[----:B------:R-:W-:Y:S02]  /*01f0*/  IADD3.X R23, PT, PT, R7, R23, R9, P0, P2 ;  /* 0x0000001707177210 */ /* 0x000fe400007e4409 */
[----:B0-----:R-:W-:-:S04]  /*0200*/  IADD3 R19, P3, P4, R2, R19, R4 ;  /* 0x0000001302137210 */ /* 0x001fc80007c7e004 */
[----:B---3--:R-:W-:Y:S02]  /*0210*/  IADD3 R20, P0, PT, R20, R19, RZ ;  /* 0x0000001314147210 */ /* 0x008fe40007f1e0ff */
[----:B------:R-:W-:-:S05]  /*0220*/  IADD3.X R19, PT, PT, R3, R23, R5, P3, P4 ;  /* 0x0000001703137210 */ /* 0x000fca0001fe8405 */
[----:B------:R-:W-:Y:S01]  /*0230*/  IMAD.X R19, R21, 0x1, R19, P0 ;  /* 0x0000000115137824 */ /* 0x000fe200000e0613 */
[----:B------:R-:W-:Y:S06]  /*0240*/  BRA.DIV UR6, `(.L_x_123) ;  /* 0x0000000206f07947 */ /* 0x000fec000b800000 */
[----:B------:R-:W0:Y:S04]  /*0250*/  SHFL.UP PT, R27, R20, 0x1, RZ ;  /* 0x04200000141b7989 */ /* 0x000e2800000e00ff */
[----:B------:R-:W1:Y:S01]  /*0260*/  SHFL.UP P0, R25, R19, 0x1, RZ ;  /* 0x0420000013197989 */ /* 0x000e6200000000ff */
[----:B0-----:R-:W-:-:S04]  /*0270*/  IADD3 R22, P2, PT, R27, R20, RZ ;  /* 0x000000141b167210 */ /* 0x001fc80007f5e0ff */
[----:B-1----:R-:W-:Y:S01]  /*0280*/  SEL R27, R22, R27, P0 ;  /* 0x0000001b161b7207 */ /* 0x002fe20000000000 */
[----:B------:R-:W-:-:S04]  /*0290*/  IMAD.X R26, R25, 0x1, R19, P2 ;  /* 0x00000001191a7824 */ /* 0x000fc800010e0613 */
[----:B------:R-:W0:Y:S01]  /*02a0*/  SHFL.UP PT, R28, R27, 0x2, RZ ;  /* 0x044000001b1c7989 */ /* 0x000e2200000e00ff */
[----:B------:R-:W-:-:S05]  /*02b0*/  SEL R26, R26, R25, P0 ;  /* 0x000000191a1a7207 */ /* 0x000fca0000000000 */
[----:B------:R-:W1:Y:S01]  /*02c0*/  SHFL.UP P0, R25, R26, 0x2, RZ ;  /* 0x044000001a197989 */ /* 0x000e6200000000ff */
[----:B0-----:R-:W-:-:S05]  /*02d0*/  IADD3 R21, P2, PT, R28, R27, RZ ;  /* 0x0000001b1c157210 */ /* 0x001fca0007f5e0ff */
[----:B-1----:R-:W-:Y:S01]  /*02e0*/  IMAD.X R22, R25, 0x1, R26, P2 ;  /* 0x0000000119167824 */ /* 0x002fe200010e061a */
[----:B------:R-:W-:-:S04]  /*02f0*/  SEL R28, R21, R28, P0 ;  /* 0x0000001c151c7207 */ /* 0x000fc80000000000 */
[----:B------:R-:W-:Y:S01]  /*0300*/  SEL R29, R22, R25, P0 ;  /* 0x00000019161d7207 */ /* 0x000fe20000000000 */
        /* <DEDUP_REMOVED lines=12> */
[----:B------:R0:W1:Y:S04]  /*03d0*/  SHFL.UP PT, R28, R27, 0x10, RZ ;  /* 0x060000001b1c7989 */ /* 0x00006800000e00ff */
[----:B------:R0:W2:Y:S02]  /*03e0*/  SHFL.UP P0, R25, R26, 0x10, RZ ;  /* 0x060000001a197989 */ /* 0x0000a400000000ff */
.L_x_134:
[----:B-1----:R-:W-:-:S04]  /*03f0*/  IADD3 R21, P2, PT, R28, R27, RZ ;  /* 0x0000001b1c157210 */ /* 0x002fc80007f5e0ff */
[----:B--2---:R-:W-:Y:S01]  /*0400*/  SEL R21, R21, R28, P0 ;  /* 0x0000001c15157207 */ /* 0x004fe20000000000 */
[----:B------:R-:W-:-:S05]  /*0410*/  IMAD.X R22, R25, 0x1, R26, P2 ;  /* 0x0000000119167824 */ /* 0x000fca00010e061a */
[----:B------:R-:W-:Y:S02]  /*0420*/  SEL R22, R22, R25, P0 ;  /* 0x0000001916167207 */ /* 0x000fe40000000000 */
[----:B------:R-:W-:-:S05]  /*0430*/  IADD3 R20, P0, PT, R21, -R20, RZ ;  /* 0x8000001415147210 */ /* 0x000fca0007f1e0ff */
[----:B------:R-:W-:Y:S01]  /*0440*/  IMAD.X R21, R22, 0x1, ~R19, P0 ;  /* 0x0000000116157824 */ /* 0x000fe200000e0e13 */
[----:B------:R-:W-:-:S04]  /*0450*/  IADD3 R14, P0, PT, R14, R20, RZ ;  /* 0x000000140e0e7210 */ /* 0x000fc80007f1e0ff */
[----:B------:R1:W-:Y:S01]  /*0460*/  STS.64 [R18+0x10], R20 ;  /* 0x0000101412007388 */ /* 0x0003e20000000a00 */
[----:B------:R-:W-:Y:S01]  /*0470*/  IMAD.X R15, R15, 0x1, R21, P0 ;  /* 0x000000010f0f7824 */ /* 0x000fe200000e0615 */
        /* <DEDUP_REMOVED lines=17> */
[----:B------:R-:W-:-:S05]  /*0590*/  IMAD.X R3, R3, 0x1, R5, P0 ;  /* 0x0000000103037824 */ /* 0x000fca00000e0605 */
[----:B------:R1:W-:Y:S03]  /*05a0*/  STS.64 [R18+0x48], R2 ;  /* 0x0000480212007388 */ /* 0x0003e60000000a00 */
.L_x_122:
[----:B------:R-:W-:Y:S05]  /*05b0*/  WARPSYNC.ALL ;  /* 0x0000000000007948 */ /* 0x000fea0003800000 */
[----:B------:R-:W-:Y:S06]  /*05c0*/  BAR.SYNC.DEFER_BLOCKING 0x0 ;  /* 0x0000000000007b1d */ /* 0x000fec0000010000 */
[----:B------:R-:W-:Y:S05]  /*05d0*/  @P1 EXIT ;  /* 0x000000000000194d */ /* 0x000fea0003800000 */
[----:B01----:R-:W0:Y:S04]  /*05e0*/  LDS.64 R2, [R0+0x10] ;  /* 0x0000100000027984 */ /* 0x003e280000000a00 */
[----:B0-----:R-:W-:Y:S01]  /*05f0*/  STG.E.64 desc[UR4][R16.64], R2 ;  /* 0x0000000210007986 */ /* 0x001fe2000c101b04 */
[----:B------:R-:W-:Y:S05]  /*0600*/  EXIT ;  /* 0x000000000000794d */ /* 0x000fea0003800000 */
.L_x_123:
[----:B------:R-:W-:Y:S02]  /*0610*/  IMAD.MOV.U32 R24, RZ, RZ, R20 ;  /* 0x000000ffff187224 */ /* 0x000fe400078e0014 */
[----:B------:R-:W-:Y:S02]  /*0620*/  IMAD.MOV.U32 R23, RZ, RZ, 0x1 ;  /* 0x00000001ff177424 */ /* 0x000fe400078e00ff */
[----:B------:R-:W-:Y:S02]  /*0630*/  IMAD.MOV.U32 R22, RZ, RZ, RZ ;  /* 0x000000ffff167224 */ /* 0x000fe400078e00ff */
[----:B------:R-:W-:-:S07]  /*0640*/  IMAD.MOV.U32 R21, RZ, RZ, -0x1 ;  /* 0xffffffffff157424 */ /* 0x000fce00078e00ff */
[----:B------:R-:W-:Y:S05]  /*0650*/  WARPSYNC.COLLECTIVE R21, `(.L_x_124) ;  /* 0x0000000015087348 */ /* 0x000fea0003c00000 */
[----:B------:R0:W1:Y:S02]  /*0660*/  SHFL.UP P0, R25, R24, R23, R22 ;  /* 0x0400001718197389 */ /* 0x0000640000000016 */
[----:B01----:R-:W-:Y:S05]  /*0670*/  ENDCOLLECTIVE ;  /* 0x000000000000791b */ /* 0x003fea0003800000 */
.L_x_124:
[----:B------:R-:W-:Y:S02]  /*0680*/  IMAD.MOV.U32 R24, RZ, RZ, R19 ;  /* 0x000000ffff187224 */ /* 0x000fe400078e0013 */
[----:B------:R-:W-:-:S07]  /*0690*/  IMAD.MOV.U32 R27, RZ, RZ, R25 ;  /* 0x000000ffff1b7224 */ /* 0x000fce00078e0019 */
[----:B------:R-:W-:Y:S05]  /*06a0*/  WARPSYNC.COLLECTIVE R21, `(.L_x_125) ;  /* 0x0000000015087348 */ /* 0x000fea0003c00000 */
[----:B------:R0:W1:Y:S02]  /*06b0*/  SHFL.UP P0, R25, R24, R23, R22 ;  /* 0x0400001718197389 */ /* 0x0000640000000016 */
[----:B01----:R-:W-:Y:S05]  /*06c0*/  ENDCOLLECTIVE ;  /* 0x000000000000791b */ /* 0x003fea0003800000 */
.L_x_125:
[----:B------:R-:W-:Y:S01]  /*06d0*/  IADD3 R26, P2, PT, R27, R20, RZ ;  /* 0x000000141b1a7210 */ /* 0x000fe20007f5e0ff */
[----:B------:R-:W-:-:S03]  /*06e0*/  IMAD.MOV.U32 R23, RZ, RZ, 0x2 ;  /* 0x00000002ff177424 */ /* 0x000fc600078e00ff */
[----:B------:R-:W-:Y:S01]  /*06f0*/  SEL R27, R26, R27, P0 ;  /* 0x0000001b1a1b7207 */ /* 0x000fe20000000000 */
[----:B------:R-:W-:-:S04]  /*0700*/  IMAD.X R26, R25, 0x1, R19, P2 ;  /* 0x00000001191a7824 */ /* 0x000fc800010e0613 */
[----:B------:R-:W-:Y:S01]  /*0710*/  IMAD.MOV.U32 R24, RZ, RZ, R27 ;  /* 0x000000ffff187224 */ /* 0x000fe200078e001b */
[----:B------:R-:W-:-:S07]  /*0720*/  SEL R26, R26, R25, P0 ;  /* 0x000000191a1a7207 */ /* 0x000fce0000000000 */
[----:B------:R-:W-:Y:S05]  /*0730*/  WARPSYNC.COLLECTIVE R21, `(.L_x_126) ;  /* 0x0000000015087348 */ /* 0x000fea0003c00000 */
[----:B------:R0:W1:Y:S02]  /*0740*/  SHFL.UP P0, R25, R24, R23, R22 ;  /* 0x0400001718197389 */ /* 0x0000640000000016 */
[----:B01----:R-:W-:Y:S05]  /*0750*/  ENDCOLLECTIVE ;  /* 0x000000000000791b */ /* 0x003fea0003800000 */
.L_x_126:
[----:B------:R-:W-:Y:S02]  /*0760*/  IMAD.MOV.U32 R24, RZ, RZ, R26 ;  /* 0x000000ffff187224 */ /* 0x000fe400078e001a */
[----:B------:R-:W-:-:S07]  /*0770*/  IMAD.MOV.U32 R28, RZ, RZ, R25 ;  /* 0x000000ffff1c7224 */ /* 0x000fce00078e0019 */
[----:B------:R-:W-:Y:S05]  /*0780*/  WARPSYNC.COLLECTIVE R21, `(.L_x_127) ;  /* 0x0000000015087348 */ /* 0x000fea0003c00000 */
[----:B------:R0:W1:Y:S02]  /*0790*/  SHFL.UP P0, R25, R24, R23, R22 ;  /* 0x0400001718197389 */ /* 0x0000640000000016 */
[----:B01----:R-:W-:Y:S05]  /*07a0*/  ENDCOLLECTIVE ;  /* 0x000000000000791b */ /* 0x003fea0003800000 */
.L_x_127:
        /* <DEDUP_REMOVED lines=9> */
.L_x_128:
[----:B------:R-:W-:Y:S02]  /*0840*/  IMAD.MOV.U32 R24, RZ, RZ, R29 ;  /* 0x000000ffff187224 */ /* 0x000fe400078e001d */
[----:B------:R-:W-:-:S07]  /*0850*/  IMAD.MOV.U32 R27, RZ, RZ, R25 ;  /* 0x000000ffff1b7224 */ /* 0x000fce00078e0019 */
[----:B------:R-:W-:Y:S05]  /*0860*/  WARPSYNC.COLLECTIVE R21, `(.L_x_129) ;  /* 0x0000000015087348 */ /* 0x000fea0003c00000 */
[----:B------:R0:W1:Y:S02]  /*0870*/  SHFL.UP P0, R25, R24, R23, R22 ;  /* 0x0400001718197389 */ /* 0x0000640000000016 */
[----:B01----:R-:W-:Y:S05]  /*0880*/  ENDCOLLECTIVE ;  /* 0x000000000000791b */ /* 0x003fea0003800000 */
.L_x_129:
        /* <DEDUP_REMOVED lines=9> */
.L_x_130:
[----:B------:R-:W-:Y:S02]  /*0920*/  IMAD.MOV.U32 R24, RZ, RZ, R29 ;  /* 0x000000ffff187224 */ /* 0x000fe400078e001d */
[----:B------:R-:W-:-:S07]  /*0930*/  IMAD.MOV.U32 R27, RZ, RZ, R25 ;  /* 0x000000ffff1b7224 */ /* 0x000fce00078e0019 */
[----:B------:R-:W-:Y:S05]  /*0940*/  WARPSYNC.COLLECTIVE R21, `(.L_x_131) ;  /* 0x0000000015087348 */ /* 0x000fea0003c00000 */
[----:B------:R0:W1:Y:S02]  /*0950*/  SHFL.UP P0, R25, R24, R23, R22 ;  /* 0x0400001718197389 */ /* 0x0000640000000016 */
[----:B01----:R-:W-:Y:S05]  /*0960*/  ENDCOLLECTIVE ;  /* 0x000000000000791b */ /* 0x003fea0003800000 */
.L_x_131:
        /* <DEDUP_REMOVED lines=9> */
.L_x_132:
[----:B------:R-:W-:Y:S02]  /*0a00*/  IMAD.MOV.U32 R24, RZ, RZ, R26 ;  /* 0x000000ffff187224 */ /* 0x000fe400078e001a */
[----:B------:R-:W-:-:S07]  /*0a10*/  IMAD.MOV.U32 R28, RZ, RZ, R25 ;  /* 0x000000ffff1c7224 */ /* 0x000fce00078e0019 */
[----:B------:R-:W-:Y:S05]  /*0a20*/  WARPSYNC.COLLECTIVE R21, `(.L_x_133) ;  /* 0x0000000015087348 */ /* 0x000fea0003c00000 */
[----:B------:R0:W1:Y:S02]  /*0a30*/  SHFL.UP P0, R25, R24, R23, R22 ;  /* 0x0400001718197389 */ /* 0x0000640000000016 */
[----:B01----:R-:W-:Y:S05]  /*0a40*/  ENDCOLLECTIVE ;  /* 0x000000000000791b */ /* 0x003fea0003800000 */
.L_x_133:
[----:B------:R-:W-:Y:S05]  /*0a50*/  BRA `(.L_x_134) ;  /* 0xfffffff800647947 */ /* 0x000fea000383ffff */
.L_x_135:
        /* <DEDUP_REMOVED lines=10> */
.L_x_430:


//--------------------- .text._ZN3cub18CUB_300001_SM_10006detail10radix_sort30DeviceRadixSortHistogramKernelINS1_5radix10policy_hubIiiyE10Policy1000ELNS0_9SortOrderE0EiyNS1_21identity_decomposer_tEEEvPT2_PKT1_SA_iiT3_ --------------------------
	.section	.text._ZN3cub18CUB_300001_SM_10006detail10radix_sort30DeviceRadixSortHistogramKernelINS1_5radix10policy_hubIiiyE10Policy1000ELNS0_9SortOrderE0EiyNS1_21identity_decomposer_tEEEvPT2_PKT1_SA_iiT3_,"ax",@progbits
	.align	128
        .global         _ZN3cub18CUB_300001_SM_10006detail10radix_sort30DeviceRadixSortHistogramKernelINS1_5radix10policy_hubIiiyE10Policy1000ELNS0_9SortOrderE0EiyNS1_21identity_decomposer_tEEEvPT2_PKT1_SA_iiT3_
        .type           _ZN3cub18CUB_300001_SM_10006detail10radix_sort30DeviceRadixSortHistogramKernelINS1_5radix10policy_hubIiiyE10Policy1000ELNS0_9SortOrderE0EiyNS1_21identity_decomposer_tEEEvPT2_PKT1_SA_iiT3_,@function
        .size           _ZN3cub18CUB_300001_SM_10006detail10radix_sort30DeviceRadixSortHistogramKernelINS1_5radix10policy_hubIiiyE10Policy1000ELNS0_9SortOrderE0EiyNS1_21identity_decomposer_tEEEvPT2_PKT1_SA_iiT3_,(.L_x_431 - _ZN3cub18CUB_300001_SM_10006detail10radix_sort30DeviceRadixSortHistogramKernelINS1_5radix10policy_hubIiiyE10Policy1000ELNS0_9SortOrderE0EiyNS1_21identity_decomposer_tEEEvPT2_PKT1_SA_iiT3_)
        .other          _ZN3cub18CUB_300001_SM_10006detail10radix_sort30DeviceRadixSortHistogramKernelINS1_5radix10policy_hubIiiyE10Policy1000ELNS0_9SortOrderE0EiyNS1_21identity_decomposer_tEEEvPT2_PKT1_SA_iiT3_,@"STO_CUDA_ENTRY STV_DEFAULT"
_ZN3cub18CUB_300001_SM_10006detail10radix_sort30DeviceRadixSortHistogramKernelINS1_5radix10policy_hubIiiyE10Policy1000ELNS0_9SortOrderE0EiyNS1_21identity_decomposer_tEEEvPT2_PKT1_SA_iiT3_:
.text._ZN3cub18CUB_300001_SM_10006detail10radix_sort30DeviceRadixSortHistogramKernelINS1_5radix10policy_hubIiiyE10Policy1000ELNS0_9SortOrderE0EiyNS1_21identity_decomposer_tEEEvPT2_PKT1_SA_iiT3_:
[----:B------:R-:W-:Y:S01]  /*0000*/  LDC R1, c[0x0][0x37c] ;  /* 0x0000df00ff017b82 */ /* 0x000fe20000000800 */
[----:B------:R-:W0:Y:S02]  /*0010*/  LDCU.64 UR14, c[0x0][0x390] ;  /* 0x00007200ff0e77ac */ /* 0x000e240008000a00 */
[----:B0-----:R-:W-:-:S04]  /*0020*/  ISETP.NE.U32.AND P0, PT, RZ, UR14, PT ;  /* 0x0000000eff007c0c */ /* 0x001fc8000bf05070 */
[----:B------:R-:W-:-:S13]  /*0030*/  ISETP.NE.AND.EX P0, PT, RZ, UR15, PT, P0 ;  /* 0x0000000fff007c0c */ /* 0x000fda000bf05300 */
[----:B------:R-:W-:Y:S05]  /*0040*/  @!P0 EXIT ;  /* 0x000000000000894d */ /* 0x000fea0003800000 */
[----:B------:R-:W-:Y:S01]  /*0050*/  UIADD3 UR11, UP0, UPT, UR14, -0x1, URZ ;  /* 0xffffffff0e0b7890 */ /* 0x000fe2000ff1e0ff */
[----:B------:R-:W0:Y:S01]  /*0060*/  S2R R4, SR_TID.X ;  /* 0x0000000000047919 */ /* 0x000e220000002100 */
[----:B------:R-:W1:Y:S01]  /*0070*/  LDCU.64 UR4, c[0x0][0x398] ;  /* 0x00007300ff0477ac */ /* 0x000e620008000a00 */
[----:B------:R-:W2:Y:S01]  /*0080*/  S2UR UR7, SR_CgaCtaId ;  /* 0x00000000000779c3 */ /* 0x000ea20000008800 */
[----:B------:R-:W-:Y:S01]  /*0090*/  UIADD3.X UR12, UPT, UPT, UR15, -0x1, URZ, UP0, !UPT ;  /* 0xffffffff0f0c7890 */ /* 0x000fe200087fe4ff */
[----:B------:R-:W-:Y:S01]  /*00a0*/  UMOV UR6, 0x400 ;  /* 0x0000040000067882 */ /* 0x000fe20000000000 */
[----:B------:R-:W3:Y:S05]  /*00b0*/  LDCU.64 UR20, c[0x0][0x358] ;  /* 0x00006b00ff1477ac */ /* 0x000eea0008000a00 */
[----:B------:R-:W4:Y:S01]  /*00c0*/  S2UR UR8, SR_CTAID.X ;  /* 0x00000000000879c3 */ /* 0x000f220000002500 */
[----:B------:R-:W-:Y:S01]  /*00d0*/  USHF.R.U64 UR11, UR11, 0x1e, UR12 ;  /* 0x0000001e0b0b7899 */ /* 0x000fe2000800120c */
[----:B------:R-:W0:Y:S03]  /*00e0*/  LDCU UR28, c[0x0][0x370] ;  /* 0x00006e00ff1c77ac */ /* 0x000e260008000800 */
[----:B------:R-:W-:-:S02]  /*00f0*/  UIADD3 UR11, UP0, UPT, UR11, 0x1, URZ ;  /* 0x000000010b0b7890 */ /* 0x000fc4000ff1e0ff */
[----:B-1----:R-:W-:Y:S02]  /*0100*/  UIADD3 UR4, UPT, UPT, UR5, 0x7, -UR4 ;  /* 0x0000000705047890 */ /* 0x002fe4000fffe804 */
[----:B------:R-:W-:Y:S02]  /*0110*/  ULEA.HI.X UR12, UR12, URZ, URZ, 0x2, UP0 ;  /* 0x000000ff0c0c7291 */ /* 0x000fe400080f14ff */
[----:B------:R-:W-:Y:S02]  /*0120*/  UISETP.LT.U32.AND UP0, UPT, UR11, UR14, UPT ;  /* 0x0000000e0b00728c */ /* 0x000fe4000bf01070 */
[----:B------:R-:W-:Y:S02]  /*0130*/  USHF.R.S32.HI UR5, URZ, 0x1f, UR4 ;  /* 0x0000001fff057899 */ /* 0x000fe40008011404 */
[----:B------:R-:W-:Y:S02]  /*0140*/  UISETP.LT.U32.AND.EX UP0, UPT, UR12, UR15, UPT, UP0 ;  /* 0x0000000f0c00728c */ /* 0x000fe4000bf01100 */
[----:B------:R-:W-:-:S02]  /*0150*/  ULEA.HI UR5, UR5, UR4, URZ, 0x3 ;  /* 0x0000000405057291 */ /* 0x000fc4000f8f18ff */
[----:B------:R-:W-:Y:S01]  /*0160*/  USEL UR11, UR11, UR14, UP0 ;  /* 0x0000000e0b0b7287 */ /* 0x000fe20008000000 */
[C---:B0-----:R-:W-:Y:S01]  /*0170*/  VIADD R21, R4.reuse, 0x780 ;  /* 0x0000078004157836 */ /* 0x041fe20000000000 */
[----:B------:R-:W-:Y:S02]  /*0180*/  USEL UR12, UR12, UR15, UP0 ;  /* 0x0000000f0c0c7287 */ /* 0x000fe40008000000 */
[----:B------:R-:W-:Y:S02]  /*0190*/  UISETP.GE.AND UP0, UPT, UR4, 0x8, UPT ;  /* 0x000000080400788c */ /* 0x000fe4000bf06270 */
[----:B--2---:R-:W-:Y:S02]  /*01a0*/  ULEA UR6, UR7, UR6, 0x18 ;  /* 0x0000000607067291 */ /* 0x004fe4000f8ec0ff */
[----:B------:R-:W-:Y:S02]  /*01b0*/  USHF.R.S32.HI UR5, URZ, 0x3, UR5 ;  /* 0x00000003ff057899 */ /* 0x000fe40008011405 */
[----:B------:R-:W-:Y:S01]  /*01c0*/  PLOP3.LUT P0, PT, PT, PT, UP0, 0x80, 0x8 ;  /* 0x000000000008781c */ /* 0x000fe20003f0f008 */
[----:B----4-:R-:W-:Y:S01]  /*01d0*/  USHF.L.U32 UR8, UR8, 0xb, URZ ;  /* 0x0000000b08087899 */ /* 0x010fe200080006ff */
[C---:B------:R-:W-:Y:S01]  /*01e0*/  LEA R0, R4.reuse, UR6, 0x2 ;  /* 0x0000000604007c11 */ /* 0x040fe2000f8e10ff */
[----:B------:R-:W-:Y:S01]  /*01f0*/  UIADD3 UR22, UPT, UPT, UR5, -0x1, URZ ;  /* 0xffffffff05167890 */ /* 0x000fe2000fffe0ff */
[----:B------:R-:W-:Y:S01]  /*0200*/  ISETP.GT.U32.OR P0, PT, R4, 0xff, !P0 ;  /* 0x000000ff0400780c */ /* 0x000fe20004704470 */
[----:B------:R-:W-:-:S02]  /*0210*/  ULOP3.LUT UR23, UR5, 0xf, URZ, 0xc0, !UPT ;  /* 0x0000000f05177892 */ /* 0x000fc4000f8ec0ff */
[----:B------:R-:W-:Y:S01]  /*0220*/  ULOP3.LUT UR24, UR5, 0x7, URZ, 0xc0, !UPT ;  /* 0x0000000705187892 */ /* 0x000fe2000f8ec0ff */
[----:B------:R-:W-:Y:S01]  /*0230*/  P2R R20, PR, RZ, 0x1 ;  /* 0x00000001ff147803 */ /* 0x000fe20000000000 */
[----:B------:R-:W-:Y:S02]  /*0240*/  ULOP3.LUT UR25, UR5, 0x3, URZ, 0xc0, !UPT ;  /* 0x0000000305197892 */ /* 0x000fe4000f8ec0ff */
[----:B------:R-:W-:Y:S02]  /*0250*/  ULOP3.LUT UR26, UR5, 0xffffff0, URZ, 0xc0, !UPT ;  /* 0x0ffffff0051a7892 */ /* 0x000fe4000f8ec0ff */
[----:B------:R-:W-:Y:S02]  /*0260*/  ULOP3.LUT UR27, UR5, 0xffffff8, URZ, 0xc0, !UPT ;  /* 0x0ffffff8051b7892 */ /* 0x000fe4000f8ec0ff */
[----:B------:R-:W-:Y:S01]  /*0270*/  ULOP3.LUT UR9, UR5, 0x1, URZ, 0xc0, !UPT ;  /* 0x0000000105097892 */ /* 0x000fe2000f8ec0ff */
[----:B------:R-:W-:Y:S01]  /*0280*/  UMOV UR6, URZ ;  /* 0x000000ff00067c82 */ /* 0x000fe20008000000 */
[----:B---3--:R-:W-:-:S10]  /*0290*/  UMOV UR7, URZ ;  /* 0x000000ff00077c82 */ /* 0x008fd40008000000 */
.L_x_219:
[----:B------:R-:W-:Y:S01]  /*02a0*/  ISETP.NE.AND P0, PT, R20, RZ, PT ;  /* 0x000000ff1400720c */ /* 0x000fe20003f05270 */
[----:B------:R-:W-:-:S12]  /*02b0*/  BSSY.RECONVERGENT B0, `(.L_x_136) ;  /* 0x000007c000007945 */ /* 0x000fd80003800200 */
[----:B012345:R-:W-:Y:S05]  /*02c0*/  @P0 BRA `(.L_x_137) ;  /* 0x0000000400e80947 */ /* 0x03ffea0003800000 */
[----:B------:R-:W-:Y:S02]  /*02d0*/  IMAD.U32 R2, RZ, RZ, UR22 ;  /* 0x00000016ff027e24 */ /* 0x000fe4000f8e00ff */
[----:B------:R-:W-:-:S03]  /*02e0*/  IMAD.MOV.U32 R3, RZ, RZ, RZ ;  /* 0x000000ffff037224 */ /* 0x000fc600078e00ff */
[----:B------:R-:W-:-:S13]  /*02f0*/  ISETP.GE.U32.AND P1, PT, R2, 0xf, PT ;  /* 0x0000000f0200780c */ /* 0x000fda0003f26070 */
[----:B------:R-:W-:Y:S05]  /*0300*/  @!P1 BRA `(.L_x_138) ;  /* 0x00000000005c9947 */ /* 0x000fea0003800000 */
[----:B------:R-:W-:Y:S01]  /*0310*/  VIADD R2, R0, 0x2000 ;  /* 0x0000200000027836 */ /* 0x000fe20000000000 */
[----:B------:R-:W-:-:S12]  /*0320*/  UIADD3 UR4, UPT, UPT, -UR26, URZ, URZ ;  /* 0x000000ff1a047290 */ /* 0x000fd8000fffe1ff */
.L_x_139:
[----:B------:R-:W-:Y:S01]  /*0330*/  UIADD3 UR4, UPT, UPT, UR4, 0x10, URZ ;  /* 0x0000001004047890 */ /* 0x000fe2000fffe0ff */
[----:B------:R-:W-:Y:S03]  /*0340*/  STS [R2+-0x2000], RZ ;  /* 0xffe000ff02007388 */ /* 0x000fe60000000800 */
[----:B------:R-:W-:Y:S01]  /*0350*/  UISETP.NE.AND UP0, UPT, UR4, URZ, UPT ;  /* 0x000000ff0400728c */ /* 0x000fe2000bf05270 */
        /* <DEDUP_REMOVED lines=16> */
[----:B------:R-:W-:Y:S06]  /*0460*/  BRA.U UP0, `(.L_x_139) ;  /* 0xfffffffd00b07547 */ /* 0x000fec000b83ffff */
[----:B------:R-:W-:-:S07]  /*0470*/  IMAD.U32 R3, RZ, RZ, UR26 ;  /* 0x0000001aff037e24 */ /* 0x000fce000f8e00ff */
.L_x_138:
[----:B------:R-:W-:Y:S01]  /*0480*/  ISETP.NE.AND P0, PT, RZ, UR23, PT ;  /* 0x00000017ff007c0c */ /* 0x000fe2000bf05270 */
[----:B------:R-:W-:Y:S01]  /*0490*/  IMAD.U32 R6, RZ, RZ, UR24 ;  /* 0x00000018ff067e24 */ /* 0x000fe2000f8e00ff */
[----:B------:R-:W-:-:S03]  /*04a0*/  MOV R2, UR23 ;  /* 0x0000001700027c02 */ /* 0x000fc60008000f00 */
[----:B------:R-:W-:Y:S02]  /*04b0*/  VIADD R6, R6, 0xffffffff ;  /* 0xffffffff06067836 */ /* 0x000fe40000000000 */
[----:B------:R-:W-:-:S06]  /*04c0*/  VIADD R2, R2, 0xffffffff ;  /* 0xffffffff02027836 */ /* 0x000fcc0000000000 */
[----:B------:R-:W-:Y:S05]  /*04d0*/  @!P0 BRA `(.L_x_140) ;  /* 0x00000000007c8947 */ /* 0x000fea0003800000 */
[----:B------:R-:W-:Y:S01]  /*04e0*/  ISETP.GE.U32.AND P2, PT, R2, 0x7, PT ;  /* 0x000000070200780c */ /* 0x000fe20003f46070 */
[----:B------:R-:W-:-:S12]  /*04f0*/  UISETP.NE.AND UP0, UPT, UR24, URZ, UPT ;  /* 0x000000ff1800728c */ /* 0x000fd8000bf05270 */
[----:B------:R-:W-:Y:S05]  /*0500*/  @!P2 BRA `(.L_x_141) ;  /* 0x000000000028a947 */ /* 0x000fea0003800000 */
        /* <DEDUP_REMOVED lines=10> */
.L_x_141:
[----:B------:R-:W-:Y:S05]  /*05b0*/  BRA.U !UP0, `(.L_x_140) ;  /* 0x0000000108447547 */ /* 0x000fea000b800000 */
[----:B------:R-:W-:Y:S01]  /*05c0*/  ISETP.GE.U32.AND P2, PT, R6, 0x3, PT ;  /* 0x000000030600780c */ /* 0x000fe20003f46070 */
[----:B------:R-:W-:-:S12]  /*05d0*/  UISETP.NE.AND UP0, UPT, UR25, URZ, UPT ;  /* 0x000000ff1900728c */ /* 0x000fd8000bf05270 */
[C---:B0-----:R-:W-:Y:S02]  /*05e0*/  @P2 IMAD R5, R3.reuse, 0x400, R0 ;  /* 0x0000040003052824 */ /* 0x041fe400078e0200 */
[----:B------:R-:W-:-:S03]  /*05f0*/  @P2 VIADD R3, R3, 0x4 ;  /* 0x0000000403032836 */ /* 0x000fc60000000000 */
[----:B------:R1:W-:Y:S04]  /*0600*/  @P2 STS [R5], RZ ;  /* 0x000000ff05002388 */ /* 0x0003e80000000800 */
[----:B------:R1:W-:Y:S04]  /*0610*/  @P2 STS [R5+0x400], RZ ;  /* 0x000400ff05002388 */ /* 0x0003e80000000800 */
[----:B------:R1:W-:Y:S04]  /*0620*/  @P2 STS [R5+0x800], RZ ;  /* 0x000800ff05002388 */ /* 0x0003e80000000800 */
[----:B------:R1:W-:Y:S01]  /*0630*/  @P2 STS [R5+0xc00], RZ ;  /* 0x000c00ff05002388 */ /* 0x0003e20000000800 */
[----:B------:R-:W-:Y:S05]  /*0640*/  BRA.U !UP0, `(.L_x_140) ;  /* 0x0000000108207547 */ /* 0x000fea000b800000 */
[----:B------:R-:W-:Y:S01]  /*0650*/  IMAD R3, R3, 0x400, R0 ;  /* 0x0000040003037824 */ /* 0x000fe200078e0200 */
[----:B------:R-:W-:-:S04]  /*0660*/  UISETP.NE.AND UP0, UPT, UR25, 0x1, UPT ;  /* 0x000000011900788c */ /* 0x000fc8000bf05270 */
[----:B------:R2:W-:Y:S05]  /*0670*/  STS [R3], RZ ;  /* 0x000000ff03007388 */ /* 0x0005ea0000000800 */
[----:B------:R-:W-:Y:S05]  /*0680*/  BRA.U !UP0, `(.L_x_140) ;  /* 0x0000000108107547 */ /* 0x000fea000b800000 */
[----:B------:R-:W-:Y:S01]  /*0690*/  UISETP.NE.AND UP0, UPT, UR25, 0x2, UPT ;  /* 0x000000021900788c */ /* 0x000fe2000bf05270 */
[----:B------:R3:W-:Y:S05]  /*06a0*/  STS [R3+0x400], RZ ;  /* 0x000400ff03007388 */ /* 0x0007ea0000000800 */
[----:B------:R-:W-:-:S13]  /*06b0*/  PLOP3.LUT P2, PT, PT, PT, UP0, 0x80, 0x8 ;  /* 0x000000000008781c */ /* 0x000fda0003f4f008 */
[----:B------:R3:W-:Y:S02]  /*06c0*/  @P2 STS [R3+0x800], RZ ;  /* 0x000800ff03002388 */ /* 0x0007e40000000800 */
.L_x_140:
[----:B------:R-:W-:-:S13]  /*06d0*/  ISETP.GT.U32.AND P2, PT, R4, 0x7f, PT ;  /* 0x0000007f0400780c */ /* 0x000fda0003f44070 */
[----:B------:R-:W-:Y:S05]  /*06e0*/  @P2 BRA `(.L_x_137) ;  /* 0x0000000000e02947 */ /* 0x000fea0003800000 */
[----:B--23--:R-:W-:Y:S01]  /*06f0*/  HFMA2 R3, -RZ, RZ, 0, 0 ;  /* 0x00000000ff037431 */ /* 0x00cfe200000001ff */
[----:B------:R-:W-:Y:S06]  /*0700*/  @!P1 BRA `(.L_x_142) ;  /* 0x0000000000589947 */ /* 0x000fec0003800000 */
[----:B------:R-:W-:-:S07]  /*0710*/  IMAD.MOV.U32 R3, RZ, RZ, RZ ;  /* 0x000000ffff037224 */ /* 0x000fce00078e00ff */
.L_x_143:
[C---:B012---:R-:W-:Y:S02]  /*0720*/  IMAD R5, R3.reuse, 0x400, R0 ;  /* 0x0000040003057824 */ /* 0x047fe400078e0200 */
[----:B------:R-:W-:-:S03]  /*0730*/  VIADD R3, R3, 0x10 ;  /* 0x0000001003037836 */ /* 0x000fc60000000000 */
[----:B------:R2:W-:Y:S02]  /*0740*/  STS [R5+0x200], RZ ;  /* 0x000200ff05007388 */ /* 0x0005e40000000800 */
[----:B------:R-:W-:Y:S02]  /*0750*/  ISETP.NE.AND P1, PT, R3, UR26, PT ;  /* 0x0000001a03007c0c */ /* 0x000fe4000bf25270 */
[----:B------:R2:W-:Y:S04]  /*0760*/  STS [R5+0x600], RZ ;  /* 0x000600ff05007388 */ /* 0x0005e80000000800 */
        /* <DEDUP_REMOVED lines=13> */
[----:B------:R2:W-:Y:S01]  /*0840*/  STS [R5+0x3e00], RZ ;  /* 0x003e00ff05007388 */ /* 0x0005e20000000800 */
[----:B------:R-:W-:Y:S05]  /*0850*/  @P1 BRA `(.L_x_143) ;  /* 0xfffffffc00b01947 */ /* 0x000fea000383ffff */
[----:B------:R-:W-:-:S07]  /*0860*/  IMAD.U32 R3, RZ, RZ, UR26 ;  /* 0x0000001aff037e24 */ /* 0x000fce000f8e00ff */
.L_x_142:
[----:B------:R-:W-:Y:S05]  /*0870*/  @!P0 BRA `(.L_x_137) ;  /* 0x00000000007c8947 */ /* 0x000fea0003800000 */
[----:B------:R-:W-:Y:S01]  /*0880*/  ISETP.GE.U32.AND P0, PT, R2, 0x7, PT ;  /* 0x000000070200780c */ /* 0x000fe20003f06070 */
[----:B------:R-:W-:-:S12]  /*0890*/  UISETP.NE.AND UP0, UPT, UR24, URZ, UPT ;  /* 0x000000ff1800728c */ /* 0x000fd8000bf05270 */
[----:B------:R-:W-:Y:S05]  /*08a0*/  @!P0 BRA `(.L_x_144) ;  /* 0x0000000000288947 */ /* 0x000fea0003800000 */
[C---:B------:R-:W-:Y:S02]  /*08b0*/  IMAD R2, R3.reuse, 0x400, R0 ;  /* 0x0000040003027824 */ /* 0x040fe400078e0200 */
[----:B------:R-:W-:-:S03]  /*08c0*/  VIADD R3, R3, 0x8 ;  /* 0x0000000803037836 */ /* 0x000fc60000000000 */
[----:B------:R3:W-:Y:S04]  /*08d0*/  STS [R2+0x200], RZ ;  /* 0x000200ff02007388 */ /* 0x0007e80000000800 */
[----:B------:R3:W-:Y:S04]  /*08e0*/  STS [R2+0x600], RZ ;  /* 0x000600ff02007388 */ /* 0x0007e80000000800 */
[----:B------:R3:W-:Y:S04]  /*08f0*/  STS [R2+0xa00], RZ ;  /* 0x000a00ff02007388 */ /* 0x0007e80000000800 */
[----:B------:R3:W-:Y:S04]  /*0900*/  STS [R2+0xe00], RZ ;  /* 0x000e00ff02007388 */ /* 0x0007e80000000800 */
[----:B------:R3:W-:Y:S04]  /*0910*/  STS [R2+0x1200], RZ ;  /* 0x001200ff02007388 */ /* 0x0007e80000000800 */
[----:B------:R3:W-:Y:S04]  /*0920*/  STS [R2+0x1600], RZ ;  /* 0x001600ff02007388 */ /* 0x0007e80000000800 */
[----:B------:R3:W-:Y:S04]  /*0930*/  STS [R2+0x1a00], RZ ;  /* 0x001a00ff02007388 */ /* 0x0007e80000000800 */
[----:B------:R3:W-:Y:S02]  /*0940*/  STS [R2+0x1e00], RZ ;  /* 0x001e00ff02007388 */ /* 0x0007e40000000800 */
.L_x_144:
[----:B------:R-:W-:Y:S05]  /*0950*/  BRA.U !UP0, `(.L_x_137) ;  /* 0x0000000108447547 */ /* 0x000fea000b800000 */
[----:B------:R-:W-:Y:S01]  /*0960*/  ISETP.GE.U32.AND P0, PT, R6, 0x3, PT ;  /* 0x000000030600780c */ /* 0x000fe20003f06070 */
[----:B------:R-:W-:-:S12]  /*0970*/  UISETP.NE.AND UP0, UPT, UR25, URZ, UPT ;  /* 0x000000ff1900728c */ /* 0x000fd8000bf05270 */
[C---:B---3--:R-:W-:Y:S01]  /*0980*/  @P0 IMAD R2, R3.reuse, 0x400, R0 ;  /* 0x0000040003020824 */ /* 0x048fe200078e0200 */
[----:B------:R-:W-:-:S04]  /*0990*/  @P0 IADD3 R3, PT, PT, R3, 0x4, RZ ;  /* 0x0000000403030810 */ /* 0x000fc80007ffe0ff */
[----:B------:R4:W-:Y:S04]  /*09a0*/  @P0 STS [R2+0x200], RZ ;  /* 0x000200ff02000388 */ /* 0x0009e80000000800 */
[----:B------:R4:W-:Y:S04]  /*09b0*/  @P0 STS [R2+0x600], RZ ;  /* 0x000600ff02000388 */ /* 0x0009e80000000800 */
[----:B------:R4:W-:Y:S04]  /*09c0*/  @P0 STS [R2+0xa00], RZ ;  /* 0x000a00ff02000388 */ /* 0x0009e80000000800 */
[----:B------:R4:W-:Y:S01]  /*09d0*/  @P0 STS [R2+0xe00], RZ ;  /* 0x000e00ff02000388 */ /* 0x0009e20000000800 */
[----:B------:R-:W-:Y:S05]  /*09e0*/  BRA.U !UP0, `(.L_x_137) ;  /* 0x0000000108207547 */ /* 0x000fea000b800000 */
[----:B------:R-:W-:Y:S01]  /*09f0*/  IMAD R3, R3, 0x400, R0 ;  /* 0x0000040003037824 */ /* 0x000fe200078e0200 */
[----:B------:R-:W-:-:S04]  /*0a00*/  UISETP.NE.AND UP0, UPT, UR25, 0x1, UPT ;  /* 0x000000011900788c */ /* 0x000fc8000bf05270 */
[----:B------:R3:W-:Y:S05]  /*0a10*/  STS [R3+0x200], RZ ;  /* 0x000200ff03007388 */ /* 0x0007ea0000000800 */
[----:B------:R-:W-:Y:S05]  /*0a20*/  BRA.U !UP0, `(.L_x_137) ;  /* 0x0000000108107547 */ /* 0x000fea000b800000 */
[----:B------:R-:W-:Y:S01]  /*0a30*/  UISETP.NE.AND UP0, UPT, UR25, 0x2, UPT ;  /* 0x000000021900788c */ /* 0x000fe2000bf05270 */
[----:B------:R0:W-:Y:S05]  /*0a40*/  STS [R3+0x600], RZ ;  /* 0x000600ff03007388 */ /* 0x0001ea0000000800 */
[----:B------:R-:W-:-:S13]  /*0a50*/  PLOP3.LUT P0, PT, PT, PT, UP0, 0x80, 0x8 ;  /* 0x000000000008781c */ /* 0x000fda0003f0f008 */
[----:B------:R0:W-:Y:S02]  /*0a60*/  @P0 STS [R3+0xa00], RZ ;  /* 0x000a00ff03000388 */ /* 0x0001e40000000800 */
.L_x_137:
[----:B------:R-:W-:Y:S05]  /*0a70*/  BSYNC.RECONVERGENT B0 ;  /* 0x0000000000007941 */ /* 0x000fea0003800200 */
.L_x_136:
[----:B------:R-:W5:Y:S01]  /*0a80*/  LDCU.64 UR14, c[0x0][0x390] ;  /* 0x00007200ff0e77ac */ /* 0x000f620008000a00 */
[----:B------:R-:W-:Y:S02]  /*0a90*/  USHF.L.U32 UR4, UR6, 0x1e, URZ ;  /* 0x0000001e06047899 */ /* 0x000fe400080006ff */
[----:B------:R-:W-:Y:S02]  /*0aa0*/  USHF.L.U64.HI UR5, UR6, 0x1e, UR7 ;  /* 0x0000001e06057899 */ /* 0x000fe40008010207 */
[----:B-----5:R-:W-:-:S04]  /*0ab0*/  UIADD3 UR4, UP0, UPT, -UR4, UR14, URZ ;  /* 0x0000000e04047290 */ /* 0x020fc8000ff1e1ff */
[----:B------:R-:W-:Y:S02]  /*0ac0*/  UIADD3.X UR5, UPT, UPT, ~UR5, UR15, URZ, UP0, !UPT ;  /* 0x0000000f05057290 */ /* 0x000fe400087fe5ff */
[----:B------:R-:W-:-:S04]  /*0ad0*/  UISETP.LT.U32.AND UP0, UPT, UR4, 0x40000000, UPT ;  /* 0x400000000400788c */ /* 0x000fc8000bf01070 */
[----:B------:R-:W-:-:S04]  /*0ae0*/  UISETP.LT.U32.AND.EX UP0, UPT, UR5, URZ, UPT, UP0 ;  /* 0x000000ff0500728c */ /* 0x000fc8000bf01100 */
[----:B------:R-:W-:Y:S02]  /*0af0*/  USEL UR13, UR4, 0x40000000, UP0 ;  /* 0x40000000040d7887 */ /* 0x000fe40008000000 */
[----:B------:R-:W-:Y:S02]  /*0b00*/  USEL UR14, UR5, URZ, UP0 ;  /* 0x000000ff050e7287 */ /* 0x000fe40008000000 */
[----:B------:R-:W-:-:S04]  /*0b10*/  UISETP.GT.U32.AND UP0, UPT, UR13, UR8, UPT ;  /* 0x000000080d00728c */ /* 0x000fc8000bf04070 */
[----:B------:R-:W-:Y:S01]  /*0b20*/  UISETP.GT.U32.AND.EX UP0, UPT, UR14, URZ, UPT, UP0 ;  /* 0x000000ff0e00728c */ /* 0x000fe2000bf04100 */
[----:B------:R-:W-:Y:S08]  /*0b30*/  BAR.SYNC.DEFER_BLOCKING 0x0 ;  /* 0x0000000000007b1d */ /* 0x000ff00000010000 */
[----:B------:R-:W-:Y:S06]  /*0b40*/  BAR.SYNC.DEFER_BLOCKING 0x0 ;  /* 0x0000000000007b1d */ /* 0x000fec0000010000 */
[----:B------:R-:W-:Y:S05]  /*0b50*/  BRA.U !UP0, `(.L_x_145) ;  /* 0x0000000d082c7547 */ /* 0x000fea000b800000 */
[----:B------:R-:W-:Y:S01]  /*0b60*/  UMOV UR10, UR8 ;  /* 0x00000008000a7c82 */ /* 0x000fe20008000000 */
[----:B------:R-:W-:-:S05]  /*0b70*/  UMOV UR5, URZ ;  /* 0x000000ff00057c82 */ /* 0x000fca0008000000 */
.L_x_150:
[----:B-----5:R-:W5:Y:S01]  /*0b80*/  LDCU.64 UR18, c[0x0][0x390] ;  /* 0x00007200ff1277ac */ /* 0x020f620008000a00 */
[----:B------:R-:W-:Y:S02]  /*0b90*/  USHF.L.U32 UR15, UR6, 0x1e, URZ ;  /* 0x0000001e060f7899 */ /* 0x000fe400080006ff */
[----:B------:R-:W-:Y:S02]  /*0ba0*/  USHF.L.U64.HI UR16, UR6, 0x1e, UR7 ;  /* 0x0000001e06107899 */ /* 0x000fe40008010207 */
[----:B------:R-:W-:-:S04]  /*0bb0*/  UIADD3 UR15, UP0, UPT, UR10, UR15, URZ ;  /* 0x0000000f0a0f7290 */ /* 0x000fc8000ff1e0ff */
[----:B------:R-:W-:Y:S02]  /*0bc0*/  UIADD3.X UR16, UPT, UPT, UR5, UR16, URZ, UP0, !UPT ;  /* 0x0000001005107290 */ /* 0x000fe400087fe4ff */
[----:B------:R-:W-:Y:S02]  /*0bd0*/  ULEA UR10, UP0, UR28, UR10, 0xb ;  /* 0x0000000a1c0a7291 */ /* 0x000fe4000f8058ff */
[----:B-----5:R-:W-:Y:S02]  /*0be0*/  UIADD3 UR17, UP1, UPT, -UR15, UR18, URZ ;  /* 0x000000120f117290 */ /* 0x020fe4000ff3e1ff */
[----:B------:R-:W-:Y:S02]  /*0bf0*/  UIADD3.X UR5, UPT, UPT, URZ, UR5, URZ, UP0, !UPT ;  /* 0x00000005ff057290 */ /* 0x000fe400087fe4ff */
[----:B------:R-:W-:Y:S02]  /*0c00*/  UIADD3.X UR4, UPT, UPT, ~UR16, UR19, URZ, UP1, !UPT ;  /* 0x0000001310047290 */ /* 0x000fe40008ffe5ff */
[----:B------:R-:W-:-:S02]  /*0c10*/  UISETP.GE.U32.AND UP1, UPT, UR17, 0x800, UPT ;  /* 0x000008001100788c */ /* 0x000fc4000bf26070 */
[----:B------:R-:W-:Y:S02]  /*0c20*/  UISETP.GE.U32.AND UP0, UPT, UR10, UR13, UPT ;  /* 0x0000000d0a00728c */ /* 0x000fe4000bf06070 */
[----:B------:R-:W-:Y:S02]  /*0c30*/  UISETP.GE.U32.AND.EX UP1, UPT, UR4, URZ, UPT, UP1 ;  /* 0x000000ff0400728c */ /* 0x000fe4000bf26110 */
[----:B------:R-:W-:-:S07]  /*0c40*/  UISETP.GE.U32.AND.EX UP0, UPT, UR5, UR14, UPT, UP0 ;  /* 0x0000000e0500728c */ /* 0x000fce000bf06100 */
[----:B0-----:R-:W-:Y:S05]  /*0c50*/  BRA.U !UP1, `(.L_x_146) ;  /* 0x0000000109587547 */ /* 0x001fea000b800000 */
[----:B------:R-:W4:Y:S01]  /*0c60*/  LDCU.64 UR18, c[0x0][0x388] ;  /* 0x00007100ff1277ac */ /* 0x000f220008000a00 */
[----:B0-23--:R-:W-:-:S05]  /*0c70*/  IADD3 R3, P0, PT, R4, UR15, RZ ;  /* 0x0000000f04037c10 */ /* 0x00dfca000ff1e0ff */
[----:B------:R-:W-:Y:S01]  /*0c80*/  IMAD.X R6, RZ, RZ, UR16, P0 ;  /* 0x00000010ff067e24 */ /* 0x000fe200080e06ff */
[----:B----4-:R-:W-:-:S04]  /*0c90*/  LEA R2, P0, R3, UR18, 0x2 ;  /* 0x0000001203027c11 */ /* 0x010fc8000f8010ff */
        /* <DEDUP_REMOVED lines=18> */
.L_x_146:
[----:B------:R-:W4:Y:S01]  /*0dc0*/  LDCU.64 UR18, c[0x0][0x388] ;  /* 0x00007100ff1277ac */ /* 0x000f220008000a00 */
[C---:B012---:R-:W-:Y:S01]  /*0dd0*/  VIADD R5, R4.reuse, 0x100 ;  /* 0x0000010004057836 */ /* 0x047fe20000000000 */
[C---:B---3--:R-:W-:Y:S01]  /*0de0*/  IADD3 R3, P0, PT, R4.reuse, UR15, RZ ;  /* 0x0000000f04037c10 */ /* 0x048fe2000ff1e0ff */
[C---:B----4-:R-:W-:Y:S01]  /*0df0*/  VIADD R2, R4.reuse, 0x80 ;  /* 0x0000008004027836 */ /* 0x050fe20000000000 */
[C---:B------:R-:W-:Y:S01]  /*0e00*/  ISETP.GE.AND P1, PT, R4.reuse, UR17, PT ;  /* 0x0000001104007c0c */ /* 0x040fe2000bf26270 */
[----:B------:R-:W-:Y:S01]  /*0e10*/  VIADD R7, R4, 0x180 ;  /* 0x0000018004077836 */ /* 0x000fe20000000000 */
[----:B------:R-:W-:Y:S01]  /*0e20*/  ISETP.GE.AND P3, PT, R5, UR17, PT ;  /* 0x0000001105007c0c */ /* 0x000fe2000bf66270 */
[----:B------:R-:W-:Y:S01]  /*0e30*/  IMAD.X R6, RZ, RZ, UR16, P0 ;  /* 0x00000010ff067e24 */ /* 0x000fe200080e06ff */
[----:B------:R-:W-:Y:S01]  /*0e40*/  ISETP.GE.AND P2, PT, R2, UR17, PT ;  /* 0x0000001102007c0c */ /* 0x000fe2000bf46270 */
[----:B------:R-:W-:Y:S01]  /*0e50*/  VIADD R5, R4, 0x200 ;  /* 0x0000020004057836 */ /* 0x000fe20000000000 */
[----:B------:R-:W-:Y:S01]  /*0e60*/  ISETP.GE.AND P4, PT, R7, UR17, PT ;  /* 0x0000001107007c0c */ /* 0x000fe2000bf86270 */
[----:B------:R-:W-:-:S03]  /*0e70*/  IMAD.MOV.U32 R12, RZ, RZ, 0x7fffffff ;  /* 0x7fffffffff0c7424 */ /* 0x000fc600078e00ff */
[----:B------:R-:W-:Y:S01]  /*0e80*/  ISETP.GE.AND P5, PT, R5, UR17, PT ;  /* 0x0000001105007c0c */ /* 0x000fe2000bfa6270 */
[----:B------:R-:W-:Y:S01]  /*0e90*/  VIADD R5, R4, 0x300 ;  /* 0x0000030004057836 */ /* 0x000fe20000000000 */
[----:B------:R-:W-:-:S04]  /*0ea0*/  LEA R2, P0, R3, UR18, 0x2 ;  /* 0x0000001203027c11 */ /* 0x000fc8000f8010ff */
[----:B------:R-:W-:Y:S01]  /*0eb0*/  LEA.HI.X R3, R3, UR19, R6, 0x2, P0 ;  /* 0x0000001303037c11 */ /* 0x000fe200080f1406 */
[----:B------:R-:W-:Y:S01]  /*0ec0*/  IMAD.MOV.U32 R11, RZ, RZ, 0x7fffffff ;  /* 0x7fffffffff0b7424 */ /* 0x000fe200078e00ff */
[----:B------:R-:W-:-:S03]  /*0ed0*/  IADD3 R6, PT, PT, R4, 0x280, RZ ;  /* 0x0000028004067810 */ /* 0x000fc60007ffe0ff */
[----:B------:R1:W5:Y:S01]  /*0ee0*/  @!P1 LDG.E R12, desc[UR20][R2.64] ;  /* 0x00000014020c9981 */ /* 0x000362000c1e1900 */
[----:B------:R-:W-:Y:S01]  /*0ef0*/  ISETP.GE.AND P1, PT, R5, UR17, PT ;  /* 0x0000001105007c0c */ /* 0x000fe2000bf26270 */
[----:B------:R-:W-:Y:S01]  /*0f00*/  VIADD R5, R4, 0x380 ;  /* 0x0000038004057836 */ /* 0x000fe20000000000 */
[----:B------:R-:W-:Y:S01]  /*0f10*/  ISETP.GE.AND P0, PT, R6, UR17, PT ;  /* 0x0000001106007c0c */ /* 0x000fe2000bf06270 */
[----:B------:R-:W-:Y:S01]  /*0f20*/  IMAD.MOV.U32 R9, RZ, RZ, 0x7fffffff ;  /* 0x7fffffffff097424 */ /* 0x000fe200078e00ff */
[----:B------:R1:W5:Y:S02]  /*0f30*/  @!P2 LDG.E R11, desc[UR20][R2.64+0x200] ;  /* 0x00020014020ba981 */ /* 0x000364000c1e1900 */
[----:B------:R-:W-:Y:S01]  /*0f40*/  ISETP.GE.AND P2, PT, R5, UR17, PT ;  /* 0x0000001105007c0c */ /* 0x000fe2000bf46270 */
[----:B------:R-:W-:Y:S02]  /*0f50*/  VIADD R5, R4, 0x480 ;  /* 0x0000048004057836 */ /* 0x000fe40000000000 */
[----:B------:R-:W-:Y:S01]  /*0f60*/  IMAD.MOV.U32 R10, RZ, RZ, 0x7fffffff ;  /* 0x7fffffffff0a7424 */ /* 0x000fe200078e00ff */
[----:B------:R1:W5:Y:S01]  /*0f70*/  @!P4 LDG.E R9, desc[UR20][R2.64+0x600] ;  /* 0x000600140209c981 */ /* 0x000362000c1e1900 */
[----:B------:R-:W-:-:S02]  /*0f80*/  MOV R8, 0x7fffffff ;  /* 0x7fffffff00087802 */ /* 0x000fc40000000f00 */
[C---:B------:R-:W-:Y:S02]  /*0f90*/  LOP3.LUT R6, R4.reuse, 0x400, RZ, 0xfc, !PT ;  /* 0x0000040004067812 */ /* 0x040fe400078efcff */
[----:B------:R-:W-:Y:S01]  /*0fa0*/  ISETP.GE.AND P4, PT, R5, UR17, PT ;  /* 0x0000001105007c0c */ /* 0x000fe2000bf86270 */
[----:B------:R-:W-:Y:S01]  /*0fb0*/  VIADD R5, R4, 0x500 ;  /* 0x0000050004057836 */ /* 0x000fe20000000000 */
[----:B------:R1:W5:Y:S01]  /*0fc0*/  @!P3 LDG.E R10, desc[UR20][R2.64+0x400] ;  /* 0x00040014020ab981 */ /* 0x000362000c1e1900 */
[----:B------:R-:W-:Y:S01]  /*0fd0*/  ISETP.GE.AND P3, PT, R6, UR17, PT ;  /* 0x0000001106007c0c */ /* 0x000fe2000bf66270 */
[----:B------:R-:W-:Y:S02]  /*0fe0*/  IMAD.MOV.U32 R6, RZ, RZ, 0x7fffffff ;  /* 0x7fffffffff067424 */ /* 0x000fe400078e00ff */
[----:B------:R1:W5:Y:S01]  /*0ff0*/  @!P5 LDG.E R8, desc[UR20][R2.64+0x800] ;  /* 0x000800140208d981 */ /* 0x000362000c1e1900 */
[----:B------:R-:W-:Y:S01]  /*1000*/  ISETP.GE.AND P5, PT, R5, UR17, PT ;  /* 0x0000001105007c0c */ /* 0x000fe2000bfa6270 */
[----:B------:R-:W-:-:S02]  /*1010*/  VIADD R5, R4, 0x600 ;  /* 0x0000060004057836 */ /* 0x000fc40000000000 */
[----:B------:R-:W-:Y:S01]  /*1020*/  IMAD.MOV.U32 R7, RZ, RZ, 0x7fffffff ;  /* 0x7fffffffff077424 */ /* 0x000fe200078e00ff */
[----:B------:R1:W5:Y:S01]  /*1030*/  @!P1 LDG.E R6, desc[UR20][R2.64+0xc00] ;  /* 0x000c001402069981 */ /* 0x000362000c1e1900 */
[C---:B------:R-:W-:Y:S01]  /*1040*/  VIADD R13, R4.reuse, 0x580 ;  /* 0x00000580040d7836 */ /* 0x040fe20000000000 */
[----:B------:R-:W-:Y:S01]  /*1050*/  ISETP.GE.AND P1, PT, R5, UR17, PT ;  /* 0x0000001105007c0c */ /* 0x000fe2000bf26270 */
[----:B------:R-:W-:Y:S02]  /*1060*/  IMAD.MOV.U32 R5, RZ, RZ, 0x7fffffff ;  /* 0x7fffffffff057424 */ /* 0x000fe400078e00ff */
[----:B------:R-:W-:Y:S01]  /*1070*/  IMAD.MOV.U32 R19, RZ, RZ, 0x7fffffff ;  /* 0x7fffffffff137424 */ /* 0x000fe200078e00ff */
[----:B------:R1:W5:Y:S01]  /*1080*/  @!P0 LDG.E R7, desc[UR20][R2.64+0xa00] ;  /* 0x000a001402078981 */ /* 0x000362000c1e1900 */
[----:B------:R-:W-:Y:S01]  /*1090*/  IMAD.MOV.U32 R18, RZ, RZ, 0x7fffffff ;  /* 0x7fffffffff127424 */ /* 0x000fe200078e00ff */
[----:B------:R-:W-:Y:S01]  /*10a0*/  ISETP.GE.AND P0, PT, R13, UR17, PT ;  /* 0x000000110d007c0c */ /* 0x000fe2000bf06270 */
[C---:B------:R-:W-:Y:S01]  /*10b0*/  VIADD R14, R4.reuse, 0x700 ;  /* 0x00000700040e7836 */ /* 0x040fe20000000000 */
[----:B------:R-:W-:Y:S01]  /*10c0*/  IADD3 R13, PT, PT, R4, 0x680, RZ ;  /* 0x00000680040d7810 */ /* 0x000fe20007ffe0ff */
[----:B------:R1:W5:Y:S03]  /*10d0*/  @!P2 LDG.E R5, desc[UR20][R2.64+0xe00] ;  /* 0x000e00140205a981 */ /* 0x000366000c1e1900 */
[----:B------:R-:W-:Y:S01]  /*10e0*/  ISETP.GE.AND P2, PT, R13, UR17, PT ;  /* 0x000000110d007c0c */ /* 0x000fe2000bf46270 */
[----:B------:R1:W5:Y:S01]  /*10f0*/  @!P3 LDG.E R19, desc[UR20][R2.64+0x1000] ;  /* 0x001000140213b981 */ /* 0x000362000c1e1900 */
[----:B------:R-:W-:-:S03]  /*1100*/  ISETP.GE.AND P3, PT, R14, UR17, PT ;  /* 0x000000110e007c0c */ /* 0x000fc6000bf66270 */
[----:B------:R1:W5:Y:S01]  /*1110*/  @!P4 LDG.E R18, desc[UR20][R2.64+0x1200] ;  /* 0x001200140212c981 */ /* 0x000362000c1e1900 */
[----:B------:R-:W-:Y:S01]  /*1120*/  ISETP.GE.AND P4, PT, R21, UR17, PT ;  /* 0x0000001115007c0c */ /* 0x000fe2000bf86270 */
[----:B------:R-:W-:Y:S01]  /*1130*/  IMAD.MOV.U32 R17, RZ, RZ, 0x7fffffff ;  /* 0x7fffffffff117424 */ /* 0x000fe200078e00ff */
[----:B------:R-:W-:Y:S01]  /*1140*/  MOV R14, 0x7fffffff ;  /* 0x7fffffff000e7802 */ /* 0x000fe20000000f00 */
[----:B------:R-:W-:Y:S02]  /*1150*/  IMAD.MOV.U32 R16, RZ, RZ, 0x7fffffff ;  /* 0x7fffffffff107424 */ /* 0x000fe400078e00ff */
[----:B------:R-:W-:Y:S02]  /*1160*/  IMAD.MOV.U32 R22, RZ, RZ, 0x7fffffff ;  /* 0x7fffffffff167424 */ /* 0x000fe400078e00ff */
        /* <DEDUP_REMOVED lines=8> */
.L_x_147:
[----:B01----:R-:W0:Y:S02]  /*11f0*/  LDC.64 R2, c[0x0][0x398] ;  /* 0x0000e600ff027b82 */ /* 0x003e240000000a00 */
[----:B0-----:R-:W-:-:S13]  /*1200*/  ISETP.GT.AND P0, PT, R3, R2, PT ;  /* 0x000000020300720c */ /* 0x001fda0003f04270 */
[----:B------:R-:W-:Y:S05]  /*1210*/  @!P0 BRA `(.L_x_148) ;  /* 0x0000000400788947 */ /* 0x000fea0003800000 */
[----:B------:R-:W0:Y:S01]  /*1220*/  S2UR UR15, SR_CgaCtaId ;  /* 0x00000000000f79c3 */ /* 0x000e220000008800 */
[----:B-----5:R-:W-:Y:S01]  /*1230*/  LOP3.LUT R15, R15, 0x80000000, RZ, 0x3c, !PT ;  /* 0x800000000f0f7812 */ /* 0x020fe200078e3cff */
[----:B------:R-:W-:Y:S01]  /*1240*/  UMOV UR4, 0x400 ;  /* 0x0000040000047882 */ /* 0x000fe20000000000 */
[----:B------:R-:W-:Y:S01]  /*1250*/  LOP3.LUT R14, R14, 0x80000000, RZ, 0x3c, !PT ;  /* 0x800000000e0e7812 */ /* 0x000fe200078e3cff */
[----:B------:R-:W1:Y:S01]  /*1260*/  LDCU UR16, c[0x0][0x398] ;  /* 0x00007300ff1077ac */ /* 0x000e620008000800 */
[----:B------:R-:W-:Y:S02]  /*1270*/  LOP3.LUT R13, R13, 0x80000000, RZ, 0x3c, !PT ;  /* 0x800000000d0d7812 */ /* 0x000fe400078e3cff */
[----:B------:R-:W-:Y:S02]  /*1280*/  LOP3.LUT R2, R22, 0x80000000, RZ, 0x3c, !PT ;  /* 0x8000000016027812 */ /* 0x000fe400078e3cff */
[----:B------:R-:W-:Y:S02]  /*1290*/  LOP3.LUT R16, R16, 0x80000000, RZ, 0x3c, !PT ;  /* 0x8000000010107812 */ /* 0x000fe400078e3cff */
[----:B------:R-:W-:-:S02]  /*12a0*/  LOP3.LUT R17, R17, 0x80000000, RZ, 0x3c, !PT ;  /* 0x8000000011117812 */ /* 0x000fc400078e3cff */
[----:B------:R-:W-:Y:S02]  /*12b0*/  LOP3.LUT R18, R18, 0x80000000, RZ, 0x3c, !PT ;  /* 0x8000000012127812 */ /* 0x000fe400078e3cff */
[----:B------:R-:W-:Y:S02]  /*12c0*/  LOP3.LUT R19, R19, 0x80000000, RZ, 0x3c, !PT ;  /* 0x8000000013137812 */ /* 0x000fe400078e3cff */
[----:B------:R-:W-:Y:S02]  /*12d0*/  LOP3.LUT R5, R5, 0x80000000, RZ, 0x3c, !PT ;  /* 0x8000000005057812 */ /* 0x000fe400078e3cff */
[----:B------:R-:W-:Y:S02]  /*12e0*/  LOP3.LUT R6, R6, 0x80000000, RZ, 0x3c, !PT ;  /* 0x8000000006067812 */ /* 0x000fe400078e3cff */
[----:B------:R-:W-:Y:S02]  /*12f0*/  LOP3.LUT R7, R7, 0x80000000, RZ, 0x3c, !PT ;  /* 0x8000000007077812 */ /* 0x000fe400078e3cff */
[----:B------:R-:W-:Y:S01]  /*1300*/  LOP3.LUT R8, R8, 0x80000000, RZ, 0x3c, !PT ;  /* 0x8000000008087812 */ /* 0x000fe200078e3cff */
[----:B0-----:R-:W-:Y:S01]  /*1310*/  ULEA UR15, UR15, UR4, 0x18 ;  /* 0x000000040f0f7291 */ /* 0x001fe2000f8ec0ff */
[----:B------:R-:W-:-:S02]  /*1320*/  LOP3.LUT R9, R9, 0x80000000, RZ, 0x3c, !PT ;  /* 0x8000000009097812 */ /* 0x000fc400078e3cff */
[----:B------:R-:W-:Y:S01]  /*1330*/  LOP3.LUT R10, R10, 0x80000000, RZ, 0x3c, !PT ;  /* 0x800000000a0a7812 */ /* 0x000fe200078e3cff */
[----:B------:R-:W-:Y:S01]  /*1340*/  UMOV UR4, URZ ;  /* 0x000000ff00047c82 */ /* 0x000fe20008000000 */
[----:B------:R-:W-:Y:S02]  /*1350*/  LOP3.LUT R11, R11, 0x80000000, RZ, 0x3c, !PT ;  /* 0x800000000b0b7812 */ /* 0x000fe400078e3cff */
[----:B-1----:R-:W-:-:S07]  /*1360*/  LOP3.LUT R12, R12, 0x80000000, RZ, 0x3c, !PT ;  /* 0x800000000c0c7812 */ /* 0x002fce00078e3cff */
.L_x_149:
[----:B------:R-:W-:Y:S01]  /*1370*/  IMAD R22, RZ, RZ, -UR16 ;  /* 0x80000010ff167e24 */ /* 0x000fe2000f8e02ff */
[----:B0-----:R-:W-:Y:S01]  /*1380*/  SHF.R.U32.HI R23, RZ, UR16, R12 ;  /* 0x00000010ff177c19 */ /* 0x001fe2000801160c */
[----:B------:R-:W-:Y:S01]  /*1390*/  IMAD.MOV.U32 R25, RZ, RZ, -0x1 ;  /* 0xffffffffff197424 */ /* 0x000fe200078e00ff */
[----:B------:R-:W-:Y:S01]  /*13a0*/  ULEA UR17, UR4, UR15, 0xa ;  /* 0x0000000f04117291 */ /* 0x000fe2000f8e50ff */
[----:B------:R-:W-:Y:S01]  /*13b0*/  SHF.R.U32.HI R27, RZ, UR16, R10 ;  /* 0x00000010ff1b7c19 */ /* 0x000fe2000801160a */
[----:B------:R-:W-:Y:S01]  /*13c0*/  UIADD3 UR4, UPT, UPT, UR4, 0x1, URZ ;  /* 0x0000000104047890 */ /* 0x000fe2000fffe0ff */
[----:B------:R-:W-:Y:S02]  /*13d0*/  VIADDMNMX R22, R22, R3, 0x8, PT ;  /* 0x0000000816167446 */ /* 0x000fe40003800103 */
[----:B------:R-:W-:Y:S02]  /*13e0*/  SHF.R.U32.HI R29, RZ, UR16, R9 ;  /* 0x00000010ff1d7c19 */ /* 0x000fe40008011609 */
[----:B------:R-:W-:-:S02]  /*13f0*/  SHF.L.U32 R22, R25, R22, RZ ;  /* 0x0000001619167219 */ /* 0x000fc400000006ff */
[----:B------:R-:W-:Y:S02]  /*1400*/  SHF.R.U32.HI R25, RZ, UR16, R11 ;  /* 0x00000010ff197c19 */ /* 0x000fe4000801160b */
[-C--:B------:R-:W-:Y:S02]  /*1410*/  LOP3.LUT R23, R23, R22.reuse, RZ, 0x30, !PT ;  /* 0x0000001617177212 */ /* 0x080fe400078e30ff */
[-C--:B------:R-:W-:Y:S02]  /*1420*/  LOP3.LUT R25, R25, R22.reuse, RZ, 0x30, !PT ;  /* 0x0000001619197212 */ /* 0x080fe400078e30ff */
[----:B------:R-:W-:Y:S02]  /*1430*/  LOP3.LUT R27, R27, R22, RZ, 0x30, !PT ;  /* 0x000000161b1b7212 */ /* 0x000fe400078e30ff */
[----:B------:R-:W-:Y:S02]  /*1440*/  LEA R23, R23, UR17, 0x2 ;  /* 0x0000001117177c11 */ /* 0x000fe4000f8e10ff */
[----:B------:R-:W-:-:S02]  /*1450*/  LEA R25, R25, UR17, 0x2 ;  /* 0x0000001119197c11 */ /* 0x000fc4000f8e10ff */
[----:B------:R-:W-:Y:S01]  /*1460*/  LEA R27, R27, UR17, 0x2 ;  /* 0x000000111b1b7c11 */ /* 0x000fe2000f8e10ff */
[----:B------:R0:W-:Y:S01]  /*1470*/  ATOMS.POPC.INC.32 RZ, [R23+URZ] ;  /* 0x0000000017ff7f8c */ /* 0x0001e2000d8000ff */
[----:B------:R-:W-:Y:S02]  /*1480*/  SHF.R.U32.HI R24, RZ, UR16, R8 ;  /* 0x00000010ff187c19 */ /* 0x000fe40008011608 */
[----:B------:R-:W-:Y:S01]  /*1490*/  SHF.R.U32.HI R26, RZ, UR16, R7 ;  /* 0x00000010ff1a7c19 */ /* 0x000fe20008011607 */
[----:B------:R1:W-:Y:S01]  /*14a0*/  ATOMS.POPC.INC.32 RZ, [R25+URZ] ;  /* 0x0000000019ff7f8c */ /* 0x0003e2000d8000ff */
[-C--:B------:R-:W-:Y:S02]  /*14b0*/  LOP3.LUT R29, R29, R22.reuse, RZ, 0x30, !PT ;  /* 0x000000161d1d7212 */ /* 0x080fe400078e30ff */
[----:B------:R-:W-:Y:S01]  /*14c0*/  LOP3.LUT R24, R24, R22, RZ, 0x30, !PT ;  /* 0x0000001618187212 */ /* 0x000fe200078e30ff */
[----:B------:R2:W-:Y:S01]  /*14d0*/  ATOMS.POPC.INC.32 RZ, [R27+URZ] ;  /* 0x000000001bff7f8c */ /* 0x0005e2000d8000ff */
[----:B0-----:R-:W-:-:S02]  /*14e0*/  SHF.R.U32.HI R23, RZ, UR16, R6 ;  /* 0x00000010ff177c19 */ /* 0x001fc40008011606 */
[-C--:B------:R-:W-:Y:S02]  /*14f0*/  LOP3.LUT R26, R26, R22.reuse, RZ, 0x30, !PT ;  /* 0x000000161a1a7212 */ /* 0x080fe400078e30ff */
[----:B-1----:R-:W-:Y:S02]  /*1500*/  SHF.R.U32.HI R25, RZ, UR16, R5 ;  /* 0x00000010ff197c19 */ /* 0x002fe40008011605 */
[-C--:B------:R-:W-:Y:S02]  /*1510*/  LOP3.LUT R23, R23, R22.reuse, RZ, 0x30, !PT ;  /* 0x0000001617177212 */ /* 0x080fe400078e30ff */
[----:B--2---:R-:W-:Y:S02]  /*1520*/  SHF.R.U32.HI R27, RZ, UR16, R19 ;  /* 0x00000010ff1b7c19 */ /* 0x004fe40008011613 */
[----:B------:R-:W-:Y:S02]  /*1530*/  LEA R29, R29, UR17, 0x2 ;  /* 0x000000111d1d7c11 */ /* 0x000fe4000f8e10ff */
[----:B------:R-:W-:-:S02]  /*1540*/  LOP3.LUT R25, R25, R22, RZ, 0x30, !PT ;  /* 0x0000001619197212 */ /* 0x000fc400078e30ff */
[----:B------:R-:W-:Y:S01]  /*1550*/  LEA R24, R24, UR17, 0x2 ;  /* 0x0000001118187c11 */ /* 0x000fe2000f8e10ff */
[----:B------:R0:W-:Y:S01]  /*1560*/  ATOMS.POPC.INC.32 RZ, [R29+URZ] ;  /* 0x000000001dff7f8c */ /* 0x0001e2000d8000ff */
[----:B------:R-:W-:Y:S02]  /*1570*/  LOP3.LUT R27, R27, R22, RZ, 0x30, !PT ;  /* 0x000000161b1b7212 */ /* 0x000fe400078e30ff */
[----:B------:R-:W-:Y:S01]  /*1580*/  LEA R26, R26, UR17, 0x2 ;  /* 0x000000111a1a7c11 */ /* 0x000fe2000f8e10ff */
[----:B------:R1:W-:Y:S01]  /*1590*/  ATOMS.POPC.INC.32 RZ, [R24+URZ] ;  /* 0x0000000018ff7f8c */ /* 0x0003e2000d8000ff */
[----:B------:R-:W-:Y:S02]  /*15a0*/  LEA R23, R23, UR17, 0x2 ;  /* 0x0000001117177c11 */ /* 0x000fe4000f8e10ff */
[----:B------:R-:W-:Y:S01]  /*15b0*/  LEA R25, R25, UR17, 0x2 ;  /* 0x0000001119197c11 */ /* 0x000fe2000f8e10ff */
[----:B------:R2:W-:Y:S01]  /*15c0*/  ATOMS.POPC.INC.32 RZ, [R26+URZ] ;  /* 0x000000001aff7f8c */ /* 0x0005e2000d8000ff */
[----:B------:R-:W-:-:S02]  /*15d0*/  LEA R27, R27, UR17, 0x2 ;  /* 0x000000111b1b7c11 */ /* 0x000fc4000f8e10ff */
[----:B0-----:R-:W-:Y:S01]  /*15e0*/  SHF.R.U32.HI R29, RZ, UR16, R18 ;  /* 0x00000010ff1d7c19 */ /* 0x001fe20008011612 */
[----:B------:R0:W-:Y:S01]  /*15f0*/  ATOMS.POPC.INC.32 RZ, [R23+URZ] ;  /* 0x0000000017ff7f8c */ /* 0x0001e2000d8000ff */
[----:B-1----:R-:W-:Y:S02]  /*1600*/  SHF.R.U32.HI R24, RZ, UR16, R17 ;  /* 0x00000010ff187c19 */ /* 0x002fe40008011611 */
[----:B------:R-:W-:Y:S01]  /*1610*/  SHF.R.U32.HI R28, RZ, UR16, R15 ;  /* 0x00000010ff1c7c19 */ /* 0x000fe2000801160f */
[----:B------:R1:W-:Y:S01]  /*1620*/  ATOMS.POPC.INC.32 RZ, [R25+URZ] ;  /* 0x0000000019ff7f8c */ /* 0x0003e2000d8000ff */
[----:B--2---:R-:W-:Y:S02]  /*1630*/  SHF.R.U32.HI R26, RZ, UR16, R16 ;  /* 0x00000010ff1a7c19 */ /* 0x004fe40008011610 */
[----:B------:R-:W-:Y:S01]  /*1640*/  LOP3.LUT R29, R29, R22, RZ, 0x30, !PT ;  /* 0x000000161d1d7212 */ /* 0x000fe200078e30ff */
[----:B------:R2:W-:Y:S01]  /*1650*/  ATOMS.POPC.INC.32 RZ, [R27+URZ] ;  /* 0x000000001bff7f8c */ /* 0x0005e2000d8000ff */
[----:B0-----:R-:W-:-:S02]  /*1660*/  SHF.R.U32.HI R23, RZ, UR16, R2 ;  /* 0x00000010ff177c19 */ /* 0x001fc40008011602 */
[-C--:B------:R-:W-:Y:S02]  /*1670*/  LOP3.LUT R24, R24, R22.reuse, RZ, 0x30, !PT ;  /* 0x0000001618187212 */ /* 0x080fe400078e30ff */
[----:B-1----:R-:W-:Y:S02]  /*1680*/  SHF.R.U32.HI R25, RZ, UR16, R13 ;  /* 0x00000010ff197c19 */ /* 0x002fe4000801160d */
[-C--:B------:R-:W-:Y:S02]  /*1690*/  LOP3.LUT R26, R26, R22.reuse, RZ, 0x30, !PT ;  /* 0x000000161a1a7212 */ /* 0x080fe400078e30ff */
[----:B--2---:R-:W-:Y:S01]  /*16a0*/  SHF.R.U32.HI R27, RZ, UR16, R14 ;  /* 0x00000010ff1b7c19 */ /* 0x004fe2000801160e */
[----:B------:R-:W-:Y:S01]  /*16b0*/  UIADD3 UR16, UPT, UPT, UR16, 0x8, URZ ;  /* 0x0000000810107890 */ /* 0x000fe2000fffe0ff */
[----:B------:R-:W-:Y:S02]  /*16c0*/  LOP3.LUT R23, R23, R22, RZ, 0x30, !PT ;  /* 0x0000001617177212 */ /* 0x000fe400078e30ff */
[----:B------:R-:W-:-:S02]  /*16d0*/  LEA R29, R29, UR17, 0x2 ;  /* 0x000000111d1d7c11 */ /* 0x000fc4000f8e10ff */
[-C--:B------:R-:W-:Y:S02]  /*16e0*/  LOP3.LUT R25, R25, R22.reuse, RZ, 0x30, !PT ;  /* 0x0000001619197212 */ /* 0x080fe400078e30ff */
[----:B------:R-:W-:Y:S01]  /*16f0*/  ISETP.LE.AND P0, PT, R3, UR16, PT ;  /* 0x0000001003007c0c */ /* 0x000fe2000bf03270 */
[----:B------:R0:W-:Y:S01]  /*1700*/  ATOMS.POPC.INC.32 RZ, [R29+URZ] ;  /* 0x000000001dff7f8c */ /* 0x0001e2000d8000ff */
[----:B------:R-:W-:Y:S02]  /*1710*/  LEA R24, R24, UR17, 0x2 ;  /* 0x0000001118187c11 */ /* 0x000fe4000f8e10ff */
[-C--:B------:R-:W-:Y:S02]  /*1720*/  LOP3.LUT R27, R27, R22.reuse, RZ, 0x30, !PT ;  /* 0x000000161b1b7212 */ /* 0x080fe400078e30ff */
[----:B------:R-:W-:Y:S01]  /*1730*/  LEA R26, R26, UR17, 0x2 ;  /* 0x000000111a1a7c11 */ /* 0x000fe2000f8e10ff */
[----:B------:R0:W-:Y:S01]  /*1740*/  ATOMS.POPC.INC.32 RZ, [R24+URZ] ;  /* 0x0000000018ff7f8c */ /* 0x0001e2000d8000ff */
[----:B------:R-:W-:-:S02]  /*1750*/  LOP3.LUT R28, R28, R22, RZ, 0x30, !PT ;  /* 0x000000161c1c7212 */ /* 0x000fc400078e30ff */
[----:B------:R-:W-:Y:S01]  /*1760*/  LEA R23, R23, UR17, 0x2 ;  /* 0x0000001117177c11 */ /* 0x000fe2000f8e10ff */
[----:B------:R0:W-:Y:S01]  /*1770*/  ATOMS.POPC.INC.32 RZ, [R26+URZ] ;  /* 0x000000001aff7f8c */ /* 0x0001e2000d8000ff */
[----:B------:R-:W-:Y:S02]  /*1780*/  LEA R25, R25, UR17, 0x2 ;  /* 0x0000001119197c11 */ /* 0x000fe4000f8e10ff */
[----:B------:R-:W-:Y:S01]  /*1790*/  LEA R27, R27, UR17, 0x2 ;  /* 0x000000111b1b7c11 */ /* 0x000fe2000f8e10ff */
[----:B------:R0:W-:Y:S01]  /*17a0*/  ATOMS.POPC.INC.32 RZ, [R23+URZ] ;  /* 0x0000000017ff7f8c */ /* 0x0001e2000d8000ff */
[----:B------:R-:W-:-:S03]  /*17b0*/  LEA R28, R28, UR17, 0x2 ;  /* 0x000000111c1c7c11 */ /* 0x000fc6000f8e10ff */
[----:B------:R0:W-:Y:S04]  /*17c0*/  ATOMS.POPC.INC.32 RZ, [R25+URZ] ;  /* 0x0000000019ff7f8c */ /* 0x0001e8000d8000ff */
[----:B------:R0:W-:Y:S04]  /*17d0*/  ATOMS.POPC.INC.32 RZ, [R27+URZ] ;  /* 0x000000001bff7f8c */ /* 0x0001e8000d8000ff */
[----:B------:R0:W-:Y:S01]  /*17e0*/  ATOMS.POPC.INC.32 RZ, [R28+URZ] ;  /* 0x000000001cff7f8c */ /* 0x0001e2000d8000ff */
[----:B------:R-:W-:Y:S05]  /*17f0*/  @!P0 BRA `(.L_x_149) ;  /* 0xfffffff800dc8947 */ /* 0x000fea000383ffff */
.L_x_148:
[----:B------:R-:W-:Y:S05]  /*1800*/  BRA.U !UP0, `(.L_x_150) ;  /* 0xfffffff108dc7547 */ /* 0x000fea000b83ffff */
.L_x_145:
[----:B------:R-:W-:Y:S01]  /*1810*/  BAR.SYNC.DEFER_BLOCKING 0x0 ;  /* 0x0000000000007b1d */ /* 0x000fe20000010000 */
[----:B------:R-:W-:-:S05]  /*1820*/  ISETP.NE.AND P0, PT, R20, RZ, PT ;  /* 0x000000ff1400720c */ /* 0x000fca0003f05270 */
[----:B------:R-:W-:Y:S08]  /*1830*/  BSSY.RECONVERGENT B0, `(.L_x_151) ;  /* 0x0000164000007945 */ /* 0x000ff00003800200 */
[----:B------:R-:W-:Y:S05]  /*1840*/  @P0 BRA `(.L_x_152) ;  /* 0x0000001400880947 */ /* 0x000fea0003800000 */
[----:B------:R-:W-:Y:S01]  /*1850*/  UISETP.GE.U32.AND UP0, UPT, UR22, 0x7, UPT ;  /* 0x000000071600788c */ /* 0x000fe2000bf06070 */
[----:B0-23--:R-:W-:-:S08]  /*1860*/  IMAD.MOV.U32 R3, RZ, RZ, RZ ;  /* 0x000000ffff037224 */ /* 0x00dfd000078e00ff */
[----:B------:R-:W-:Y:S05]  /*1870*/  BRA.U !UP0, `(.L_x_153) ;  /* 0x00000005085c7547 */ /* 0x000fea000b800000 */
[----:B----4-:R-:W0:Y:S01]  /*1880*/  LDC.64 R2, c[0x0][0x380] ;  /* 0x0000e000ff027b82 */ /* 0x010e220000000a00 */
[----:B-1---5:R-:W-:-:S07]  /*1890*/  IMAD.MOV.U32 R5, RZ, RZ, RZ ;  /* 0x000000ffff057224 */ /* 0x022fce00078e00ff */
.L_x_170:
[----:B----4-:R-:W-:Y:S01]  /*18a0*/  IMAD R7, R5, 0x400, R0 ;  /* 0x0000040005077824 */ /* 0x010fe200078e0200 */
[----:B------:R-:W-:Y:S04]  /*18b0*/  BSSY.RECONVERGENT B1, `(.L_x_154) ;  /* 0x000000f000017945 */ /* 0x000fe80003800200 */
[----:B01----:R-:W1:Y:S04]  /*18c0*/  LDS R18, [R7] ;  /* 0x0000000007127984 */ /* 0x003e680000000800 */
[----:B--23--:R2:W3:Y:S04]  /*18d0*/  LDS R9, [R7+0x400] ;  /* 0x0004000007097984 */ /* 0x00c4e80000000800 */
[----:B------:R2:W4:Y:S04]  /*18e0*/  LDS R22, [R7+0x800] ;  /* 0x0008000007167984 */ /* 0x0005280000000800 */
[----:B------:R2:W0:Y:S04]  /*18f0*/  LDS R14, [R7+0xc00] ;  /* 0x000c0000070e7984 */ /* 0x0004280000000800 */
[----:B------:R2:W0:Y:S04]  /*1900*/  LDS R12, [R7+0x1000] ;  /* 0x00100000070c7984 */ /* 0x0004280000000800 */
[----:B------:R2:W0:Y:S04]  /*1910*/  LDS R6, [R7+0x1400] ;  /* 0x0014000007067984 */ /* 0x0004280000000800 */
[----:B------:R2:W0:Y:S04]  /*1920*/  LDS R8, [R7+0x1800] ;  /* 0x0018000007087984 */ /* 0x0004280000000800 */
[----:B------:R2:W0:Y:S01]  /*1930*/  LDS R10, [R7+0x1c00] ;  /* 0x001c0000070a7984 */ /* 0x0004220000000800 */
[----:B-1----:R-:W-:-:S13]  /*1940*/  ISETP.NE.AND P0, PT, R18, RZ, PT ;  /* 0x000000ff1200720c */ /* 0x002fda0003f05270 */
[----:B--234-:R-:W-:Y:S05]  /*1950*/  @!P0 BRA `(.L_x_155) ;  /* 0x0000000000108947 */ /* 0x01cfea0003800000 */
[----:B------:R-:W-:Y:S01]  /*1960*/  LEA R17, R5, R4, 0x8 ;  /* 0x0000000405117211 */ /* 0x000fe200078e40ff */
[----:B------:R-:W-:-:S04]  /*1970*/  IMAD.MOV.U32 R19, RZ, RZ, RZ ;  /* 0x000000ffff137224 */ /* 0x000fc800078e00ff */
[----:B0-----:R-:W-:-:S05]  /*1980*/  IMAD.WIDE.U32 R16, R17, 0x8, R2 ;  /* 0x0000000811107825 */ /* 0x001fca00078e0002 */
[----:B------:R1:W-:Y:S02]  /*1990*/  REDG.E.ADD.64.STRONG.GPU desc[UR20][R16.64], R18 ;  /* 0x000000121000798e */ /* 0x0003e4000c12e514 */
.L_x_155:
[----:B------:R-:W-:Y:S05]  /*19a0*/  BSYNC.RECONVERGENT B1 ;  /* 0x0000000000017941 */ /* 0x000fea0003800200 */
.L_x_154:
[----:B------:R-:W-:Y:S01]  /*19b0*/  ISETP.NE.AND P6, PT, R9, RZ, PT ;  /* 0x000000ff0900720c */ /* 0x000fe20003fc5270 */
[----:B------:R-:W-:Y:S01]  /*19c0*/  BSSY.RECONVERGENT B1, `(.L_x_156) ;  /* 0x000000e000017945 */ /* 0x000fe20003800200 */
[----:B------:R-:W-:Y:S02]  /*19d0*/  ISETP.NE.AND P0, PT, R22, RZ, PT ;  /* 0x000000ff1600720c */ /* 0x000fe40003f05270 */
[----:B0-----:R-:W-:Y:S02]  /*19e0*/  ISETP.NE.AND P1, PT, R14, RZ, PT ;  /* 0x000000ff0e00720c */ /* 0x001fe40003f25270 */
[----:B------:R-:W-:Y:S02]  /*19f0*/  ISETP.NE.AND P2, PT, R12, RZ, PT ;  /* 0x000000ff0c00720c */ /* 0x000fe40003f45270 */
[----:B------:R-:W-:Y:S02]  /*1a00*/  ISETP.NE.AND P3, PT, R6, RZ, PT ;  /* 0x000000ff0600720c */ /* 0x000fe40003f65270 */
[----:B------:R-:W-:-:S02]  /*1a10*/  ISETP.NE.AND P4, PT, R8, RZ, PT ;  /* 0x000000ff0800720c */ /* 0x000fc40003f85270 */
[----:B------:R-:W-:Y:S01]  /*1a20*/  ISETP.NE.AND P5, PT, R10, RZ, PT ;  /* 0x000000ff0a00720c */ /* 0x000fe20003fa5270 */
[----:B------:R-:W-:-:S12]  /*1a30*/  @!P6 BRA `(.L_x_157) ;  /* 0x000000000018e947 */ /* 0x000fd80003800000 */
[----:B-1----:R-:W-:Y:S02]  /*1a40*/  IMAD R17, R5, 0x100, R4 ;  /* 0x0000010005117824 */ /* 0x002fe400078e0204 */
[----:B------:R-:W-:Y:S02]  /*1a50*/  IMAD.MOV.U32 R18, RZ, RZ, R9 ;  /* 0x000000ffff127224 */ /* 0x000fe400078e0009 */
[----:B------:R-:W-:Y:S02]  /*1a60*/  VIADD R17, R17, 0x100 ;  /* 0x0000010011117836 */ /* 0x000fe40000000000 */
[----:B------:R-:W-:Y:S02]  /*1a70*/  IMAD.MOV.U32 R19, RZ, RZ, RZ ;  /* 0x000000ffff137224 */ /* 0x000fe400078e00ff */
[----:B------:R-:W-:-:S05]  /*1a80*/  IMAD.WIDE.U32 R16, R17, 0x8, R2 ;  /* 0x0000000811107825 */ /* 0x000fca00078e0002 */
[----:B------:R0:W-:Y:S02]  /*1a90*/  REDG.E.ADD.64.STRONG.GPU desc[UR20][R16.64], R18 ;  /* 0x000000121000798e */ /* 0x0001e4000c12e514 */
.L_x_157:
[----:B------:R-:W-:Y:S05]  /*1aa0*/  BSYNC.RECONVERGENT B1 ;  /* 0x0000000000017941 */ /* 0x000fea0003800200 */
.L_x_156:
[----:B------:R-:W-:Y:S04]  /*1ab0*/  BSSY.RECONVERGENT B1, `(.L_x_158) ;  /* 0x0000007000017945 */ /* 0x000fe80003800200 */
[----:B------:R-:W-:Y:S05]  /*1ac0*/  @!P0 BRA `(.L_x_159) ;  /* 0x0000000000148947 */ /* 0x000fea0003800000 */
[----:B01----:R-:W-:Y:S02]  /*1ad0*/  IMAD R17, R5, 0x100, R4 ;  /* 0x0000010005117824 */ /* 0x003fe400078e0204 */
[----:B------:R-:W-:-:S03]  /*1ae0*/  IMAD.MOV.U32 R23, RZ, RZ, RZ ;  /* 0x000000ffff177224 */ /* 0x000fc600078e00ff */
[----:B------:R-:W-:-:S05]  /*1af0*/  IADD3 R17, PT, PT, R17, 0x200, RZ ;  /* 0x0000020011117810 */ /* 0x000fca0007ffe0ff */
[----:B------:R-:W-:-:S05]  /*1b00*/  IMAD.WIDE.U32 R16, R17, 0x8, R2 ;  /* 0x0000000811107825 */ /* 0x000fca00078e0002 */
[----:B------:R2:W-:Y:S02]  /*1b10*/  REDG.E.ADD.64.STRONG.GPU desc[UR20][R16.64], R22 ;  /* 0x000000161000798e */ /* 0x0005e4000c12e514 */
.L_x_159:
[----:B------:R-:W-:Y:S05]  /*1b20*/  BSYNC.RECONVERGENT B1 ;  /* 0x0000000000017941 */ /* 0x000fea0003800200 */
.L_x_158:
[----:B------:R-:W-:Y:S04]  /*1b30*/  BSSY.RECONVERGENT B1, `(.L_x_160) ;  /* 0x0000007000017945 */ /* 0x000fe80003800200 */
[----:B------:R-:W-:Y:S05]  /*1b40*/  @!P1 BRA `(.L_x_161) ;  /* 0x0000000000149947 */ /* 0x000fea0003800000 */
[----:B012---:R-:W-:Y:S02]  /*1b50*/  IMAD R17, R5, 0x100, R4 ;  /* 0x0000010005117824 */ /* 0x007fe400078e0204 */
[----:B------:R-:W-:Y:S02]  /*1b60*/  IMAD.MOV.U32 R15, RZ, RZ, RZ ;  /* 0x000000ffff0f7224 */ /* 0x000fe400078e00ff */
[----:B------:R-:W-:-:S04]  /*1b70*/  VIADD R17, R17, 0x300 ;  /* 0x0000030011117836 */ /* 0x000fc80000000000 */
[----:B------:R-:W-:-:S05]  /*1b80*/  IMAD.WIDE.U32 R16, R17, 0x8, R2 ;  /* 0x0000000811107825 */ /* 0x000fca00078e0002 */
[----:B------:R3:W-:Y:S02]  /*1b90*/  REDG.E.ADD.64.STRONG.GPU desc[UR20][R16.64], R14 ;  /* 0x0000000e1000798e */ /* 0x0007e4000c12e514 */
.L_x_161:
[----:B------:R-:W-:Y:S05]  /*1ba0*/  BSYNC.RECONVERGENT B1 ;  /* 0x0000000000017941 */ /* 0x000fea0003800200 */
.L_x_160:
[----:B------:R-:W-:Y:S04]  /*1bb0*/  BSSY.RECONVERGENT B1, `(.L_x_162) ;  /* 0x0000007000017945 */ /* 0x000fe80003800200 */
[----:B------:R-:W-:Y:S05]  /*1bc0*/  @!P2 BRA `(.L_x_163) ;  /* 0x000000000014a947 */ /* 0x000fea0003800000 */
[----:B---3--:R-:W-:Y:S02]  /*1bd0*/  IMAD R15, R5, 0x100, R4 ;  /* 0x00000100050f7824 */ /* 0x008fe400078e0204 */
[----:B------:R-:W-:Y:S02]  /*1be0*/  HFMA2 R13, -RZ, RZ, 0, 0 ;  /* 0x00000000ff0d7431 */ /* 0x000fe400000001ff */
[----:B------:R-:W-:-:S04]  /*1bf0*/  VIADD R15, R15, 0x400 ;  /* 0x000004000f0f7836 */ /* 0x000fc80000000000 */
[----:B------:R-:W-:-:S05]  /*1c00*/  IMAD.WIDE.U32 R14, R15, 0x8, R2 ;  /* 0x000000080f0e7825 */ /* 0x000fca00078e0002 */
[----:B------:R4:W-:Y:S02]  /*1c10*/  REDG.E.ADD.64.STRONG.GPU desc[UR20][R14.64], R12 ;  /* 0x0000000c0e00798e */ /* 0x0009e4000c12e514 */
.L_x_163:
[----:B------:R-:W-:Y:S05]  /*1c20*/  BSYNC.RECONVERGENT B1 ;  /* 0x0000000000017941 */ /* 0x000fea0003800200 */
.L_x_162:
[----:B------:R-:W-:Y:S04]  /*1c30*/  BSSY.RECONVERGENT B1, `(.L_x_164) ;  /* 0x0000007000017945 */ /* 0x000fe80003800200 */
[----:B------:R-:W-:Y:S05]  /*1c40*/  @!P3 BRA `(.L_x_165) ;  /* 0x000000000014b947 */ /* 0x000fea0003800000 */
[----:B----4-:R-:W-:Y:S02]  /*1c50*/  IMAD R13, R5, 0x100, R4 ;  /* 0x00000100050d7824 */ /* 0x010fe400078e0204 */
[----:B------:R-:W-:Y:S02]  /*1c60*/  IMAD.MOV.U32 R7, RZ, RZ, RZ ;  /* 0x000000ffff077224 */ /* 0x000fe400078e00ff */
[----:B------:R-:W-:-:S04]  /*1c70*/  VIADD R13, R13, 0x500 ;  /* 0x000005000d0d7836 */ /* 0x000fc80000000000 */
[----:B------:R-:W-:-:S05]  /*1c80*/  IMAD.WIDE.U32 R12, R13, 0x8, R2 ;  /* 0x000000080d0c7825 */ /* 0x000fca00078e0002 */
[----:B------:R4:W-:Y:S02]  /*1c90*/  REDG.E.ADD.64.STRONG.GPU desc[UR20][R12.64], R6 ;  /* 0x000000060c00798e */ /* 0x0009e4000c12e514 */
.L_x_165:
[----:B------:R-:W-:Y:S05]  /*1ca0*/  BSYNC.RECONVERGENT B1 ;  /* 0x0000000000017941 */ /* 0x000fea0003800200 */
.L_x_164:
[----:B------:R-:W-:Y:S04]  /*1cb0*/  BSSY.RECONVERGENT B1, `(.L_x_166) ;  /* 0x0000007000017945 */ /* 0x000fe80003800200 */
[----:B------:R-:W-:Y:S05]  /*1cc0*/  @!P4 BRA `(.L_x_167) ;  /* 0x000000000014c947 */ /* 0x000fea0003800000 */
[----:B----4-:R-:W-:Y:S02]  /*1cd0*/  IMAD R7, R5, 0x100, R4 ;  /* 0x0000010005077824 */ /* 0x010fe400078e0204 */
[----:B------:R-:W-:Y:S02]  /*1ce0*/  IMAD.MOV.U32 R9, RZ, RZ, RZ ;  /* 0x000000ffff097224 */ /* 0x000fe400078e00ff */
[----:B------:R-:W-:-:S04]  /*1cf0*/  VIADD R7, R7, 0x600 ;  /* 0x0000060007077836 */ /* 0x000fc80000000000 */
[----:B------:R-:W-:-:S05]  /*1d00*/  IMAD.WIDE.U32 R6, R7, 0x8, R2 ;  /* 0x0000000807067825 */ /* 0x000fca00078e0002 */
[----:B------:R4:W-:Y:S02]  /*1d10*/  REDG.E.ADD.64.STRONG.GPU desc[UR20][R6.64], R8 ;  /* 0x000000080600798e */ /* 0x0009e4000c12e514 */
.L_x_167:
[----:B------:R-:W-:Y:S05]  /*1d20*/  BSYNC.RECONVERGENT B1 ;  /* 0x0000000000017941 */ /* 0x000fea0003800200 */
.L_x_166:
[----:B------:R-:W-:Y:S04]  /*1d30*/  BSSY.RECONVERGENT B1, `(.L_x_168) ;  /* 0x0000007000017945 */ /* 0x000fe80003800200 */
[----:B------:R-:W-:Y:S05]  /*1d40*/  @!P5 BRA `(.L_x_169) ;  /* 0x000000000014d947 */ /* 0x000fea0003800000 */
[----:B----4-:R-:W-:Y:S01]  /*1d50*/  LEA R7, R5, R4, 0x8 ;  /* 0x0000000405077211 */ /* 0x010fe200078e40ff */
[----:B------:R-:W-:-:S04]  /*1d60*/  IMAD.MOV.U32 R11, RZ, RZ, RZ ;  /* 0x000000ffff0b7224 */ /* 0x000fc800078e00ff */
[----:B------:R-:W-:-:S04]  /*1d70*/  VIADD R7, R7, 0x700 ;  /* 0x0000070007077836 */ /* 0x000fc80000000000 */
[----:B------:R-:W-:-:S05]  /*1d80*/  IMAD.WIDE.U32 R6, R7, 0x8, R2 ;  /* 0x0000000807067825 */ /* 0x000fca00078e0002 */
[----:B------:R4:W-:Y:S02]  /*1d90*/  REDG.E.ADD.64.STRONG.GPU desc[UR20][R6.64], R10 ;  /* 0x0000000a0600798e */ /* 0x0009e4000c12e514 */
.L_x_169:
[----:B------:R-:W-:Y:S05]  /*1da0*/  BSYNC.RECONVERGENT B1 ;  /* 0x0000000000017941 */ /* 0x000fea0003800200 */
.L_x_168:
[----:B------:R-:W-:-:S05]  /*1db0*/  VIADD R5, R5, 0x8 ;  /* 0x0000000805057836 */ /* 0x000fca0000000000 */
[----:B------:R-:W-:-:S13]  /*1dc0*/  ISETP.NE.AND P0, PT, R5, UR27, PT ;  /* 0x0000001b05007c0c */ /* 0x000fda000bf05270 */
[----:B------:R-:W-:Y:S05]  /*1dd0*/  @P0 BRA `(.L_x_170) ;  /* 0xfffffff800b00947 */ /* 0x000fea000383ffff */
[----:B------:R-:W-:-:S07]  /*1de0*/  IMAD.U32 R3, RZ, RZ, UR27 ;  /* 0x0000001bff037e24 */ /* 0x000fce000f8e00ff */
.L_x_153:
[----:B------:R-:W-:Y:S02]  /*1df0*/  UISETP.NE.AND UP0, UPT, UR24, URZ, UPT ;  /* 0x000000ff1800728c */ /* 0x000fe4000bf05270 */
[----:B----45:R-:W-:Y:S02]  /*1e00*/  IMAD.U32 R8, RZ, RZ, UR24 ;  /* 0x00000018ff087e24 */ /* 0x030fe4000f8e00ff */
[----:B-1----:R-:W-:-:S03]  /*1e10*/  IMAD.U32 R5, RZ, RZ, UR25 ;  /* 0x00000019ff057e24 */ /* 0x002fc6000f8e00ff */
[----:B------:R-:W-:Y:S01]  /*1e20*/  IADD3 R8, PT, PT, R8, -0x1, RZ ;  /* 0xffffffff08087810 */ /* 0x000fe20007ffe0ff */
[----:B------:R-:W-:Y:S01]  /*1e30*/  VIADD R5, R5, 0xffffffff ;  /* 0xffffffff05057836 */ /* 0x000fe20000000000 */
[----:B------:R-:W-:Y:S06]  /*1e40*/  BRA.U !UP0, `(.L_x_171) ;  /* 0x0000000508707547 */ /* 0x000fec000b800000 */
[----:B------:R-:W-:-:S13]  /*1e50*/  ISETP.GE.U32.AND P0, PT, R8, 0x3, PT ;  /* 0x000000030800780c */ /* 0x000fda0003f06070 */
[----:B------:R-:W-:Y:S05]  /*1e60*/  @!P0 BRA `(.L_x_172) ;  /* 0x0000000000bc8947 */ /* 0x000fea0003800000 */
[----:B------:R-:W-:Y:S01]  /*1e70*/  IMAD R7, R3, 0x400, R0 ;  /* 0x0000040003077824 */ /* 0x000fe200078e0200 */
[----:B------:R-:W-:Y:S04]  /*1e80*/  BSSY.RECONVERGENT B1, `(.L_x_173) ;  /* 0x000000f000017945 */ /* 0x000fe80003800200 */
[----:B------:R-:W1:Y:S04]  /*1e90*/  LDS R12, [R7] ;  /* 0x00000000070c7984 */ /* 0x000e680000000800 */
[----:B------:R-:W4:Y:S04]  /*1ea0*/  LDS R9, [R7+0x400] ;  /* 0x0004000007097984 */ /* 0x000f280000000800 */
[----:B------:R-:W5:Y:S04]  /*1eb0*/  LDS R6, [R7+0x800] ;  /* 0x0008000007067984 */ /* 0x000f680000000800 */
[----:B------:R-:W0:Y:S01]  /*1ec0*/  LDS R2, [R7+0xc00] ;  /* 0x000c000007027984 */ /* 0x000e220000000800 */
[----:B-1----:R-:W-:-:S02]  /*1ed0*/  ISETP.NE.AND P0, PT, R12, RZ, PT ;  /* 0x000000ff0c00720c */ /* 0x002fc40003f05270 */
[----:B----4-:R-:W-:Y:S02]  /*1ee0*/  ISETP.NE.AND P1, PT, R9, RZ, PT ;  /* 0x000000ff0900720c */ /* 0x010fe40003f25270 */
[----:B-----5:R-:W-:Y:S02]  /*1ef0*/  ISETP.NE.AND P2, PT, R6, RZ, PT ;  /* 0x000000ff0600720c */ /* 0x020fe40003f45270 */
[----:B0-----:R-:W-:-:S07]  /*1f00*/  ISETP.NE.AND P3, PT, R2, RZ, PT ;  /* 0x000000ff0200720c */ /* 0x001fce0003f65270 */
[----:B------:R-:W-:Y:S06]  /*1f10*/  @!P0 BRA `(.L_x_174) ;  /* 0x0000000000148947 */ /* 0x000fec0003800000 */
[----:B------:R-:W0:Y:S01]  /*1f20*/  LDC.64 R10, c[0x0][0x380] ;  /* 0x0000e000ff0a7b82 */ /* 0x000e220000000a00 */
[----:B------:R-:W-:Y:S02]  /*1f30*/  IMAD R7, R3, 0x100, R4 ;  /* 0x0000010003077824 */ /* 0x000fe400078e0204 */
[----:B------:R-:W-:Y:S02]  /*1f40*/  IMAD.MOV.U32 R13, RZ, RZ, RZ ;  /* 0x000000ffff0d7224 */ /* 0x000fe400078e00ff */
[----:B0-----:R-:W-:-:S05]  /*1f50*/  IMAD.WIDE.U32 R10, R7, 0x8, R10 ;  /* 0x00000008070a7825 */ /* 0x001fca00078e000a */
[----:B------:R0:W-:Y:S02]  /*1f60*/  REDG.E.ADD.64.STRONG.GPU desc[UR20][R10.64], R12 ;  /* 0x0000000c0a00798e */ /* 0x0001e4000c12e514 */
.L_x_174:
[----:B------:R-:W-:Y:S05]  /*1f70*/  BSYNC.RECONVERGENT B1 ;  /* 0x0000000000017941 */ /* 0x000fea0003800200 */
.L_x_173:
[----:B------:R-:W-:Y:S04]  /*1f80*/  BSSY.RECONVERGENT B1, `(.L_x_175) ;  /* 0x0000009000017945 */ /* 0x000fe80003800200 */
[----:B------:R-:W-:Y:S05]  /*1f90*/  @!P1 BRA `(.L_x_176) ;  /* 0x00000000001c9947 */ /* 0x000fea0003800000 */
[----:B0-----:R-:W0:Y:S01]  /*1fa0*/  LDC.64 R10, c[0x0][0x380] ;  /* 0x0000e000ff0a7b82 */ /* 0x001e220000000a00 */
[----:B------:R-:W-:Y:S01]  /*1fb0*/  IMAD R7, R3, 0x100, R4 ;  /* 0x0000010003077824 */ /* 0x000fe200078e0204 */
[----:B------:R-:W-:Y:S01]  /*1fc0*/  MOV R12, R9 ;  /* 0x00000009000c7202 */ /* 0x000fe20000000f00 */
[----:B------:R-:W-:Y:S02]  /*1fd0*/  IMAD.MOV.U32 R13, RZ, RZ, RZ ;  /* 0x000000ffff0d7224 */ /* 0x000fe400078e00ff */
[----:B------:R-:W-:-:S04]  /*1fe0*/  VIADD R7, R7, 0x100 ;  /* 0x0000010007077836 */ /* 0x000fc80000000000 */
[----:B0-----:R-:W-:-:S05]  /*1ff0*/  IMAD.WIDE.U32 R10, R7, 0x8, R10 ;  /* 0x00000008070a7825 */ /* 0x001fca00078e000a */
[----:B------:R1:W-:Y:S02]  /*2000*/  REDG.E.ADD.64.STRONG.GPU desc[UR20][R10.64], R12 ;  /* 0x0000000c0a00798e */ /* 0x0003e4000c12e514 */
.L_x_176:
[----:B------:R-:W-:Y:S05]  /*2010*/  BSYNC.RECONVERGENT B1 ;  /* 0x0000000000017941 */ /* 0x000fea0003800200 */
.L_x_175:
[----:B------:R-:W-:Y:S04]  /*2020*/  BSSY.RECONVERGENT B1, `(.L_x_177) ;  /* 0x0000008000017945 */ /* 0x000fe80003800200 */
[----:B------:R-:W-:Y:S05]  /*2030*/  @!P2 BRA `(.L_x_178) ;  /* 0x000000000018a947 */ /* 0x000fea0003800000 */
[----:B01----:R-:W0:Y:S01]  /*2040*/  LDC.64 R10, c[0x0][0x380] ;  /* 0x0000e000ff0a7b82 */ /* 0x003e220000000a00 */
[----:B------:R-:W-:-:S04]  /*2050*/  IMAD R7, R3, 0x100, R4 ;  /* 0x0000010003077824 */ /* 0x000fc800078e0204 */
[----:B------:R-:W-:-:S04]  /*2060*/  VIADD R7, R7, 0x200 ;  /* 0x0000020007077836 */ /* 0x000fc80000000000 */
[----:B0-----:R-:W-:-:S04]  /*2070*/  IMAD.WIDE.U32 R10, R7, 0x8, R10 ;  /* 0x00000008070a7825 */ /* 0x001fc800078e000a */
[----:B------:R-:W-:-:S05]  /*2080*/  IMAD.MOV.U32 R7, RZ, RZ, RZ ;  /* 0x000000ffff077224 */ /* 0x000fca00078e00ff */
[----:B------:R4:W-:Y:S02]  /*2090*/  REDG.E.ADD.64.STRONG.GPU desc[UR20][R10.64], R6 ;  /* 0x000000060a00798e */ /* 0x0009e4000c12e514 */
.L_x_178:
[----:B------:R-:W-:Y:S05]  /*20a0*/  BSYNC.RECONVERGENT B1 ;  /* 0x0000000000017941 */ /* 0x000fea0003800200 */
.L_x_177:
[----:B------:R-:W-:Y:S04]  /*20b0*/  BSSY.RECONVERGENT B1, `(.L_x_179) ;  /* 0x0000009000017945 */ /* 0x000fe80003800200 */
[----:B------:R-:W-:Y:S05]  /*20c0*/  @!P3 BRA `(.L_x_180) ;  /* 0x00000000001cb947 */ /* 0x000fea0003800000 */
[----:B----4-:R-:W4:Y:S01]  /*20d0*/  LDC.64 R6, c[0x0][0x380] ;  /* 0x0000e000ff067b82 */ /* 0x010f220000000a00 */
[----:B------:R-:W-:Y:S01]  /*20e0*/  IMAD R9, R3, 0x100, R4 ;  /* 0x0000010003097824 */ /* 0x000fe200078e0204 */
[----:B01----:R-:W-:Y:S01]  /*20f0*/  MOV R10, R2 ;  /* 0x00000002000a7202 */ /* 0x003fe20000000f00 */
[----:B------:R-:W-:Y:S02]  /*2100*/  IMAD.MOV.U32 R11, RZ, RZ, RZ ;  /* 0x000000ffff0b7224 */ /* 0x000fe400078e00ff */
[----:B------:R-:W-:-:S04]  /*2110*/  VIADD R9, R9, 0x300 ;  /* 0x0000030009097836 */ /* 0x000fc80000000000 */
[----:B----4-:R-:W-:-:S05]  /*2120*/  IMAD.WIDE.U32 R6, R9, 0x8, R6 ;  /* 0x0000000809067825 */ /* 0x010fca00078e0006 */
[----:B------:R0:W-:Y:S02]  /*2130*/  REDG.E.ADD.64.STRONG.GPU desc[UR20][R6.64], R10 ;  /* 0x0000000a0600798e */ /* 0x0001e4000c12e514 */
.L_x_180:
[----:B------:R-:W-:Y:S05]  /*2140*/  BSYNC.RECONVERGENT B1 ;  /* 0x0000000000017941 */ /* 0x000fea0003800200 */
.L_x_179:
[----:B------:R-:W-:-:S07]  /*2150*/  VIADD R3, R3, 0x4 ;  /* 0x0000000403037836 */ /* 0x000fce0000000000 */
.L_x_172:
[----:B------:R-:W-:Y:S01]  /*2160*/  UISETP.NE.AND UP0, UPT, UR25, URZ, UPT ;  /* 0x000000ff1900728c */ /* 0x000fe2000bf05270 */
[----:B------:R-:W-:Y:S08]  /*2170*/  BSSY.RECONVERGENT B1, `(.L_x_171) ;  /* 0x0000029000017945 */ /* 0x000ff00003800200 */
[----:B------:R-:W-:Y:S05]  /*2180*/  BRA.U !UP0, `(.L_x_181) ;  /* 0x00000001089c7547 */ /* 0x000fea000b800000 */
[----:B------:R-:W-:-:S13]  /*2190*/  ISETP.NE.AND P0, PT, R5, RZ, PT ;  /* 0x000000ff0500720c */ /* 0x000fda0003f05270 */
[----:B------:R-:W-:Y:S05]  /*21a0*/  @!P0 BRA `(.L_x_182) ;  /* 0x0000000000648947 */ /* 0x000fea0003800000 */
[----:B0---4-:R-:W-:Y:S01]  /*21b0*/  IMAD R6, R3, 0x400, R0 ;  /* 0x0000040003067824 */ /* 0x011fe200078e0200 */
[----:B------:R-:W-:Y:S04]  /*21c0*/  BSSY.RECONVERGENT B2, `(.L_x_183) ;  /* 0x000000c000027945 */ /* 0x000fe80003800200 */
[----:B------:R-:W0:Y:S04]  /*21d0*/  LDS R2, [R6] ;  /* 0x0000000006027984 */ /* 0x000e280000000800 */
[----:B------:R-:W4:Y:S01]  /*21e0*/  LDS R9, [R6+0x400] ;  /* 0x0004000006097984 */ /* 0x000f220000000800 */
[----:B0-----:R-:W-:-:S02]  /*21f0*/  ISETP.NE.AND P0, PT, R2, RZ, PT ;  /* 0x000000ff0200720c */ /* 0x001fc40003f05270 */
[----:B----4-:R-:W-:-:S11]  /*2200*/  ISETP.NE.AND P1, PT, R9, RZ, PT ;  /* 0x000000ff0900720c */ /* 0x010fd60003f25270 */
[----:B------:R-:W-:Y:S05]  /*2210*/  @!P0 BRA `(.L_x_184) ;  /* 0x0000000000188947 */ /* 0x000fea0003800000 */
[----:B------:R-:W0:Y:S01]  /*2220*/  LDC.64 R6, c[0x0][0x380] ;  /* 0x0000e000ff067b82 */ /* 0x000e220000000a00 */
[----:B-1----:R-:W-:-:S04]  /*2230*/  IMAD R11, R3, 0x100, R4 ;  /* 0x00000100030b7824 */ /* 0x002fc800078e0204 */
[----:B0-----:R-:W-:-:S04]  /*2240*/  IMAD.WIDE.U32 R10, R11, 0x8, R6 ;  /* 0x000000080b0a7825 */ /* 0x001fc800078e0006 */
[----:B------:R-:W-:Y:S02]  /*2250*/  IMAD.MOV.U32 R6, RZ, RZ, R2 ;  /* 0x000000ffff067224 */ /* 0x000fe400078e0002 */
[----:B------:R-:W-:-:S05]  /*2260*/  IMAD.MOV.U32 R7, RZ, RZ, RZ ;  /* 0x000000ffff077224 */ /* 0x000fca00078e00ff */
[----:B------:R0:W-:Y:S02]  /*2270*/  REDG.E.ADD.64.STRONG.GPU desc[UR20][R10.64], R6 ;  /* 0x000000060a00798e */ /* 0x0001e4000c12e514 */
.L_x_184:
[----:B------:R-:W-:Y:S05]  /*2280*/  BSYNC.RECONVERGENT B2 ;  /* 0x0000000000027941 */ /* 0x000fea0003800200 */
.L_x_183:
[----:B------:R-:W-:Y:S04]  /*2290*/  BSSY.RECONVERGENT B2, `(.L_x_185) ;  /* 0x0000009000027945 */ /* 0x000fe80003800200 */
[----:B------:R-:W-:Y:S05]  /*22a0*/  @!P1 BRA `(.L_x_186) ;  /* 0x00000000001c9947 */ /* 0x000fea0003800000 */
[----:B0-----:R-:W0:Y:S01]  /*22b0*/  LDC.64 R6, c[0x0][0x380] ;  /* 0x0000e000ff067b82 */ /* 0x001e220000000a00 */
[----:B------:R-:W-:-:S05]  /*22c0*/  LEA R2, R3, R4, 0x8 ;  /* 0x0000000403027211 */ /* 0x000fca00078e40ff */
[----:B-1----:R-:W-:-:S04]  /*22d0*/  VIADD R11, R2, 0x100 ;  /* 0x00000100020b7836 */ /* 0x002fc80000000000 */
[----:B0-----:R-:W-:-:S04]  /*22e0*/  IMAD.WIDE.U32 R10, R11, 0x8, R6 ;  /* 0x000000080b0a7825 */ /* 0x001fc800078e0006 */
[----:B------:R-:W-:Y:S02]  /*22f0*/  IMAD.MOV.U32 R6, RZ, RZ, R9 ;  /* 0x000000ffff067224 */ /* 0x000fe400078e0009 */
[----:B------:R-:W-:-:S05]  /*2300*/  IMAD.MOV.U32 R7, RZ, RZ, RZ ;  /* 0x000000ffff077224 */ /* 0x000fca00078e00ff */
[----:B------:R4:W-:Y:S02]  /*2310*/  REDG.E.ADD.64.STRONG.GPU desc[UR20][R10.64], R6 ;  /* 0x000000060a00798e */ /* 0x0009e4000c12e514 */
.L_x_186:
[----:B------:R-:W-:Y:S05]  /*2320*/  BSYNC.RECONVERGENT B2 ;  /* 0x0000000000027941 */ /* 0x000fea0003800200 */
.L_x_185:
[----:B------:R-:W-:-:S07]  /*2330*/  VIADD R3, R3, 0x2 ;  /* 0x0000000203037836 */ /* 0x000fce0000000000 */
.L_x_182:
[----:B------:R-:W-:-:S09]  /*2340*/  UISETP.NE.AND UP0, UPT, UR9, URZ, UPT ;  /* 0x000000ff0900728c */ /* 0x000fd2000bf05270 */
[----:B------:R-:W-:Y:S05]  /*2350*/  BRA.U !UP0, `(.L_x_181) ;  /* 0x0000000108287547 */ /* 0x000fea000b800000 */
[----:B------:R-:W-:-:S05]  /*2360*/  IMAD R2, R3, 0x400, R0 ;  /* 0x0000040003027824 */ /* 0x000fca00078e0200 */
[----:B------:R-:W5:Y:S02]  /*2370*/  LDS R9, [R2] ;  /* 0x0000000002097984 */ /* 0x000f640000000800 */
[----:B-----5:R-:W-:-:S13]  /*2380*/  ISETP.NE.AND P0, PT, R9, RZ, PT ;  /* 0x000000ff0900720c */ /* 0x020fda0003f05270 */
[----:B------:R-:W-:Y:S05]  /*2390*/  @!P0 BRA `(.L_x_181) ;  /* 0x0000000000188947 */ /* 0x000fea0003800000 */
[----:B0---4-:R-:W0:Y:S01]  /*23a0*/  LDC.64 R6, c[0x0][0x380] ;  /* 0x0000e000ff067b82 */ /* 0x011e220000000a00 */
[----:B------:R-:W-:-:S04]  /*23b0*/  IMAD R3, R3, 0x100, R4 ;  /* 0x0000010003037824 */ /* 0x000fc800078e0204 */
[----:B0-----:R-:W-:Y:S01]  /*23c0*/  IMAD.WIDE.U32 R2, R3, 0x8, R6 ;  /* 0x0000000803027825 */ /* 0x001fe200078e0006 */
[----:B------:R-:W-:-:S03]  /*23d0*/  MOV R6, R9 ;  /* 0x0000000900067202 */ /* 0x000fc60000000f00 */
[----:B------:R-:W-:-:S05]  /*23e0*/  IMAD.MOV.U32 R7, RZ, RZ, RZ ;  /* 0x000000ffff077224 */ /* 0x000fca00078e00ff */
[----:B------:R0:W-:Y:S02]  /*23f0*/  REDG.E.ADD.64.STRONG.GPU desc[UR20][R2.64], R6 ;  /* 0x000000060200798e */ /* 0x0001e4000c12e514 */
.L_x_181:
[----:B------:R-:W-:Y:S05]  /*2400*/  BSYNC.RECONVERGENT B1 ;  /* 0x0000000000017941 */ /* 0x000fea0003800200 */
.L_x_171:
[----:B------:R-:W-:-:S13]  /*2410*/  ISETP.GT.U32.AND P0, PT, R4, 0x7f, PT ;  /* 0x0000007f0400780c */ /* 0x000fda0003f04070 */
[----:B------:R-:W-:Y:S05]  /*2420*/  @P0 BRA `(.L_x_152) ;  /* 0x0000000800900947 */ /* 0x000fea0003800000 */
[----:B------:R-:W-:Y:S01]  /*2430*/  UISETP.GE.U32.AND UP0, UPT, UR22, 0x7, UPT ;  /* 0x000000071600788c */ /* 0x000fe2000bf06070 */
[----:B0-----:R-:W-:-:S08]  /*2440*/  IMAD.MOV.U32 R3, RZ, RZ, RZ ;  /* 0x000000ffff037224 */ /* 0x001fd000078e00ff */
[----:B------:R-:W-:Y:S05]  /*2450*/  BRA.U !UP0, `(.L_x_187) ;  /* 0x0000000508147547 */ /* 0x000fea000b800000 */
[----:B------:R-:W0:Y:S01]  /*2460*/  LDC.64 R2, c[0x0][0x380] ;  /* 0x0000e000ff027b82 */ /* 0x000e220000000a00 */
[----:B------:R-:W-:-:S07]  /*2470*/  IMAD.MOV.U32 R9, RZ, RZ, RZ ;  /* 0x000000ffff097224 */ /* 0x000fce00078e00ff */
.L_x_204:
[C---:B01--4-:R-:W-:Y:S01]  /*2480*/  IMAD R11, R9.reuse, 0x400, R0 ;  /* 0x00000400090b7824 */ /* 0x053fe200078e0200 */
[----:B------:R-:W-:Y:S01]  /*2490*/  BSSY.RECONVERGENT B1, `(.L_x_188) ;  /* 0x0000011000017945 */ /* 0x000fe20003800200 */
[C---:B--23--:R-:W-:Y:S02]  /*24a0*/  IMAD R7, R9.reuse, 0x100, R4 ;  /* 0x0000010009077824 */ /* 0x04cfe400078e0204 */
[----:B------:R-:W-:Y:S01]  /*24b0*/  VIADD R9, R9, 0x8 ;  /* 0x0000000809097836 */ /* 0x000fe20000000000 */
[----:B---3--:R-:W1:Y:S01]  /*24c0*/  LDS R14, [R11+0x200] ;  /* 0x000200000b0e7984 */ /* 0x008e620000000800 */
[----:B0-----:R-:W-:-:S03]  /*24d0*/  IMAD.WIDE.U32 R6, R7, 0x8, R2 ;  /* 0x0000000807067825 */ /* 0x001fc600078e0002 */
[----:B------:R-:W0:Y:S04]  /*24e0*/  LDS R13, [R11+0x600] ;  /* 0x000600000b0d7984 */ /* 0x000e280000000800 */
[----:B--2---:R2:W3:Y:S04]  /*24f0*/  LDS R17, [R11+0xa00] ;  /* 0x000a00000b117984 */ /* 0x0044e80000000800 */
[----:B------:R2:W4:Y:S04]  /*2500*/  LDS R18, [R11+0xe00] ;  /* 0x000e00000b127984 */ /* 0x0005280000000800 */
[----:B------:R2:W2:Y:S04]  /*2510*/  LDS R19, [R11+0x1200] ;  /* 0x001200000b137984 */ /* 0x0004a80000000800 */
[----:B------:R0:W2:Y:S04]  /*2520*/  LDS R16, [R11+0x1600] ;  /* 0x001600000b107984 */ /* 0x0000a80000000800 */
[----:B------:R0:W2:Y:S04]  /*2530*/  LDS R12, [R11+0x1a00] ;  /* 0x001a00000b0c7984 */ /* 0x0000a80000000800 */
[----:B------:R0:W2:Y:S01]  /*2540*/  LDS R10, [R11+0x1e00] ;  /* 0x001e00000b0a7984 */ /* 0x0000a20000000800 */
[----:B-1----:R-:W-:-:S02]  /*2550*/  ISETP.NE.AND P0, PT, R14, RZ, PT ;  /* 0x000000ff0e00720c */ /* 0x002fc40003f05270 */
[----:B0-----:R-:W-:-:S11]  /*2560*/  ISETP.NE.AND P1, PT, R13, RZ, PT ;  /* 0x000000ff0d00720c */ /* 0x001fd60003f25270 */
[----:B---34-:R-:W-:Y:S05]  /*2570*/  @!P0 BRA `(.L_x_189) ;  /* 0x0000000000088947 */ /* 0x018fea0003800000 */
[----:B------:R-:W-:-:S05]  /*2580*/  HFMA2 R15, -RZ, RZ, 0, 0 ;  /* 0x00000000ff0f7431 */ /* 0x000fca00000001ff */
[----:B------:R0:W-:Y:S02]  /*2590*/  REDG.E.ADD.64.STRONG.GPU desc[UR20][R6.64+0x400], R14 ;  /* 0x0004000e0600798e */ /* 0x0001e4000c12e514 */
.L_x_189:
[----:B------:R-:W-:Y:S05]  /*25a0*/  BSYNC.RECONVERGENT B1 ;  /* 0x0000000000017941 */ /* 0x000fea0003800200 */
.L_x_188:
[----:B------:R-:W-:Y:S04]  /*25b0*/  BSSY.RECONVERGENT B1, `(.L_x_190) ;  /* 0x0000005000017945 */ /* 0x000fe80003800200 */
[----:B------:R-:W-:Y:S05]  /*25c0*/  @!P1 BRA `(.L_x_191) ;  /* 0x00000000000c9947 */ /* 0x000fea0003800000 */
[----:B0-----:R-:W-:Y:S02]  /*25d0*/  IMAD.MOV.U32 R14, RZ, RZ, R13 ;  /* 0x000000ffff0e7224 */ /* 0x001fe400078e000d */
[----:B------:R-:W-:-:S05]  /*25e0*/  IMAD.MOV.U32 R15, RZ, RZ, RZ ;  /* 0x000000ffff0f7224 */ /* 0x000fca00078e00ff */
[----:B------:R1:W-:Y:S02]  /*25f0*/  REDG.E.ADD.64.STRONG.GPU desc[UR20][R6.64+0xc00], R14 ;  /* 0x000c000e0600798e */ /* 0x0003e4000c12e514 */
.L_x_191:
[----:B------:R-:W-:Y:S05]  /*2600*/  BSYNC.RECONVERGENT B1 ;  /* 0x0000000000017941 */ /* 0x000fea0003800200 */
.L_x_190:
[----:B------:R-:W-:Y:S01]  /*2610*/  ISETP.NE.AND P6, PT, R17, RZ, PT ;  /* 0x000000ff1100720c */ /* 0x000fe20003fc5270 */
[----:B------:R-:W-:Y:S01]  /*2620*/  BSSY.RECONVERGENT B1, `(.L_x_192) ;  /* 0x000000b000017945 */ /* 0x000fe20003800200 */
[----:B------:R-:W-:Y:S02]  /*2630*/  ISETP.NE.AND P0, PT, R9, UR27, PT ;  /* 0x0000001b09007c0c */ /* 0x000fe4000bf05270 */
[----:B------:R-:W-:Y:S02]  /*2640*/  ISETP.NE.AND P1, PT, R18, RZ, PT ;  /* 0x000000ff1200720c */ /* 0x000fe40003f25270 */
[----:B--2---:R-:W-:Y:S02]  /*2650*/  ISETP.NE.AND P2, PT, R19, RZ, PT ;  /* 0x000000ff1300720c */ /* 0x004fe40003f45270 */
[----:B------:R-:W-:Y:S02]  /*2660*/  ISETP.NE.AND P3, PT, R16, RZ, PT ;  /* 0x000000ff1000720c */ /* 0x000fe40003f65270 */
[----:B------:R-:W-:-:S02]  /*2670*/  ISETP.NE.AND P4, PT, R12, RZ, PT ;  /* 0x000000ff0c00720c */ /* 0x000fc40003f85270 */
[----:B------:R-:W-:Y:S01]  /*2680*/  ISETP.NE.AND P5, PT, R10, RZ, PT ;  /* 0x000000ff0a00720c */ /* 0x000fe20003fa5270 */
[----:B------:R-:W-:-:S12]  /*2690*/  @!P6 BRA `(.L_x_193) ;  /* 0x00000000000ce947 */ /* 0x000fd80003800000 */
[----:B01----:R-:W-:Y:S02]  /*26a0*/  IMAD.MOV.U32 R14, RZ, RZ, R17 ;  /* 0x000000ffff0e7224 */ /* 0x003fe400078e0011 */
[----:B------:R-:W-:-:S05]  /*26b0*/  IMAD.MOV.U32 R15, RZ, RZ, RZ ;  /* 0x000000ffff0f7224 */ /* 0x000fca00078e00ff */
[----:B------:R2:W-:Y:S02]  /*26c0*/  REDG.E.ADD.64.STRONG.GPU desc[UR20][R6.64+0x1400], R14 ;  /* 0x0014000e0600798e */ /* 0x0005e4000c12e514 */
.L_x_193:
[----:B------:R-:W-:Y:S05]  /*26d0*/  BSYNC.RECONVERGENT B1 ;  /* 0x0000000000017941 */ /* 0x000fea0003800200 */
.L_x_192:
[----:B------:R-:W-:Y:S04]  /*26e0*/  BSSY.RECONVERGENT B1, `(.L_x_194) ;  /* 0x0000005000017945 */ /* 0x000fe80003800200 */
[----:B------:R-:W-:Y:S05]  /*26f0*/  @!P1 BRA `(.L_x_195) ;  /* 0x00000000000c9947 */ /* 0x000fea0003800000 */
[----:B012---:R-:W-:Y:S02]  /*2700*/  IMAD.MOV.U32 R14, RZ, RZ, R18 ;  /* 0x000000ffff0e7224 */ /* 0x007fe400078e0012 */
[----:B------:R-:W-:-:S05]  /*2710*/  IMAD.MOV.U32 R15, RZ, RZ, RZ ;  /* 0x000000ffff0f7224 */ /* 0x000fca00078e00ff */
[----:B------:R3:W-:Y:S02]  /*2720*/  REDG.E.ADD.64.STRONG.GPU desc[UR20][R6.64+0x1c00], R14 ;  /* 0x001c000e0600798e */ /* 0x0007e4000c12e514 */
.L_x_195:
[----:B------:R-:W-:Y:S05]  /*2730*/  BSYNC.RECONVERGENT B1 ;  /* 0x0000000000017941 */ /* 0x000fea0003800200 */
.L_x_194:
[----:B------:R-:W-:Y:S04]  /*2740*/  BSSY.RECONVERGENT B1, `(.L_x_196) ;  /* 0x0000005000017945 */ /* 0x000fe80003800200 */
[----:B------:R-:W-:Y:S05]  /*2750*/  @!P2 BRA `(.L_x_197) ;  /* 0x00000000000ca947 */ /* 0x000fea0003800000 */
[----:B0123--:R-:W-:Y:S01]  /*2760*/  MOV R14, R19 ;  /* 0x00000013000e7202 */ /* 0x00ffe20000000f00 */
[----:B------:R-:W-:-:S05]  /*2770*/  IMAD.MOV.U32 R15, RZ, RZ, RZ ;  /* 0x000000ffff0f7224 */ /* 0x000fca00078e00ff */
[----:B------:R4:W-:Y:S02]  /*2780*/  REDG.E.ADD.64.STRONG.GPU desc[UR20][R6.64+0x2400], R14 ;  /* 0x0024000e0600798e */ /* 0x0009e4000c12e514 */
.L_x_197:
[----:B------:R-:W-:Y:S05]  /*2790*/  BSYNC.RECONVERGENT B1 ;  /* 0x0000000000017941 */ /* 0x000fea0003800200 */
.L_x_196:
[----:B------:R-:W-:Y:S04]  /*27a0*/  BSSY.RECONVERGENT B1, `(.L_x_198) ;  /* 0x0000004000017945 */ /* 0x000fe80003800200 */
[----:B------:R-:W-:Y:S05]  /*27b0*/  @!P3 BRA `(.L_x_199) ;  /* 0x000000000008b947 */ /* 0x000fea0003800000 */
[----:B------:R-:W-:-:S05]  /*27c0*/  IMAD.MOV.U32 R17, RZ, RZ, RZ ;  /* 0x000000ffff117224 */ /* 0x000fca00078e00ff */
[----:B------:R0:W-:Y:S02]  /*27d0*/  REDG.E.ADD.64.STRONG.GPU desc[UR20][R6.64+0x2c00], R16 ;  /* 0x002c00100600798e */ /* 0x0001e4000c12e514 */
.L_x_199:
[----:B------:R-:W-:Y:S05]  /*27e0*/  BSYNC.RECONVERGENT B1 ;  /* 0x0000000000017941 */ /* 0x000fea0003800200 */
.L_x_198:
[----:B------:R-:W-:Y:S04]  /*27f0*/  BSSY.RECONVERGENT B1, `(.L_x_200) ;  /* 0x0000004000017945 */ /* 0x000fe80003800200 */
[----:B------:R-:W-:Y:S05]  /*2800*/  @!P4 BRA `(.L_x_201) ;  /* 0x000000000008c947 */ /* 0x000fea0003800000 */
[----:B------:R-:W-:-:S05]  /*2810*/  IMAD.MOV.U32 R13, RZ, RZ, RZ ;  /* 0x000000ffff0d7224 */ /* 0x000fca00078e00ff */
[----:B------:R0:W-:Y:S02]  /*2820*/  REDG.E.ADD.64.STRONG.GPU desc[UR20][R6.64+0x3400], R12 ;  /* 0x0034000c0600798e */ /* 0x0001e4000c12e514 */
.L_x_201:
[----:B------:R-:W-:Y:S05]  /*2830*/  BSYNC.RECONVERGENT B1 ;  /* 0x0000000000017941 */ /* 0x000fea0003800200 */
.L_x_200:
[----:B------:R-:W-:Y:S04]  /*2840*/  BSSY.RECONVERGENT B1, `(.L_x_202) ;  /* 0x0000004000017945 */ /* 0x000fe80003800200 */
[----:B------:R-:W-:Y:S05]  /*2850*/  @!P5 BRA `(.L_x_203) ;  /* 0x000000000008d947 */ /* 0x000fea0003800000 */
[----:B------:R-:W-:-:S05]  /*2860*/  IMAD.MOV.U32 R11, RZ, RZ, RZ ;  /* 0x000000ffff0b7224 */ /* 0x000fca00078e00ff */
[----:B------:R0:W-:Y:S02]  /*2870*/  REDG.E.ADD.64.STRONG.GPU desc[UR20][R6.64+0x3c00], R10 ;  /* 0x003c000a0600798e */ /* 0x0001e4000c12e514 */
.L_x_203:
[----:B------:R-:W-:Y:S05]  /*2880*/  BSYNC.RECONVERGENT B1 ;  /* 0x0000000000017941 */ /* 0x000fea0003800200 */
.L_x_202:
[----:B------:R-:W-:Y:S05]  /*2890*/  @P0 BRA `(.L_x_204) ;  /* 0xfffffff800f80947 */ /* 0x000fea000383ffff */
[----:B------:R-:W-:-:S07]  /*28a0*/  IMAD.U32 R3, RZ, RZ, UR27 ;  /* 0x0000001bff037e24 */ /* 0x000fce000f8e00ff */
.L_x_187:
[----:B------:R-:W-:-:S09]  /*28b0*/  UISETP.NE.AND UP0, UPT, UR24, URZ, UPT ;  /* 0x000000ff1800728c */ /* 0x000fd2000bf05270 */
[----:B------:R-:W-:Y:S05]  /*28c0*/  BRA.U !UP0, `(.L_x_152) ;  /* 0x0000000508687547 */ /* 0x000fea000b800000 */
[----:B------:R-:W-:-:S13]  /*28d0*/  ISETP.GE.U32.AND P0, PT, R8, 0x3, PT ;  /* 0x000000030800780c */ /* 0x000fda0003f06070 */
[----:B------:R-:W-:Y:S05]  /*28e0*/  @!P0 BRA `(.L_x_205) ;  /* 0x0000000000bc8947 */ /* 0x000fea0003800000 */
[----:B01234-:R-:W-:Y:S01]  /*28f0*/  IMAD R7, R3, 0x400, R0 ;  /* 0x0000040003077824 */ /* 0x01ffe200078e0200 */
[----:B------:R-:W-:Y:S04]  /*2900*/  BSSY.RECONVERGENT B1, `(.L_x_206) ;  /* 0x000000f000017945 */ /* 0x000fe80003800200 */
[----:B------:R-:W0:Y:S04]  /*2910*/  LDS R10, [R7+0x200] ;  /* 0x00020000070a7984 */ /* 0x000e280000000800 */
[----:B------:R-:W1:Y:S04]  /*2920*/  LDS R12, [R7+0x600] ;  /* 0x00060000070c7984 */ /* 0x000e680000000800 */
[----:B------:R-:W2:Y:S04]  /*2930*/  LDS R6, [R7+0xa00] ;  /* 0x000a000007067984 */ /* 0x000ea80000000800 */
[----:B------:R-:W3:Y:S01]  /*2940*/  LDS R2, [R7+0xe00] ;  /* 0x000e000007027984 */ /* 0x000ee20000000800 */
[----:B0-----:R-:W-:-:S02]  /*2950*/  ISETP.NE.AND P0, PT, R10, RZ, PT ;  /* 0x000000ff0a00720c */ /* 0x001fc40003f05270 */
[----:B-1----:R-:W-:Y:S02]  /*2960*/  ISETP.NE.AND P1, PT, R12, RZ, PT ;  /* 0x000000ff0c00720c */ /* 0x002fe40003f25270 */
[----:B--2---:R-:W-:Y:S02]  /*2970*/  ISETP.NE.AND P2, PT, R6, RZ, PT ;  /* 0x000000ff0600720c */ /* 0x004fe40003f45270 */
[----:B---3--:R-:W-:-:S07]  /*2980*/  ISETP.NE.AND P3, PT, R2, RZ, PT ;  /* 0x000000ff0200720c */ /* 0x008fce0003f65270 */
[----:B------:R-:W-:Y:S06]  /*2990*/  @!P0 BRA `(.L_x_207) ;  /* 0x0000000000148947 */ /* 0x000fec0003800000 */
[----:B------:R-:W0:Y:S01]  /*29a0*/  LDC.64 R8, c[0x0][0x380] ;  /* 0x0000e000ff087b82 */ /* 0x000e220000000a00 */
[----:B------:R-:W-:Y:S01]  /*29b0*/  LEA R7, R3, R4, 0x8 ;  /* 0x0000000403077211 */ /* 0x000fe200078e40ff */
[----:B------:R-:W-:-:S04]  /*29c0*/  IMAD.MOV.U32 R11, RZ, RZ, RZ ;  /* 0x000000ffff0b7224 */ /* 0x000fc800078e00ff */
[----:B0-----:R-:W-:-:S05]  /*29d0*/  IMAD.WIDE.U32 R8, R7, 0x8, R8 ;  /* 0x0000000807087825 */ /* 0x001fca00078e0008 */
[----:B------:R0:W-:Y:S02]  /*29e0*/  REDG.E.ADD.64.STRONG.GPU desc[UR20][R8.64+0x400], R10 ;  /* 0x0004000a0800798e */ /* 0x0001e4000c12e514 */
.L_x_207:
[----:B------:R-:W-:Y:S05]  /*29f0*/  BSYNC.RECONVERGENT B1 ;  /* 0x0000000000017941 */ /* 0x000fea0003800200 */
.L_x_206:
[----:B------:R-:W-:Y:S04]  /*2a00*/  BSSY.RECONVERGENT B1, `(.L_x_208) ;  /* 0x0000009000017945 */ /* 0x000fe80003800200 */
[----:B------:R-:W-:Y:S05]  /*2a10*/  @!P1 BRA `(.L_x_209) ;  /* 0x00000000001c9947 */ /* 0x000fea0003800000 */
[----:B0-----:R-:W0:Y:S01]  /*2a20*/  LDC.64 R8, c[0x0][0x380] ;  /* 0x0000e000ff087b82 */ /* 0x001e220000000a00 */
[----:B------:R-:W-:Y:S02]  /*2a30*/  IMAD R7, R3, 0x100, R4 ;  /* 0x0000010003077824 */ /* 0x000fe400078e0204 */
[----:B------:R-:W-:Y:S02]  /*2a40*/  IMAD.MOV.U32 R10, RZ, RZ, R12 ;  /* 0x000000ffff0a7224 */ /* 0x000fe400078e000c */
[----:B------:R-:W-:Y:S02]  /*2a50*/  VIADD R7, R7, 0x100 ;  /* 0x0000010007077836 */ /* 0x000fe40000000000 */
[----:B------:R-:W-:Y:S02]  /*2a60*/  IMAD.MOV.U32 R11, RZ, RZ, RZ ;  /* 0x000000ffff0b7224 */ /* 0x000fe400078e00ff */
[----:B0-----:R-:W-:-:S05]  /*2a70*/  IMAD.WIDE.U32 R8, R7, 0x8, R8 ;  /* 0x0000000807087825 */ /* 0x001fca00078e0008 */
[----:B------:R1:W-:Y:S02]  /*2a80*/  REDG.E.ADD.64.STRONG.GPU desc[UR20][R8.64+0x400], R10 ;  /* 0x0004000a0800798e */ /* 0x0003e4000c12e514 */
.L_x_209:
[----:B------:R-:W-:Y:S05]  /*2a90*/  BSYNC.RECONVERGENT B1 ;  /* 0x0000000000017941 */ /* 0x000fea0003800200 */
.L_x_208:
[----:B------:R-:W-:Y:S04]  /*2aa0*/  BSSY.RECONVERGENT B1, `(.L_x_210) ;  /* 0x0000008000017945 */ /* 0x000fe80003800200 */
[----:B------:R-:W-:Y:S05]  /*2ab0*/  @!P2 BRA `(.L_x_211) ;  /* 0x000000000018a947 */ /* 0x000fea0003800000 */
[----:B01----:R-:W0:Y:S01]  /*2ac0*/  LDC.64 R8, c[0x0][0x380] ;  /* 0x0000e000ff087b82 */ /* 0x003e220000000a00 */
[----:B------:R-:W-:-:S05]  /*2ad0*/  IMAD R7, R3, 0x100, R4 ;  /* 0x0000010003077824 */ /* 0x000fca00078e0204 */
[----:B------:R-:W-:-:S05]  /*2ae0*/  IADD3 R7, PT, PT, R7, 0x200, RZ ;  /* 0x0000020007077810 */ /* 0x000fca0007ffe0ff */
[----:B0-----:R-:W-:-:S04]  /*2af0*/  IMAD.WIDE.U32 R8, R7, 0x8, R8 ;  /* 0x0000000807087825 */ /* 0x001fc800078e0008 */
[----:B------:R-:W-:-:S05]  /*2b00*/  IMAD.MOV.U32 R7, RZ, RZ, RZ ;  /* 0x000000ffff077224 */ /* 0x000fca00078e00ff */
[----:B------:R2:W-:Y:S02]  /*2b10*/  REDG.E.ADD.64.STRONG.GPU desc[UR20][R8.64+0x400], R6 ;  /* 0x000400060800798e */ /* 0x0005e4000c12e514 */
.L_x_211:
[----:B------:R-:W-:Y:S05]  /*2b20*/  BSYNC.RECONVERGENT B1 ;  /* 0x0000000000017941 */ /* 0x000fea0003800200 */
.L_x_210:
[----:B------:R-:W-:Y:S04]  /*2b30*/  BSSY.RECONVERGENT B1, `(.L_x_212) ;  /* 0x0000009000017945 */ /* 0x000fe80003800200 */
[----:B------:R-:W-:Y:S05]  /*2b40*/  @!P3 BRA `(.L_x_213) ;  /* 0x00000000001cb947 */ /* 0x000fea0003800000 */
[----:B--2---:R-:W2:Y:S01]  /*2b50*/  LDC.64 R6, c[0x0][0x380] ;  /* 0x0000e000ff067b82 */ /* 0x004ea20000000a00 */
[----:B01----:R-:W-:Y:S02]  /*2b60*/  IMAD R9, R3, 0x100, R4 ;  /* 0x0000010003097824 */ /* 0x003fe400078e0204 */
[----:B------:R-:W-:Y:S02]  /*2b70*/  IMAD.MOV.U32 R8, RZ, RZ, R2 ;  /* 0x000000ffff087224 */ /* 0x000fe400078e0002 */
[----:B------:R-:W-:-:S04]  /*2b80*/  VIADD R9, R9, 0x300 ;  /* 0x0000030009097836 */ /* 0x000fc80000000000 */
[----:B--2---:R-:W-:-:S04]  /*2b90*/  IMAD.WIDE.U32 R6, R9, 0x8, R6 ;  /* 0x0000000809067825 */ /* 0x004fc800078e0006 */
[----:B------:R-:W-:-:S05]  /*2ba0*/  IMAD.MOV.U32 R9, RZ, RZ, RZ ;  /* 0x000000ffff097224 */ /* 0x000fca00078e00ff */
[----:B------:R3:W-:Y:S02]  /*2bb0*/  REDG.E.ADD.64.STRONG.GPU desc[UR20][R6.64+0x400], R8 ;  /* 0x000400080600798e */ /* 0x0007e4000c12e514 */
.L_x_213:
[----:B------:R-:W-:Y:S05]  /*2bc0*/  BSYNC.RECONVERGENT B1 ;  /* 0x0000000000017941 */ /* 0x000fea0003800200 */
.L_x_212:
[----:B------:R-:W-:-:S07]  /*2bd0*/  VIADD R3, R3, 0x4 ;  /* 0x0000000403037836 */ /* 0x000fce0000000000 */
.L_x_205:
[----:B------:R-:W-:-:S09]  /*2be0*/  UISETP.NE.AND UP0, UPT, UR25, URZ, UPT ;  /* 0x000000ff1900728c */ /* 0x000fd2000bf05270 */
[----:B------:R-:W-:Y:S05]  /*2bf0*/  BRA.U !UP0, `(.L_x_152) ;  /* 0x00000001089c7547 */ /* 0x000fea000b800000 */
[----:B------:R-:W-:-:S13]  /*2c00*/  ISETP.NE.AND P0, PT, R5, RZ, PT ;  /* 0x000000ff0500720c */ /* 0x000fda0003f05270 */
[----:B------:R-:W-:Y:S05]  /*2c10*/  @!P0 BRA `(.L_x_214) ;  /* 0x0000000000648947 */ /* 0x000fea0003800000 */
[----:B01234-:R-:W-:Y:S01]  /*2c20*/  LEA R6, R3, R0, 0xa ;  /* 0x0000000003067211 */ /* 0x01ffe200078e50ff */
[----:B------:R-:W-:Y:S04]  /*2c30*/  BSSY.RECONVERGENT B1, `(.L_x_215) ;  /* 0x000000c000017945 */ /* 0x000fe80003800200 */
[----:B------:R-:W0:Y:S04]  /*2c40*/  LDS R2, [R6+0x200] ;  /* 0x0002000006027984 */ /* 0x000e280000000800 */
[----:B------:R-:W1:Y:S01]  /*2c50*/  LDS R5, [R6+0x600] ;  /* 0x0006000006057984 */ /* 0x000e620000000800 */
[----:B0-----:R-:W-:-:S02]  /*2c60*/  ISETP.NE.AND P0, PT, R2, RZ, PT ;  /* 0x000000ff0200720c */ /* 0x001fc40003f05270 */
[----:B-1----:R-:W-:-:S11]  /*2c70*/  ISETP.NE.AND P1, PT, R5, RZ, PT ;  /* 0x000000ff0500720c */ /* 0x002fd60003f25270 */
[----:B------:R-:W-:Y:S05]  /*2c80*/  @!P0 BRA `(.L_x_216) ;  /* 0x0000000000188947 */ /* 0x000fea0003800000 */
[----:B------:R-:W0:Y:S01]  /*2c90*/  LDC.64 R6, c[0x0][0x380] ;  /* 0x0000e000ff067b82 */ /* 0x000e220000000a00 */
[----:B------:R-:W-:-:S04]  /*2ca0*/  IMAD R9, R3, 0x100, R4 ;  /* 0x0000010003097824 */ /* 0x000fc800078e0204 */
[----:B0-----:R-:W-:-:S04]  /*2cb0*/  IMAD.WIDE.U32 R8, R9, 0x8, R6 ;  /* 0x0000000809087825 */ /* 0x001fc800078e0006 */
[----:B------:R-:W-:Y:S02]  /*2cc0*/  IMAD.MOV.U32 R6, RZ, RZ, R2 ;  /* 0x000000ffff067224 */ /* 0x000fe400078e0002 */
[----:B------:R-:W-:-:S05]  /*2cd0*/  IMAD.MOV.U32 R7, RZ, RZ, RZ ;  /* 0x000000ffff077224 */ /* 0x000fca00078e00ff */
[----:B------:R0:W-:Y:S02]  /*2ce0*/  REDG.E.ADD.64.STRONG.GPU desc[UR20][R8.64+0x400], R6 ;  /* 0x000400060800798e */ /* 0x0001e4000c12e514 */
.L_x_216:
[----:B------:R-:W-:Y:S05]  /*2cf0*/  BSYNC.RECONVERGENT B1 ;  /* 0x0000000000017941 */ /* 0x000fea0003800200 */
.L_x_215:
[----:B------:R-:W-:Y:S04]  /*2d00*/  BSSY.RECONVERGENT B1, `(.L_x_217) ;  /* 0x0000009000017945 */ /* 0x000fe80003800200 */
[----:B------:R-:W-:Y:S05]  /*2d10*/  @!P1 BRA `(.L_x_218) ;  /* 0x00000000001c9947 */ /* 0x000fea0003800000 */
[----:B0-----:R-:W0:Y:S01]  /*2d20*/  LDC.64 R6, c[0x0][0x380] ;  /* 0x0000e000ff067b82 */ /* 0x001e220000000a00 */
[----:B------:R-:W-:-:S04]  /*2d30*/  IMAD R2, R3, 0x100, R4 ;  /* 0x0000010003027824 */ /* 0x000fc800078e0204 */
[----:B------:R-:W-:-:S04]  /*2d40*/  VIADD R9, R2, 0x100 ;  /* 0x0000010002097836 */ /* 0x000fc80000000000 */
[----:B0-----:R-:W-:-:S04]  /*2d50*/  IMAD.WIDE.U32 R8, R9, 0x8, R6 ;  /* 0x0000000809087825 */ /* 0x001fc800078e0006 */
[----:B------:R-:W-:Y:S02]  /*2d60*/  HFMA2 R7, -RZ, RZ, 0, 0 ;  /* 0x00000000ff077431 */ /* 0x000fe400000001ff */
[----:B------:R-:W-:-:S05]  /*2d70*/  IMAD.MOV.U32 R6, RZ, RZ, R5 ;  /* 0x000000ffff067224 */ /* 0x000fca00078e0005 */
[----:B------:R1:W-:Y:S02]  /*2d80*/  REDG.E.ADD.64.STRONG.GPU desc[UR20][R8.64+0x400], R6 ;  /* 0x000400060800798e */ /* 0x0003e4000c12e514 */
.L_x_218:
[----:B------:R-:W-:Y:S05]  /*2d90*/  BSYNC.RECONVERGENT B1 ;  /* 0x0000000000017941 */ /* 0x000fea0003800200 */
.L_x_217:
[----:B------:R-:W-:-:S07]  /*2da0*/  VIADD R3, R3, 0x2 ;  /* 0x0000000203037836 */ /* 0x000fce0000000000 */
.L_x_214:
[----:B------:R-:W-:-:S09]  /*2db0*/  UISETP.NE.AND UP0, UPT, UR9, URZ, UPT ;  /* 0x000000ff0900728c */ /* 0x000fd2000bf05270 */
[----:B------:R-:W-:Y:S05]  /*2dc0*/  BRA.U !UP0, `(.L_x_152) ;  /* 0x0000000108287547 */ /* 0x000fea000b800000 */
[----:B------:R-:W-:-:S05]  /*2dd0*/  IMAD R2, R3, 0x400, R0 ;  /* 0x0000040003027824 */ /* 0x000fca00078e0200 */
[----:B------:R-:W5:Y:S02]  /*2de0*/  LDS R5, [R2+0x200] ;  /* 0x0002000002057984 */ /* 0x000f640000000800 */
[----:B-----5:R-:W-:-:S13]  /*2df0*/  ISETP.NE.AND P0, PT, R5, RZ, PT ;  /* 0x000000ff0500720c */ /* 0x020fda0003f05270 */
[----:B------:R-:W-:Y:S05]  /*2e00*/  @!P0 BRA `(.L_x_152) ;  /* 0x0000000000188947 */ /* 0x000fea0003800000 */
[----:B01234-:R-:W0:Y:S01]  /*2e10*/  LDC.64 R6, c[0x0][0x380] ;  /* 0x0000e000ff067b82 */ /* 0x01fe220000000a00 */
[----:B------:R-:W-:-:S04]  /*2e20*/  IMAD R3, R3, 0x100, R4 ;  /* 0x0000010003037824 */ /* 0x000fc800078e0204 */
[----:B0-----:R-:W-:-:S04]  /*2e30*/  IMAD.WIDE.U32 R2, R3, 0x8, R6 ;  /* 0x0000000803027825 */ /* 0x001fc800078e0006 */
[----:B------:R-:W-:Y:S02]  /*2e40*/  IMAD.MOV.U32 R6, RZ, RZ, R5 ;  /* 0x000000ffff067224 */ /* 0x000fe400078e0005 */
[----:B------:R-:W-:-:S05]  /*2e50*/  IMAD.MOV.U32 R7, RZ, RZ, RZ ;  /* 0x000000ffff077224 */ /* 0x000fca00078e00ff */
[----:B------:R0:W-:Y:S02]  /*2e60*/  REDG.E.ADD.64.STRONG.GPU desc[UR20][R2.64+0x400], R6 ;  /* 0x000400060200798e */ /* 0x0001e4000c12e514 */
.L_x_152:
[----:B------:R-:W-:Y:S05]  /*2e70*/  BSYNC.RECONVERGENT B0 ;  /* 0x0000000000007941 */ /* 0x000fea0003800200 */
.L_x_151:
[----:B------:R-:W-:Y:S01]  /*2e80*/  BAR.SYNC.DEFER_BLOCKING 0x0 ;  /* 0x0000000000007b1d */ /* 0x000fe20000010000 */
[----:B------:R-:W-:-:S04]  /*2e90*/  UIADD3 UR6, UP0, UPT, UR6, 0x1, URZ ;  /* 0x0000000106067890 */ /* 0x000fc8000ff1e0ff */
[----:B------:R-:W-:Y:S02]  /*2ea0*/  UIADD3.X UR7, UPT, UPT, URZ, UR7, URZ, UP0, !UPT ;  /* 0x00000007ff077290 */ /* 0x000fe400087fe4ff */
[----:B------:R-:W-:-:S04]  /*2eb0*/  UISETP.NE.U32.AND UP0, UPT, UR6, UR11, UPT ;  /* 0x0000000b0600728c */ /* 0x000fc8000bf05070 */
[----:B------:R-:W-:-:S09]  /*2ec0*/  UISETP.NE.AND.EX UP0, UPT, UR7, UR12, UPT, UP0 ;  /* 0x0000000c0700728c */ /* 0x000fd2000bf05300 */
[----:B------:R-:W-:Y:S05]  /*2ed0*/  BRA.U UP0, `(.L_x_219) ;  /* 0xffffffd100f07547 */ /* 0x000fea000b83ffff */
[----:B------:R-:W-:Y:S05]  /*2ee0*/  EXIT ;  /* 0x000000000000794d */ /* 0x000fea0003800000 */
.L_x_220:
        /* <DEDUP_REMOVED lines=9> */
.L_x_431:


//--------------------- .text._ZN3cub18CUB_300001_SM_10006detail10radix_sort31DeviceRadixSortSingleTileKernelINS1_5radix10policy_hubIiiyE10Policy1000ELNS0_9SortOrderE0EiiyNS1_21identity_decomposer_tEEEvPKT1_PSA_PKT2_PSE_T3_iiT4_ --------------------------
	.section	.text._ZN3cub18CUB_300001_SM_10006detail10radix_sort31DeviceRadixSortSingleTileKernelINS1_5radix10policy_hubIiiyE10Policy1000ELNS0_9SortOrderE0EiiyNS1_21identity_decomposer_tEEEvPKT1_PSA_PKT2_PSE_T3_iiT4_,"ax",@progbits
	.align	128
        .global         _ZN3cub18CUB_300001_SM_10006detail10radix_sort31DeviceRadixSortSingleTileKernelINS1_5radix10policy_hubIiiyE10Policy1000ELNS0_9SortOrderE0EiiyNS1_21identity_decomposer_tEEEvPKT1_PSA_PKT2_PSE_T3_iiT4_
        .type           _ZN3cub18CUB_300001_SM_10006detail10radix_sort31DeviceRadixSortSingleTileKernelINS1_5radix10policy_hubIiiyE10Policy1000ELNS0_9SortOrderE0EiiyNS1_21identity_decomposer_tEEEvPKT1_PSA_PKT2_PSE_T3_iiT4_,@function
        .size           _ZN3cub18CUB_300001_SM_10006detail10radix_sort31DeviceRadixSortSingleTileKernelINS1_5radix10policy_hubIiiyE10Policy1000ELNS0_9SortOrderE0EiiyNS1_21identity_decomposer_tEEEvPKT1_PSA_PKT2_PSE_T3_iiT4_,(.L_x_432 - _ZN3cub18CUB_300001_SM_10006detail10radix_sort31DeviceRadixSortSingleTileKernelINS1_5radix10policy_hubIiiyE10Policy1000ELNS0_9SortOrderE0EiiyNS1_21identity_decomposer_tEEEvPKT1_PSA_PKT2_PSE_T3_iiT4_)
        .other          _ZN3cub18CUB_300001_SM_10006detail10radix_sort31DeviceRadixSortSingleTileKernelINS1_5radix10policy_hubIiiyE10Policy1000ELNS0_9SortOrderE0EiiyNS1_21identity_decomposer_tEEEvPKT1_PSA_PKT2_PSE_T3_iiT4_,@"STO_CUDA_ENTRY STV_DEFAULT"
_ZN3cub18CUB_300001_SM_10006detail10radix_sort31DeviceRadixSortSingleTileKernelINS1_5radix10policy_hubIiiyE10Policy1000ELNS0_9SortOrderE0EiiyNS1_21identity_decomposer_tEEEvPKT1_PSA_PKT2_PSE_T3_iiT4_:
.text._ZN3cub18CUB_300001_SM_10006detail10radix_sort31DeviceRadixSortSingleTileKernelINS1_5radix10policy_hubIiiyE10Policy1000ELNS0_9SortOrderE0EiiyNS1_21identity_decomposer_tEEEvPKT1_PSA_PKT2_PSE_T3_iiT4_:
[----:B------:R-:W-:Y:S01]  /*0000*/  LDC R1, c[0x0][0x37c] ;  /* 0x0000df00ff017b82 */ /* 0x000fe20000000800 */
[----:B------:R-:W0:Y:S01]  /*0010*/  S2R R0, SR_TID.X ;  /* 0x0000000000007919 */ /* 0x000e220000002100 */
[----:B------:R-:W1:Y:S06]  /*0020*/  LDCU UR4, c[0x0][0x3a0] ;  /* 0x00007400ff0477ac */ /* 0x000e6c0008000800 */
[----:B------:R-:W2:Y:S01]  /*0030*/  LDC.64 R6, c[0x0][0x380] ;  /* 0x0000e000ff067b82 */ /* 0x000ea20000000a00 */
[----:B------:R-:W3:Y:S01]  /*0040*/  LDCU.64 UR8, c[0x0][0x358] ;  /* 0x00006b00ff0877ac */ /* 0x000ee20008000a00 */
[----:B------:R-:W4:Y:S01]  /*0050*/  LDCU UR10, c[0x0][0x3ac] ;  /* 0x00007580ff0a77ac */ /* 0x000f220008000800 */
[----:B0-----:R-:W-:-:S04]  /*0060*/  IMAD R9, R0, 0x13, RZ ;  /* 0x0000001300097824 */ /* 0x001fc800078e02ff */
[C---:B------:R-:W-:Y:S01]  /*0070*/  VIADD R4, R9.reuse, 0x1 ;  /* 0x0000000109047836 */ /* 0x040fe20000000000 */
[C---:B-1----:R-:W-:Y:S01]  /*0080*/  ISETP.GE.AND P6, PT, R9.reuse, UR4, PT ;  /* 0x0000000409007c0c */ /* 0x042fe2000bfc6270 */
[C---:B------:R-:W-:Y:S02]  /*0090*/  VIADD R8, R9.reuse, 0x5 ;  /* 0x0000000509087836 */ /* 0x040fe40000000000 */
[C---:B--2---:R-:W-:Y:S01]  /*00a0*/  IMAD.WIDE.U32 R6, R9.reuse, 0x4, R6 ;  /* 0x0000000409067825 */ /* 0x044fe200078e0006 */
[----:B------:R-:W-:Y:S02]  /*00b0*/  ISETP.GE.AND P5, PT, R4, UR4, PT ;  /* 0x0000000404007c0c */ /* 0x000fe4000bfa6270 */
[----:B------:R-:W-:Y:S01]  /*00c0*/  ISETP.GE.AND P1, PT, R8, UR4, PT ;  /* 0x0000000408007c0c */ /* 0x000fe2000bf26270 */
[C---:B------:R-:W-:Y:S01]  /*00d0*/  VIADD R5, R9.reuse, 0x2 ;  /* 0x0000000209057836 */ /* 0x040fe20000000000 */
[----:B------:R-:W-:Y:S01]  /*00e0*/  P2R R46, PR, RZ, 0x20 ;  /* 0x00000020ff2e7803 */ /* 0x000fe20000000000 */
[C---:B------:R-:W-:Y:S01]  /*00f0*/  VIADD R10, R9.reuse, 0x6 ;  /* 0x00000006090a7836 */ /* 0x040fe20000000000 */
[----:B------:R-:W-:Y:S01]  /*0100*/  P2R R49, PR, RZ, 0x2 ;  /* 0x00000002ff317803 */ /* 0x000fe20000000000 */
[----:B------:R-:W-:Y:S01]  /*0110*/  VIADD R4, R9, 0x3 ;  /* 0x0000000309047836 */ /* 0x000fe20000000000 */
[----:B------:R-:W-:Y:S01]  /*0120*/  ISETP.GE.AND P4, PT, R5, UR4, PT ;  /* 0x0000000405007c0c */ /* 0x000fe2000bf86270 */
[C---:B------:R-:W-:Y:S01]  /*0130*/  VIADD R5, R9.reuse, 0x4 ;  /* 0x0000000409057836 */ /* 0x040fe20000000000 */
[----:B------:R-:W-:Y:S01]  /*0140*/  ISETP.GE.AND P0, PT, R10, UR4, PT ;  /* 0x000000040a007c0c */ /* 0x000fe2000bf06270 */
[----:B------:R-:W-:Y:S01]  /*0150*/  VIADD R29, R9, 0x9 ;  /* 0x00000009091d7836 */ /* 0x000fe20000000000 */
[----:B------:R-:W-:Y:S01]  /*0160*/  ISETP.GE.AND P3, PT, R4, UR4, PT ;  /* 0x0000000404007c0c */ /* 0x000fe2000bf66270 */
[----:B---3--:R-:W2:Y:S01]  /*0170*/  @!P5 LDG.E R8, desc[UR8][R6.64+0x4] ;  /* 0x000004080608d981 */ /* 0x008ea2000c1e1900 */
[----:B------:R-:W-:Y:S01]  /*0180*/  ISETP.GE.AND P2, PT, R5, UR4, PT ;  /* 0x0000000405007c0c */ /* 0x000fe2000bf46270 */
[C---:B------:R-:W-:Y:S01]  /*0190*/  VIADD R4, R9.reuse, 0x7 ;  /* 0x0000000709047836 */ /* 0x040fe20000000000 */
[----:B------:R-:W-:Y:S01]  /*01a0*/  P2R R50, PR, RZ, 0x1 ;  /* 0x00000001ff327803 */ /* 0x000fe20000000000 */
[----:B------:R-:W3:Y:S01]  /*01b0*/  @!P1 LDG.E R35, desc[UR8][R6.64+0x14] ;  /* 0x0000140806239981 */ /* 0x000ee2000c1e1900 */
[C---:B------:R-:W-:Y:S01]  /*01c0*/  VIADD R5, R9.reuse, 0x8 ;  /* 0x0000000809057836 */ /* 0x040fe20000000000 */
[----:B------:R-:W-:Y:S01]  /*01d0*/  P2R R47, PR, RZ, 0x8 ;  /* 0x00000008ff2f7803 */ /* 0x000fe20000000000 */
[C---:B------:R-:W-:Y:S01]  /*01e0*/  VIADD R30, R9.reuse, 0xa ;  /* 0x0000000a091e7836 */ /* 0x040fe20000000000 */
[----:B------:R-:W4:Y:S01]  /*01f0*/  @!P4 LDG.E R10, desc[UR8][R6.64+0x8] ;  /* 0x00000808060ac981 */ /* 0x000f22000c1e1900 */
[C---:B------:R-:W-:Y:S01]  /*0200*/  VIADD R31, R9.reuse, 0xb ;  /* 0x0000000b091f7836 */ /* 0x040fe20000000000 */
[----:B------:R-:W-:Y:S01]  /*0210*/  P2R R48, PR, RZ, 0x4 ;  /* 0x00000004ff307803 */ /* 0x000fe20000000000 */
[C---:B------:R-:W-:Y:S01]  /*0220*/  VIADD R32, R9.reuse, 0xc ;  /* 0x0000000c09207836 */ /* 0x040fe20000000000 */
[----:B------:R-:W3:Y:S01]  /*0230*/  @!P3 LDG.E R11, desc[UR8][R6.64+0xc] ;  /* 0x00000c08060bb981 */ /* 0x000ee2000c1e1900 */
[----:B------:R-:W-:Y:S01]  /*0240*/  VIADD R33, R9, 0x10 ;  /* 0x0000001009217836 */ /* 0x000fe20000000000 */
[----:B------:R-:W-:-:S02]  /*0250*/  P2R R45, PR, RZ, 0x10 ;  /* 0x00000010ff2d7803 */ /* 0x000fc40000000000 */
[----:B------:R-:W3:Y:S04]  /*0260*/  @!P2 LDG.E R34, desc[UR8][R6.64+0x10] ;  /* 0x000010080622a981 */ /* 0x000ee8000c1e1900 */
[----:B------:R-:W3:Y:S01]  /*0270*/  @!P0 LDG.E R36, desc[UR8][R6.64+0x18] ;  /* 0x0000180806248981 */ /* 0x000ee2000c1e1900 */
[----:B------:R-:W-:-:S03]  /*0280*/  ISETP.GE.AND P0, PT, R4, UR4, PT ;  /* 0x0000000404007c0c */ /* 0x000fc6000bf06270 */
[----:B------:R-:W3:Y:S01]  /*0290*/  @!P6 LDG.E R61, desc[UR8][R6.64] ;  /* 0x00000008063de981 */ /* 0x000ee2000c1e1900 */
[----:B------:R-:W-:-:S09]  /*02a0*/  P2R R51, PR, RZ, 0x1 ;  /* 0x00000001ff337803 */ /* 0x000fd20000000000 */
[----:B------:R-:W3:Y:S01]  /*02b0*/  @!P0 LDG.E R37, desc[UR8][R6.64+0x1c] ;  /* 0x00001c0806258981 */ /* 0x000ee2000c1e1900 */
[----:B------:R-:W-:Y:S02]  /*02c0*/  ISETP.GE.AND P0, PT, R5, UR4, PT ;  /* 0x0000000405007c0c */ /* 0x000fe4000bf06270 */
[----:B------:R-:W0:Y:S02]  /*02d0*/  LDC.64 R4, c[0x0][0x390] ;  /* 0x0000e400ff047b82 */ /* 0x000e240000000a00 */
[----:B------:R-:W-:-:S09]  /*02e0*/  P2R R52, PR, RZ, 0x1 ;  /* 0x00000001ff347803 */ /* 0x000fd20000000000 */
[----:B------:R-:W3:Y:S01]  /*02f0*/  @!P0 LDG.E R38, desc[UR8][R6.64+0x20] ;  /* 0x0000200806268981 */ /* 0x000ee2000c1e1900 */
[----:B------:R-:W-:-:S04]  /*0300*/  ISETP.GE.AND P0, PT, R29, UR4, PT ;  /* 0x000000041d007c0c */ /* 0x000fc8000bf06270 */
[----:B------:R-:W-:-:S09]  /*0310*/  P2R R53, PR, RZ, 0x1 ;  /* 0x00000001ff357803 */ /* 0x000fd20000000000 */
[----:B------:R-:W3:Y:S01]  /*0320*/  @!P0 LDG.E R39, desc[UR8][R6.64+0x24] ;  /* 0x0000240806278981 */ /* 0x000ee2000c1e1900 */
[----:B------:R-:W-:Y:S01]  /*0330*/  ISETP.GE.AND P0, PT, R30, UR4, PT ;  /* 0x000000041e007c0c */ /* 0x000fe2000bf06270 */
[----:B------:R-:W-:-:S05]  /*0340*/  VIADD R30, R9, 0xd ;  /* 0x0000000d091e7836 */ /* 0x000fca0000000000 */
[----:B------:R-:W-:Y:S02]  /*0350*/  ISETP.GE.AND P1, PT, R30, UR4, PT ;  /* 0x000000041e007c0c */ /* 0x000fe4000bf26270 */
[----:B------:R-:W-:Y:S02]  /*0360*/  P2R R54, PR, RZ, 0x1 ;  /* 0x00000001ff367803 */ /* 0x000fe40000000000 */
[----:B------:R-:W-:-:S03]  /*0370*/  P2R R58, PR, RZ, 0x2 ;  /* 0x00000002ff3a7803 */ /* 0x000fc60000000000 */
[----:B------:R-:W3:Y:S01]  /*0380*/  @!P0 LDG.E R40, desc[UR8][R6.64+0x28] ;  /* 0x0000280806288981 */ /* 0x000ee2000c1e1900 */
[----:B------:R-:W-:-:S05]  /*0390*/  ISETP.GE.AND P0, PT, R31, UR4, PT ;  /* 0x000000041f007c0c */ /* 0x000fca000bf06270 */
[----:B------:R-:W3:Y:S01]  /*03a0*/  @!P1 LDG.E R62, desc[UR8][R6.64+0x34] ;  /* 0x00003408063e9981 */ /* 0x000ee2000c1e1900 */
[----:B------:R-:W-:-:S04]  /*03b0*/  ISETP.NE.AND P1, PT, R54, RZ, PT ;  /* 0x000000ff3600720c */ /* 0x000fc80003f25270 */
[----:B------:R-:W-:Y:S02]  /*03c0*/  P2R R57, PR, RZ, 0x2 ;  /* 0x00000002ff397803 */ /* 0x000fe40000000000 */
[----:B------:R-:W-:Y:S01]  /*03d0*/  ISETP.NE.AND P1, PT, R53, RZ, PT ;  /* 0x000000ff3500720c */ /* 0x000fe20003f25270 */
[----:B------:R-:W3:Y:S03]  /*03e0*/  @!P0 LDG.E R41, desc[UR8][R6.64+0x2c] ;  /* 0x00002c0806298981 */ /* 0x000ee6000c1e1900 */
[----:B------:R-:W-:Y:S02]  /*03f0*/  P2R R56, PR, RZ, 0x2 ;  /* 0x00000002ff387803 */ /* 0x000fe40000000000 */
[----:B------:R-:W-:Y:S02]  /*0400*/  ISETP.NE.AND P1, PT, R52, RZ, PT ;  /* 0x000000ff3400720c */ /* 0x000fe40003f25270 */
[----:B------:R-:W-:-:S02]  /*0410*/  P2R R60, PR, RZ, 0x1 ;  /* 0x00000001ff3c7803 */ /* 0x000fc40000000000 */
[----:B------:R-:W-:Y:S02]  /*0420*/  P2R R55, PR, RZ, 0x2 ;  /* 0x00000002ff377803 */ /* 0x000fe40000000000 */
[----:B------:R-:W-:Y:S02]  /*0430*/  ISETP.GE.AND P0, PT, R32, UR4, PT ;  /* 0x0000000420007c0c */ /* 0x000fe4000bf06270 */
[----:B------:R-:W-:Y:S01]  /*0440*/  ISETP.NE.AND P1, PT, R51, RZ, PT ;  /* 0x000000ff3300720c */ /* 0x000fe20003f25270 */
[----:B------:R-:W-:-:S03]  /*0450*/  VIADD R32, R9, 0xf ;  /* 0x0000000f09207836 */ /* 0x000fc60000000000 */
[----:B------:R-:W-:Y:S02]  /*0460*/  P2R R54, PR, RZ, 0x2 ;  /* 0x00000002ff367803 */ /* 0x000fe40000000000 */
[----:B------:R-:W-:Y:S02]  /*0470*/  ISETP.NE.AND P1, PT, R50, RZ, PT ;  /* 0x000000ff3200720c */ /* 0x000fe40003f25270 */
[----:B------:R-:W-:Y:S02]  /*0480*/  ISETP.GE.AND P3, PT, R32, UR4, PT ;  /* 0x0000000420007c0c */ /* 0x000fe4000bf66270 */
[----:B------:R-:W-:Y:S01]  /*0490*/  P2R R53, PR, RZ, 0x2 ;  /* 0x00000002ff357803 */ /* 0x000fe20000000000 */
[----:B------:R-:W3:Y:S01]  /*04a0*/  @!P0 LDG.E R42, desc[UR8][R6.64+0x30] ;  /* 0x00003008062a8981 */ /* 0x000ee2000c1e1900 */
[----:B------:R-:W-:Y:S01]  /*04b0*/  ISETP.NE.AND P1, PT, R49, RZ, PT ;  /* 0x000000ff3100720c */ /* 0x000fe20003f25270 */
[----:B------:R-:W-:-:S03]  /*04c0*/  VIADD R31, R9, 0xe ;  /* 0x0000000e091f7836 */ /* 0x000fc60000000000 */
[----:B------:R-:W-:Y:S01]  /*04d0*/  P2R R51, PR, RZ, 0x2 ;  /* 0x00000002ff337803 */ /* 0x000fe20000000000 */
[C---:B------:R-:W-:Y:S01]  /*04e0*/  VIADD R43, R9.reuse, 0x11 ;  /* 0x00000011092b7836 */ /* 0x040fe20000000000 */
[----:B------:R-:W-:Y:S01]  /*04f0*/  ISETP.NE.AND P1, PT, R48, RZ, PT ;  /* 0x000000ff3000720c */ /* 0x000fe20003f25270 */
[----:B------:R-:W-:Y:S01]  /*0500*/  VIADD R44, R9, 0x12 ;  /* 0x00000012092c7836 */ /* 0x000fe20000000000 */
[----:B------:R-:W-:Y:S02]  /*0510*/  ISETP.GE.AND P2, PT, R31, UR4, PT ;  /* 0x000000041f007c0c */ /* 0x000fe4000bf46270 */
[----:B------:R-:W-:Y:S02]  /*0520*/  P2R R49, PR, RZ, 0x2 ;  /* 0x00000002ff317803 */ /* 0x000fe40000000000 */
[----:B------:R-:W-:Y:S02]  /*0530*/  ISETP.NE.AND P1, PT, R47, RZ, PT ;  /* 0x000000ff2f00720c */ /* 0x000fe40003f25270 */
[----:B------:R-:W-:Y:S01]  /*0540*/  ISETP.GE.AND P4, PT, R33, UR4, PT ;  /* 0x0000000421007c0c */ /* 0x000fe2000bf86270 */
[----:B------:R-:W3:Y:S01]  /*0550*/  @!P3 LDG.E R47, desc[UR8][R6.64+0x3c] ;  /* 0x00003c08062fb981 */ /* 0x000ee2000c1e1900 */
[----:B------:R-:W-:-:S02]  /*0560*/  ISETP.GE.AND P5, PT, R43, UR4, PT ;  /* 0x000000042b007c0c */ /* 0x000fc4000bfa6270 */
[----:B------:R-:W-:Y:S02]  /*0570*/  ISETP.GE.AND P6, PT, R44, UR4, PT ;  /* 0x000000042c007c0c */ /* 0x000fe4000bfc6270 */
[----:B------:R-:W-:Y:S02]  /*0580*/  P2R R48, PR, RZ, 0x2 ;  /* 0x00000002ff307803 */ /* 0x000fe40000000000 */
[----:B------:R-:W-:-:S04]  /*0590*/  ISETP.NE.AND P1, PT, R45, RZ, PT ;  /* 0x000000ff2d00720c */ /* 0x000fc80003f25270 */
[----:B------:R-:W-:Y:S01]  /*05a0*/  P2R R45, PR, RZ, 0x2 ;  /* 0x00000002ff2d7803 */ /* 0x000fe20000000000 */
[----:B0-----:R-:W-:Y:S01]  /*05b0*/  IMAD.WIDE.U32 R4, R9, 0x4, R4 ;  /* 0x0000000409047825 */ /* 0x001fe200078e0004 */
[----:B------:R-:W-:Y:S01]  /*05c0*/  ISETP.NE.AND P1, PT, R46, RZ, PT ;  /* 0x000000ff2e00720c */ /* 0x000fe20003f25270 */
[----:B------:R-:W3:Y:S01]  /*05d0*/  @!P4 LDG.E R50, desc[UR8][R6.64+0x40] ;  /* 0x000040080632c981 */ /* 0x000ee2000c1e1900 */
[----:B------:R-:W-:-:S03]  /*05e0*/  P2R R59, PR, RZ, 0x1 ;  /* 0x00000001ff3b7803 */ /* 0x000fc60000000000 */
[----:B------:R-:W3:Y:S01]  /*05f0*/  @!P2 LDG.E R46, desc[UR8][R6.64+0x38] ;  /* 0x00003808062ea981 */ /* 0x000ee2000c1e1900 */
[----:B------:R-:W-:Y:S01]  /*0600*/  ISETP.GE.AND P0, PT, R9, UR4, PT ;  /* 0x0000000409007c0c */ /* 0x000fe2000bf06270 */
[----:B------:R-:W-:Y:S01]  /*0610*/  IMAD.MOV.U32 R30, RZ, RZ, -0x1 ;  /* 0xffffffffff1e7424 */ /* 0x000fe200078e00ff */
[----:B------:R-:W0:Y:S01]  /*0620*/  S2UR UR6, SR_CgaCtaId ;  /* 0x00000000000679c3 */ /* 0x000e220000008800 */
[----:B------:R-:W3:Y:S01]  /*0630*/  @!P5 LDG.E R9, desc[UR8][R6.64+0x44] ;  /* 0x000044080609d981 */ /* 0x000ee2000c1e1900 */
[----:B------:R-:W-:Y:S01]  /*0640*/  IMAD.MOV.U32 R31, RZ, RZ, -0x1 ;  /* 0xffffffffff1f7424 */ /* 0x000fe200078e00ff */
[----:B------:R-:W1:Y:S02]  /*0650*/  LDCU.64 UR4, c[0x0][0x3a8] ;  /* 0x00007500ff0477ac */ /* 0x000e640008000a00 */
[----:B------:R-:W3:Y:S03]  /*0660*/  @!P6 LDG.E R52, desc[UR8][R6.64+0x48] ;  /* 0x000048080634e981 */ /* 0x000ee6000c1e1900 */
[----:B------:R-:W-:Y:S06]  /*0670*/  BAR.SYNC.DEFER_BLOCKING 0x0 ;  /* 0x0000000000007b1d */ /* 0x000fec0000010000 */
[----:B------:R0:W5:Y:S01]  /*0680*/  @!P1 LDG.E R3, desc[UR8][R4.64+0x4] ;  /* 0x0000040804039981 */ /* 0x000162000c1e1900 */
[----:B------:R-:W-:-:S02]  /*0690*/  IMAD.MOV.U32 R32, RZ, RZ, -0x1 ;  /* 0xffffffffff207424 */ /* 0x000fc400078e00ff */
[----:B------:R-:W-:Y:S01]  /*06a0*/  IMAD.MOV.U32 R33, RZ, RZ, -0x1 ;  /* 0xffffffffff217424 */ /* 0x000fe200078e00ff */
[----:B------:R0:W5:Y:S01]  /*06b0*/  @!P0 LDG.E R2, desc[UR8][R4.64] ;  /* 0x0000000804028981 */ /* 0x000162000c1e1900 */
[----:B--2---:R-:W-:Y:S01]  /*06c0*/  @!P1 LOP3.LUT R30, R8, 0x80000000, RZ, 0x3c, !PT ;  /* 0x80000000081e9812 */ /* 0x004fe200078e3cff */
[----:B------:R-:W-:Y:S01]  /*06d0*/  IMAD.MOV.U32 R29, RZ, RZ, -0x1 ;  /* 0xffffffffff1d7424 */ /* 0x000fe200078e00ff */
[----:B------:R-:W-:Y:S01]  /*06e0*/  ISETP.NE.AND P1, PT, R45, RZ, PT ;  /* 0x000000ff2d00720c */ /* 0x000fe20003f25270 */
[----:B------:R2:W5:Y:S01]  /*06f0*/  @!P2 LDG.E R24, desc[UR8][R4.64+0x38] ;  /* 0x000038080418a981 */ /* 0x000562000c1e1900 */
[----:B-1----:R-:W-:-:S03]  /*0700*/  UIADD3 UR7, UPT, UPT, UR4, 0x6, URZ ;  /* 0x0000000604077890 */ /* 0x002fc6000fffe0ff */
[----:B------:R2:W5:Y:S01]  /*0710*/  @!P3 LDG.E R25, desc[UR8][R4.64+0x3c] ;  /* 0x00003c080419b981 */ /* 0x000562000c1e1900 */
[----:B------:R-:W-:-:S03]  /*0720*/  UIADD3 UR5, UPT, UPT, -UR4, UR5, URZ ;  /* 0x0000000504057290 */ /* 0x000fc6000fffe1ff */
[----:B------:R2:W5:Y:S04]  /*0730*/  @!P4 LDG.E R26, desc[UR8][R4.64+0x40] ;  /* 0x00004008041ac981 */ /* 0x000568000c1e1900 */
[----:B----4-:R-:W-:Y:S01]  /*0740*/  @!P1 LOP3.LUT R31, R10, 0x80000000, RZ, 0x3c, !PT ;  /* 0x800000000a1f9812 */ /* 0x010fe200078e3cff */
[----:B------:R2:W5:Y:S01]  /*0750*/  @!P1 LDG.E R12, desc[UR8][R4.64+0x8] ;  /* 0x00000808040c9981 */ /* 0x000562000c1e1900 */
[----:B------:R-:W-:-:S03]  /*0760*/  ISETP.NE.AND P1, PT, R48, RZ, PT ;  /* 0x000000ff3000720c */ /* 0x000fc60003f25270 */
[----:B------:R2:W5:Y:S04]  /*0770*/  @!P5 LDG.E R27, desc[UR8][R4.64+0x44] ;  /* 0x00004408041bd981 */ /* 0x000568000c1e1900 */
[----:B------:R2:W5:Y:S06]  /*0780*/  @!P6 LDG.E R28, desc[UR8][R4.64+0x48] ;  /* 0x00004808041ce981 */ /* 0x00056c000c1e1900 */
[----:B---3--:R-:W-:Y:S01]  /*0790*/  @!P1 LOP3.LUT R32, R11, 0x80000000, RZ, 0x3c, !PT ;  /* 0x800000000b209812 */ /* 0x008fe200078e3cff */
[----:B------:R2:W5:Y:S01]  /*07a0*/  @!P1 LDG.E R13, desc[UR8][R4.64+0xc] ;  /* 0x00000c08040d9981 */ /* 0x000562000c1e1900 */
[----:B------:R-:W-:-:S13]  /*07b0*/  ISETP.NE.AND P1, PT, R49, RZ, PT ;  /* 0x000000ff3100720c */ /* 0x000fda0003f25270 */
[----:B------:R-:W-:Y:S01]  /*07c0*/  @!P1 LOP3.LUT R33, R34, 0x80000000, RZ, 0x3c, !PT ;  /* 0x8000000022219812 */ /* 0x000fe200078e3cff */
[----:B------:R2:W5:Y:S01]  /*07d0*/  @!P1 LDG.E R14, desc[UR8][R4.64+0x10] ;  /* 0x00001008040e9981 */ /* 0x000562000c1e1900 */
[----:B------:R-:W-:Y:S01]  /*07e0*/  ISETP.NE.AND P1, PT, R51, RZ, PT ;  /* 0x000000ff3300720c */ /* 0x000fe20003f25270 */
[----:B------:R-:W-:-:S12]  /*07f0*/  IMAD.MOV.U32 R34, RZ, RZ, -0x1 ;  /* 0xffffffffff227424 */ /* 0x000fd800078e00ff */
        /* <DEDUP_REMOVED lines=15> */
[----:B------:R-:W-:Y:S01]  /*08f0*/  IMAD.MOV.U32 R38, RZ, RZ, -0x1 ;  /* 0xffffffffff267424 */ /* 0x000fe200078e00ff */
[----:B------:R-:W-:Y:S02]  /*0900*/  @!P0 LOP3.LUT R29, R61, 0x80000000, RZ, 0x3c, !PT ;  /* 0x800000003d1d8812 */ /* 0x000fe400078e3cff */
[----:B------:R-:W-:-:S09]  /*0910*/  ISETP.NE.AND P0, PT, R60, RZ, PT ;  /* 0x000000ff3c00720c */ /* 0x000fd20003f05270 */
[----:B------:R-:W-:Y:S01]  /*0920*/  @!P1 LOP3.LUT R38, R39, 0x80000000, RZ, 0x3c, !PT ;  /* 0x8000000027269812 */ /* 0x000fe200078e3cff */
[----:B------:R2:W5:Y:S01]  /*0930*/  @!P1 LDG.E R19, desc[UR8][R4.64+0x24] ;  /* 0x0000240804139981 */ /* 0x000562000c1e1900 */
[----:B------:R-:W-:Y:S01]  /*0940*/  ISETP.NE.AND P1, PT, R57, RZ, PT ;  /* 0x000000ff3900720c */ /* 0x000fe20003f25270 */
[----:B------:R-:W-:Y:S02]  /*0950*/  IMAD.MOV.U32 R39, RZ, RZ, -0x1 ;  /* 0xffffffffff277424 */ /* 0x000fe400078e00ff */
[----:B------:R2:W5:Y:S10]  /*0960*/  @!P0 LDG.E R21, desc[UR8][R4.64+0x2c] ;  /* 0x00002c0804158981 */ /* 0x000574000c1e1900 */
[----:B------:R-:W-:Y:S01]  /*0970*/  @!P1 LOP3.LUT R39, R40, 0x80000000, RZ, 0x3c, !PT ;  /* 0x8000000028279812 */ /* 0x000fe200078e3cff */
[----:B------:R-:W-:Y:S01]  /*0980*/  IMAD.MOV.U32 R40, RZ, RZ, -0x1 ;  /* 0xffffffffff287424 */ /* 0x000fe200078e00ff */
[----:B------:R2:W5:Y:S01]  /*0990*/  @!P1 LDG.E R20, desc[UR8][R4.64+0x28] ;  /* 0x0000280804149981 */ /* 0x000562000c1e1900 */
[----:B------:R-:W-:-:S02]  /*09a0*/  @!P0 LOP3.LUT R40, R41, 0x80000000, RZ, 0x3c, !PT ;  /* 0x8000000029288812 */ /* 0x000fc400078e3cff */
[----:B------:R-:W-:Y:S02]  /*09b0*/  ISETP.NE.AND P1, PT, R58, RZ, PT ;  /* 0x000000ff3a00720c */ /* 0x000fe40003f25270 */
[----:B------:R-:W-:Y:S01]  /*09c0*/  ISETP.NE.AND P0, PT, R59, RZ, PT ;  /* 0x000000ff3b00720c */ /* 0x000fe20003f05270 */
[----:B------:R-:W-:Y:S01]  /*09d0*/  IMAD.MOV.U32 R41, RZ, RZ, -0x1 ;  /* 0xffffffffff297424 */ /* 0x000fe200078e00ff */
[----:B------:R-:W-:Y:S02]  /*09e0*/  UMOV UR4, 0x400 ;  /* 0x0000040000047882 */ /* 0x000fe40000000000 */
[----:B0-----:R-:W-:-:S07]  /*09f0*/  ULEA UR4, UR6, UR4, 0x18 ;  /* 0x0000000406047291 */ /* 0x001fce000f8ec0ff */
[----:B------:R2:W5:Y:S02]  /*0a00*/  @!P1 LDG.E R23, desc[UR8][R4.64+0x34] ;  /* 0x0000340804179981 */ /* 0x000564000c1e1900 */
[----:B------:R-:W-:Y:S02]  /*0a10*/  @!P0 LOP3.LUT R41, R42, 0x80000000, RZ, 0x3c, !PT ;  /* 0x800000002a298812 */ /* 0x000fe400078e3cff */
[----:B------:R2:W5:Y:S01]  /*0a20*/  @!P0 LDG.E R22, desc[UR8][R4.64+0x30] ;  /* 0x0000300804168981 */ /* 0x000562000c1e1900 */
[----:B------:R-:W0:Y:S01]  /*0a30*/  S2R R42, SR_LANEID ;  /* 0x00000000002a7919 */ /* 0x000e220000000000 */
[----:B------:R-:W-:Y:S01]  /*0a40*/  IMAD.MOV.U32 R45, RZ, RZ, -0x1 ;  /* 0xffffffffff2d7424 */ /* 0x000fe200078e00ff */
[----:B------:R-:W-:Y:S02]  /*0a50*/  @!P3 LOP3.LUT R45, R47, 0x80000000, RZ, 0x3c, !PT ;  /* 0x800000002f2db812 */ /* 0x000fe400078e3cff */
[----:B------:R-:W-:Y:S01]  /*0a60*/  LEA R47, R0, UR4, 0x2 ;  /* 0x00000004002f7c11 */ /* 0x000fe2000f8e10ff */
[----:B------:R-:W-:Y:S01]  /*0a70*/  IMAD.MOV.U32 R44, RZ, RZ, -0x1 ;  /* 0xffffffffff2c7424 */ /* 0x000fe200078e00ff */
[----:B------:R-:W-:-:S02]  /*0a80*/  SHF.R.U32.HI R124, RZ, 0x5, R0 ;  /* 0x00000005ff7c7819 */ /* 0x000fc40000011600 */
[----:B------:R-:W-:Y:S01]  /*0a90*/  @!P2 LOP3.LUT R44, R46, 0x80000000, RZ, 0x3c, !PT ;  /* 0x800000002e2ca812 */ /* 0x000fe200078e3cff */
[----:B------:R-:W-:Y:S02]  /*0aa0*/  IMAD R51, R0, 0x80, R47 ;  /* 0x0000008000337824 */ /* 0x000fe400078e022f */
[----:B------:R-:W-:Y:S01]  /*0ab0*/  IMAD.MOV.U32 R46, RZ, RZ, -0x1 ;  /* 0xffffffffff2e7424 */ /* 0x000fe200078e00ff */
[----:B------:R-:W-:Y:S01]  /*0ac0*/  @!P4 LOP3.LUT R46, R50, 0x80000000, RZ, 0x3c, !PT ;  /* 0x80000000322ec812 */ /* 0x000fe200078e3cff */
[----:B------:R-:W-:Y:S01]  /*0ad0*/  IMAD.MOV.U32 R43, RZ, RZ, -0x1 ;  /* 0xffffffffff2b7424 */ /* 0x000fe200078e00ff */
[----:B------:R-:W-:Y:S01]  /*0ae0*/  @!P1 LOP3.LUT R43, R62, 0x80000000, RZ, 0x3c, !PT ;  /* 0x800000003e2b9812 */ /* 0x000fe200078e3cff */
[----:B------:R-:W-:Y:S01]  /*0af0*/  IMAD.MOV.U32 R48, RZ, RZ, -0x1 ;  /* 0xffffffffff307424 */ /* 0x000fe200078e00ff */
[----:B------:R-:W-:Y:S01]  /*0b00*/  @!P5 LOP3.LUT R48, R9, 0x80000000, RZ, 0x3c, !PT ;  /* 0x800000000930d812 */ /* 0x000fe200078e3cff */
[----:B------:R-:W-:Y:S01]  /*0b10*/  IMAD.MOV.U32 R49, RZ, RZ, -0x1 ;  /* 0xffffffffff317424 */ /* 0x000fe200078e00ff */
[----:B------:R-:W-:Y:S01]  /*0b20*/  @!P6 LOP3.LUT R49, R52, 0x80000000, RZ, 0x3c, !PT ;  /* 0x800000003431e812 */ /* 0x000fe200078e3cff */
[----:B------:R-:W-:Y:S01]  /*0b30*/  IMAD R53, R0, -0x38, R51 ;  /* 0xffffffc800357824 */ /* 0x000fe200078e0233 */
[----:B------:R-:W-:Y:S01]  /*0b40*/  LEA R50, R124, UR4, 0x2 ;  /* 0x000000047c327c11 */ /* 0x000fe2000f8e10ff */
[----:B--2---:R-:W-:Y:S06]  /*0b50*/  BAR.SYNC.DEFER_BLOCKING 0x0 ;  /* 0x0000000000007b1d */ /* 0x004fec0000010000 */
.L_x_222:
[----:B------:R-:W-:Y:S01]  /*0b60*/  UISETP.LT.AND UP0, UPT, UR5, 0x6, UPT ;  /* 0x000000060500788c */ /* 0x000fe2000bf01270 */
[----:B------:R-:W-:Y:S01]  /*0b70*/  STS [R47], RZ ;  /* 0x000000ff2f007388 */ /* 0x000fe20000000800 */
[----:B------:R-:W-:Y:S01]  /*0b80*/  UIADD3 UR6, UPT, UPT, UR7, -0x6, URZ ;  /* 0xfffffffa07067890 */ /* 0x000fe2000fffe0ff */
[----:B0-----:R-:W-:Y:S01]  /*0b90*/  ISETP.NE.AND P1, PT, R42, 0x1f, PT ;  /* 0x0000001f2a00780c */ /* 0x001fe20003f25270 */
[----:B------:R-:W-:Y:S01]  /*0ba0*/  USEL UR4, UR5, 0x6, UP0 ;  /* 0x0000000605047887 */ /* 0x000fe20008000000 */
[----:B------:R-:W-:Y:S01]  /*0bb0*/  STS [R47+0x400], RZ ;  /* 0x000400ff2f007388 */ /* 0x000fe20000000800 */
[C---:B------:R-:W-:Y:S01]  /*0bc0*/  ISETP.NE.AND P2, PT, R124.reuse, 0x6, PT ;  /* 0x000000067c00780c */ /* 0x040fe20003f45270 */
[----:B------:R-:W-:Y:S01]  /*0bd0*/  UISETP.GE.AND UP0, UPT, UR7, UR10, UPT ;  /* 0x0000000a0700728c */ /* 0x000fe2000bf06270 */
[----:B-1----:R-:W-:Y:S01]  /*0be0*/  SHF.R.U32.HI R4, RZ, UR6, R29 ;  /* 0x00000006ff047c19 */ /* 0x002fe2000801161d */
[----:B------:R-:W-:Y:S01]  /*0bf0*/  UBMSK UR4, URZ, UR4 ;  /* 0x00000004ff04729b */ /* 0x000fe20008000000 */
[----:B------:R-:W-:Y:S01]  /*0c00*/  STS [R47+0x800], RZ ;  /* 0x000800ff2f007388 */ /* 0x000fe20000000800 */
[----:B------:R-:W-:-:S03]  /*0c10*/  ISETP.NE.AND P3, PT, R124, 0x7, PT ;  /* 0x000000077c00780c */ /* 0x000fc60003f65270 */
[----:B------:R-:W-:Y:S01]  /*0c20*/  STS [R47+0xc00], RZ ;  /* 0x000c00ff2f007388 */ /* 0x000fe20000000800 */
[----:B------:R-:W-:-:S03]  /*0c30*/  LOP3.LUT R4, R4, UR4, RZ, 0xc0, !PT ;  /* 0x0000000404047c12 */ /* 0x000fc6000f8ec0ff */
[----:B------:R-:W-:Y:S02]  /*0c40*/  STS [R47+0x1000], RZ ;  /* 0x001000ff2f007388 */ /* 0x000fe40000000800 */
[----:B------:R-:W-:Y:S01]  /*0c50*/  IMAD.SHL.U32 R5, R4, 0x400, RZ ;  /* 0x0000040004057824 */ /* 0x000fe200078e00ff */
[----:B------:R-:W-:Y:S01]  /*0c60*/  SHF.R.U32.HI R4, RZ, 0x4, R4 ;  /* 0x00000004ff047819 */ /* 0x000fe20000011604 */
[----:B------:R-:W-:Y:S03]  /*0c70*/  STS [R47+0x1400], RZ ;  /* 0x001400ff2f007388 */ /* 0x000fe60000000800 */
[----:B------:R-:W-:Y:S01]  /*0c80*/  LOP3.LUT R54, R5, 0x7c00, RZ, 0xc0, !PT ;  /* 0x00007c0005367812 */ /* 0x000fe200078ec0ff */
[----:B------:R-:W-:Y:S01]  /*0c90*/  STS [R47+0x1800], RZ ;  /* 0x001800ff2f007388 */ /* 0x000fe20000000800 */
[----:B------:R-:W-:-:S03]  /*0ca0*/  LOP3.LUT R4, R4, 0xffffffe, RZ, 0xc0, !PT ;  /* 0x0ffffffe04047812 */ /* 0x000fc600078ec0ff */
[----:B------:R-:W-:Y:S01]  /*0cb0*/  STS [R47+0x1c00], RZ ;  /* 0x001c00ff2f007388 */ /* 0x000fe20000000800 */
[----:B------:R-:W-:Y:S02]  /*0cc0*/  IADD3 R54, PT, PT, R4, R47, R54 ;  /* 0x0000002f04367210 */ /* 0x000fe40007ffe036 */
[----:B------:R-:W-:Y:S01]  /*0cd0*/  SHF.R.U32.HI R4, RZ, UR6, R30 ;  /* 0x00000006ff047c19 */ /* 0x000fe2000801161e */
[----:B------:R-:W-:Y:S03]  /*0ce0*/  STS [R47+0x2000], RZ ;  /* 0x002000ff2f007388 */ /* 0x000fe60000000800 */
[----:B------:R-:W-:Y:S01]  /*0cf0*/  LOP3.LUT R4, R4, UR4, RZ, 0xc0, !PT ;  /* 0x0000000404047c12 */ /* 0x000fe2000f8ec0ff */
[----:B------:R-:W-:Y:S04]  /*0d00*/  STS [R47+0x2400], RZ ;  /* 0x002400ff2f007388 */ /* 0x000fe80000000800 */
[----:B------:R-:W-:Y:S01]  /*0d10*/  STS [R47+0x2800], RZ ;  /* 0x002800ff2f007388 */ /* 0x000fe20000000800 */
[----:B------:R-:W-:Y:S01]  /*0d20*/  IMAD.SHL.U32 R5, R4, 0x400, RZ ;  /* 0x0000040004057824 */ /* 0x000fe200078e00ff */
[----:B------:R-:W-:-:S02]  /*0d30*/  SHF.R.U32.HI R4, RZ, 0x4, R4 ;  /* 0x00000004ff047819 */ /* 0x000fc40000011604 */
[----:B------:R-:W-:Y:S02]  /*0d40*/  STS [R47+0x2c00], RZ ;  /* 0x002c00ff2f007388 */ /* 0x000fe40000000800 */
[----:B------:R-:W-:Y:S02]  /*0d50*/  LOP3.LUT R56, R5, 0x7c00, RZ, 0xc0, !PT ;  /* 0x00007c0005387812 */ /* 0x000fe400078ec0ff */
        /* <DEDUP_REMOVED lines=32> */
[----:B------:R-:W0:Y:S02]  /*0f60*/  LDS.U16 R52, [R54] ;  /* 0x0000000036347984 */ /* 0x000e240000000400 */
[----:B0-----:R-:W-:-:S05]  /*0f70*/  VIADD R5, R52, 0x1 ;  /* 0x0000000134057836 */ /* 0x001fca0000000000 */
[----:B------:R0:W-:Y:S04]  /*0f80*/  STS.U16 [R54], R5 ;  /* 0x0000000536007388 */ /* 0x0001e80000000400 */
[----:B------:R-:W1:Y:S01]  /*0f90*/  LDS.U16 R57, [R56] ;  /* 0x0000000038397984 */ /* 0x000e620000000400 */
[----:B0-----:R-:W-:Y:S01]  /*0fa0*/  IMAD.SHL.U32 R5, R4, 0x400, RZ ;  /* 0x0000040004057824 */ /* 0x001fe200078e00ff */
[----:B------:R-:W-:-:S04]  /*0fb0*/  SHF.R.U32.HI R4, RZ, 0x4, R4 ;  /* 0x00000004ff047819 */ /* 0x000fc80000011604 */
[----:B------:R-:W-:Y:S02]  /*0fc0*/  LOP3.LUT R60, R5, 0x7c00, RZ, 0xc0, !PT ;  /* 0x00007c00053c7812 */ /* 0x000fe400078ec0ff */
[----:B------:R-:W-:-:S04]  /*0fd0*/  LOP3.LUT R4, R4, 0xffffffe, RZ, 0xc0, !PT ;  /* 0x0ffffffe04047812 */ /* 0x000fc800078ec0ff */
[----:B------:R-:W-:Y:S02]  /*0fe0*/  IADD3 R60, PT, PT, R4, R47, R60 ;  /* 0x0000002f043c7210 */ /* 0x000fe40007ffe03c */
[----:B------:R-:W-:-:S04]  /*0ff0*/  SHF.R.U32.HI R4, RZ, UR6, R33 ;  /* 0x00000006ff047c19 */ /* 0x000fc80008011621 */
[----:B------:R-:W-:-:S05]  /*1000*/  LOP3.LUT R4, R4, UR4, RZ, 0xc0, !PT ;  /* 0x0000000404047c12 */ /* 0x000fca000f8ec0ff */
[----:B------:R-:W-:Y:S01]  /*1010*/  IMAD.SHL.U32 R6, R4, 0x400, RZ ;  /* 0x0000040004067824 */ /* 0x000fe200078e00ff */
[----:B------:R-:W-:-:S04]  /*1020*/  SHF.R.U32.HI R4, RZ, 0x4, R4 ;  /* 0x00000004ff047819 */ /* 0x000fc80000011604 */
[----:B------:R-:W-:Y:S02]  /*1030*/  LOP3.LUT R6, R6, 0x7c00, RZ, 0xc0, !PT ;  /* 0x00007c0006067812 */ /* 0x000fe400078ec0ff */
[----:B------:R-:W-:-:S04]  /*1040*/  LOP3.LUT R4, R4, 0xffffffe, RZ, 0xc0, !PT ;  /* 0x0ffffffe04047812 */ /* 0x000fc800078ec0ff */
[----:B------:R-:W-:Y:S01]  /*1050*/  IADD3 R62, PT, PT, R4, R47, R6 ;  /* 0x0000002f043e7210 */ /* 0x000fe20007ffe006 */
[----:B-1----:R-:W-:Y:S01]  /*1060*/  VIADD R7, R57, 0x1 ;  /* 0x0000000139077836 */ /* 0x002fe20000000000 */
[----:B------:R-:W-:-:S04]  /*1070*/  SHF.R.U32.HI R4, RZ, UR6, R34 ;  /* 0x00000006ff047c19 */ /* 0x000fc80008011622 */
[----:B------:R-:W-:Y:S01]  /*1080*/  STS.U16 [R56], R7 ;  /* 0x0000000738007388 */ /* 0x000fe20000000400 */
[----:B------:R-:W-:-:S03]  /*1090*/  LOP3.LUT R4, R4, UR4, RZ, 0xc0, !PT ;  /* 0x0000000404047c12 */ /* 0x000fc6000f8ec0ff */
        /* <DEDUP_REMOVED lines=129> */
[----:B------:R-:W-:Y:S01]  /*18b0*/  SHF.R.U32.HI R4, RZ, UR6, R49 ;  /* 0x00000006ff047c19 */ /* 0x000fe20008011631 */
[----:B------:R-:W0:Y:S03]  /*18c0*/  S2UR UR6, SR_CgaCtaId ;  /* 0x00000000000679c3 */ /* 0x000e260000008800 */
[----:B------:R-:W-:Y:S01]  /*18d0*/  LOP3.LUT R4, R4, UR4, RZ, 0xc0, !PT ;  /* 0x0000000404047c12 */ /* 0x000fe2000f8ec0ff */
[----:B------:R-:W-:-:S04]  /*18e0*/  UMOV UR4, 0x400 ;  /* 0x0000040000047882 */ /* 0x000fc80000000000 */
[----:B------:R-:W-:Y:S01]  /*18f0*/  IMAD.SHL.U32 R6, R4, 0x400, RZ ;  /* 0x0000040004067824 */ /* 0x000fe200078e00ff */
[----:B------:R-:W-:-:S04]  /*1900*/  SHF.R.U32.HI R4, RZ, 0x4, R4 ;  /* 0x00000004ff047819 */ /* 0x000fc80000011604 */
[----:B------:R-:W-:Y:S02]  /*1910*/  LOP3.LUT R6, R6, 0x7c00, RZ, 0xc0, !PT ;  /* 0x00007c0006067812 */ /* 0x000fe400078ec0ff */
[----:B------:R-:W-:-:S04]  /*1920*/  LOP3.LUT R4, R4, 0xffffffe, RZ, 0xc0, !PT ;  /* 0x0ffffffe04047812 */ /* 0x000fc800078ec0ff */
[----:B------:R-:W-:Y:S01]  /*1930*/  IADD3 R90, PT, PT, R4, R47, R6 ;  /* 0x0000002f045a7210 */ /* 0x000fe20007ffe006 */
[----:B-1----:R-:W-:Y:S01]  /*1940*/  VIADD R7, R85, 0x1 ;  /* 0x0000000155077836 */ /* 0x002fe20000000000 */
[----:B0-----:R-:W-:-:S04]  /*1950*/  ULEA UR4, UR6, UR4, 0x18 ;  /* 0x0000000406047291 */ /* 0x001fc8000f8ec0ff */
[----:B------:R-:W-:Y:S04]  /*1960*/  STS.U16 [R84], R7 ;  /* 0x0000000754007388 */ /* 0x000fe80000000400 */
[----:B------:R-:W0:Y:S02]  /*1970*/  LDS.U16 R87, [R86] ;  /* 0x0000000056577984 */ /* 0x000e240000000400 */
[----:B0-----:R-:W-:-:S05]  /*1980*/  VIADD R5, R87, 0x1 ;  /* 0x0000000157057836 */ /* 0x001fca0000000000 */
[----:B------:R-:W-:Y:S04]  /*1990*/  STS.U16 [R86], R5 ;  /* 0x0000000556007388 */ /* 0x000fe80000000400 */
[----:B------:R-:W0:Y:S02]  /*19a0*/  LDS.U16 R89, [R88] ;  /* 0x0000000058597984 */ /* 0x000e240000000400 */
[----:B0-----:R-:W-:-:S05]  /*19b0*/  VIADD R7, R89, 0x1 ;  /* 0x0000000159077836 */ /* 0x001fca0000000000 */
[----:B------:R-:W-:Y:S04]  /*19c0*/  STS.U16 [R88], R7 ;  /* 0x0000000758007388 */ /* 0x000fe80000000400 */
[----:B------:R-:W0:Y:S02]  /*19d0*/  LDS.U16 R91, [R90] ;  /* 0x000000005a5b7984 */ /* 0x000e240000000400 */
[----:B0-----:R-:W-:-:S05]  /*19e0*/  VIADD R5, R91, 0x1 ;  /* 0x000000015b057836 */ /* 0x001fca0000000000 */
[----:B------:R-:W-:Y:S01]  /*19f0*/  STS.U16 [R90], R5 ;  /* 0x000000055a007388 */ /* 0x000fe20000000400 */
[----:B------:R-:W-:Y:S06]  /*1a00*/  BAR.SYNC.DEFER_BLOCKING 0x0 ;  /* 0x0000000000007b1d */ /* 0x000fec0000010000 */
[----:B------:R-:W-:Y:S04]  /*1a10*/  LDS R92, [R51] ;  /* 0x00000000335c7984 */ /* 0x000fe80000000800 */
[----:B------:R-:W0:Y:S04]  /*1a20*/  LDS R93, [R51+0x4] ;  /* 0x00000400335d7984 */ /* 0x000e280000000800 */
[----:B------:R-:W1:Y:S04]  /*1a30*/  LDS R94, [R51+0x8] ;  /* 0x00000800335e7984 */ /* 0x000e680000000800 */
[----:B------:R-:W2:Y:S04]  /*1a40*/  LDS R95, [R51+0xc] ;  /* 0x00000c00335f7984 */ /* 0x000ea80000000800 */
[----:B------:R-:W3:Y:S04]  /*1a50*/  LDS R96, [R51+0x10] ;  /* 0x0000100033607984 */ /* 0x000ee80000000800 */
[----:B------:R-:W4:Y:S04]  /*1a60*/  LDS R97, [R51+0x14] ;  /* 0x0000140033617984 */ /* 0x000f280000000800 */
[----:B------:R-:W4:Y:S04]  /*1a70*/  LDS R98, [R51+0x18] ;  /* 0x0000180033627984 */ /* 0x000f280000000800 */
[----:B------:R-:W4:Y:S04]  /*1a80*/  LDS R99, [R51+0x1c] ;  /* 0x00001c0033637984 */ /* 0x000f280000000800 */
[----:B------:R-:W4:Y:S04]  /*1a90*/  LDS R100, [R51+0x20] ;  /* 0x0000200033647984 */ /* 0x000f280000000800 */
[----:B------:R-:W4:Y:S04]  /*1aa0*/  LDS R101, [R51+0x24] ;  /* 0x0000240033657984 */ /* 0x000f280000000800 */
[----:B------:R-:W4:Y:S04]  /*1ab0*/  LDS R102, [R51+0x28] ;  /* 0x0000280033667984 */ /* 0x000f280000000800 */
[----:B------:R-:W4:Y:S01]  /*1ac0*/  LDS R103, [R51+0x2c] ;  /* 0x00002c0033677984 */ /* 0x000f220000000800 */
[----:B0-----:R-:W-:-:S03]  /*1ad0*/  IMAD.IADD R93, R92, 0x1, R93 ;  /* 0x000000015c5d7824 */ /* 0x001fc600078e025d */
[----:B------:R-:W0:Y:S01]  /*1ae0*/  LDS R104, [R51+0x30] ;  /* 0x0000300033687984 */ /* 0x000e220000000800 */
[----:B-1----:R-:W-:-:S03]  /*1af0*/  IMAD.IADD R94, R94, 0x1, R93 ;  /* 0x000000015e5e7824 */ /* 0x002fc600078e025d */
[----:B------:R-:W1:Y:S01]  /*1b00*/  LDS R105, [R51+0x34] ;  /* 0x0000340033697984 */ /* 0x000e620000000800 */
[----:B--2---:R-:W-:-:S03]  /*1b10*/  IMAD.IADD R95, R95, 0x1, R94 ;  /* 0x000000015f5f7824 */ /* 0x004fc600078e025e */
[----:B------:R-:W2:Y:S01]  /*1b20*/  LDS R106, [R51+0x38] ;  /* 0x00003800336a7984 */ /* 0x000ea20000000800 */
[----:B---3--:R-:W-:-:S03]  /*1b30*/  IMAD.IADD R96, R96, 0x1, R95 ;  /* 0x0000000160607824 */ /* 0x008fc600078e025f */
[----:B------:R-:W3:Y:S01]  /*1b40*/  LDS R107, [R51+0x3c] ;  /* 0x00003c00336b7984 */ /* 0x000ee20000000800 */
[----:B----4-:R-:W-:-:S03]  /*1b50*/  IMAD.IADD R97, R97, 0x1, R96 ;  /* 0x0000000161617824 */ /* 0x010fc600078e0260 */
[----:B------:R-:W4:Y:S01]  /*1b60*/  LDS R108, [R51+0x40] ;  /* 0x00004000336c7984 */ /* 0x000f220000000800 */
[----:B------:R-:W-:-:S03]  /*1b70*/  IMAD.IADD R98, R98, 0x1, R97 ;  /* 0x0000000162627824 */ /* 0x000fc600078e0261 */
        /* <DEDUP_REMOVED lines=31> */
[----:B------:R-:W-:-:S04]  /*1d70*/  IMAD.IADD R114, R114, 0x1, R113 ;  /* 0x0000000172727824 */ /* 0x000fc800078e0271 */
[----:B0-----:R-:W-:-:S04]  /*1d80*/  IMAD.IADD R115, R115, 0x1, R114 ;  /* 0x0000000173737824 */ /* 0x001fc800078e0272 */
[----:B-1----:R-:W-:-:S04]  /*1d90*/  IMAD.IADD R116, R116, 0x1, R115 ;  /* 0x0000000174747824 */ /* 0x002fc800078e0273 */
[----:B--2---:R-:W-:-:S04]  /*1da0*/  IMAD.IADD R117, R117, 0x1, R116 ;  /* 0x0000000175757824 */ /* 0x004fc800078e0274 */
[----:B---3--:R-:W-:-:S04]  /*1db0*/  IMAD.IADD R118, R118, 0x1, R117 ;  /* 0x0000000176767824 */ /* 0x008fc800078e0275 */
[----:B----4-:R-:W-:-:S04]  /*1dc0*/  IMAD.IADD R119, R119, 0x1, R118 ;  /* 0x0000000177777824 */ /* 0x010fc800078e0276 */
[----:B------:R-:W-:-:S04]  /*1dd0*/  IMAD.IADD R120, R120, 0x1, R119 ;  /* 0x0000000178787824 */ /* 0x000fc800078e0277 */
[----:B------:R-:W-:-:S04]  /*1de0*/  IMAD.IADD R121, R121, 0x1, R120 ;  /* 0x0000000179797824 */ /* 0x000fc800078e0278 */
[----:B------:R-:W-:-:S04]  /*1df0*/  IMAD.IADD R122, R122, 0x1, R121 ;  /* 0x000000017a7a7824 */ /* 0x000fc800078e0279 */
[----:B------:R-:W-:-:S04]  /*1e00*/  IMAD.IADD R123, R123, 0x1, R122 ;  /* 0x000000017b7b7824 */ /* 0x000fc800078e027a */
[----:B------:R-:W-:-:S05]  /*1e10*/  IMAD.IADD R125, R4, 0x1, R123 ;  /* 0x00000001047d7824 */ /* 0x000fca00078e027b */
        /* <DEDUP_REMOVED lines=8> */
[----:B------:R-:W0:Y:S02]  /*1ea0*/  SHFL.UP P0, R126, R127, 0x10, RZ ;  /* 0x060000007f7e7989 */ /* 0x000e2400000000ff */
[----:B0-----:R-:W-:Y:S01]  /*1eb0*/  @P0 IMAD.IADD R126, R127, 0x1, R126 ;  /* 0x000000017f7e0824 */ /* 0x001fe200078e027e */
[----:B------:R-:W-:-:S03]  /*1ec0*/  ISETP.NE.AND P0, PT, R124, 0x1, PT ;  /* 0x000000017c00780c */ /* 0x000fc60003f05270 */
[----:B------:R-:W-:Y:S01]  /*1ed0*/  IMAD.IADD R125, R126, 0x1, -R125 ;  /* 0x000000017e7d7824 */ /* 0x000fe200078e0a7d */
[----:B------:R-:W-:Y:S01]  /*1ee0*/  @!P1 STS [R50+0x8400], R126 ;  /* 0x0084007e32009388 */ /* 0x000fe20000000800 */
[----:B------:R-:W-:Y:S01]  /*1ef0*/  BAR.SYNC.DEFER_BLOCKING 0x0 ;  /* 0x0000000000007b1d */ /* 0x000fe20000010000 */
[----:B------:R-:W-:-:S05]  /*1f00*/  ISETP.NE.AND P1, PT, R124, 0x4, PT ;  /* 0x000000047c00780c */ /* 0x000fca0003f25270 */
[----:B------:R-:W0:Y:S04]  /*1f10*/  LDS.128 R4, [UR4+0x8400] ;  /* 0x00840004ff047984 */ /* 0x000e280008000c00 */
[----:B------:R-:W1:Y:S01]  /*1f20*/  LDS.128 R8, [UR4+0x8410] ;  /* 0x00841004ff087984 */ /* 0x000e620008000c00 */
[C---:B0-----:R-:W-:Y:S01]  /*1f30*/  SEL R55, R4.reuse, R55, !P0 ;  /* 0x0000003704377207 */ /* 0x041fe20004000000 */
[----:B------:R-:W-:Y:S01]  /*1f40*/  IMAD.IADD R5, R4, 0x1, R5 ;  /* 0x0000000104057824 */ /* 0x000fe200078e0205 */
[----:B------:R-:W-:-:S03]  /*1f50*/  ISETP.NE.AND P0, PT, R124, 0x2, PT ;  /* 0x000000027c00780c */ /* 0x000fc60003f05270 */
[----:B------:R-:W-:Y:S01]  /*1f60*/  IMAD.IADD R6, R6, 0x1, R5 ;  /* 0x0000000106067824 */ /* 0x000fe200078e0205 */
[----:B------:R-:W-:Y:S02]  /*1f70*/  SEL R55, R5, R55, !P0 ;  /* 0x0000003705377207 */ /* 0x000fe40004000000 */
[----:B------:R-:W-:Y:S01]  /*1f80*/  ISETP.NE.AND P0, PT, R124, 0x3, PT ;  /* 0x000000037c00780c */ /* 0x000fe20003f05270 */
[----:B------:R-:W-:-:S03]  /*1f90*/  IMAD.IADD R7, R7, 0x1, R6 ;  /* 0x0000000107077824 */ /* 0x000fc600078e0206 */
[----:B------:R-:W-:Y:S01]  /*1fa0*/  SEL R55, R6, R55, !P0 ;  /* 0x0000003706377207 */ /* 0x000fe20004000000 */
[C---:B-1----:R-:W-:Y:S01]  /*1fb0*/  IMAD.IADD R8, R7.reuse, 0x1, R8 ;  /* 0x0000000107087824 */ /* 0x042fe200078e0208 */
[----:B------:R-:W-:Y:S02]  /*1fc0*/  ISETP.NE.AND P0, PT, R124, 0x5, PT ;  /* 0x000000057c00780c */ /* 0x000fe40003f05270 */
[----:B------:R-:W-:Y:S01]  /*1fd0*/  SEL R55, R7, R55, !P1 ;  /* 0x0000003707377207 */ /* 0x000fe20004800000 */
[----:B------:R-:W-:Y:S01]  /*1fe0*/  IMAD.IADD R9, R9, 0x1, R8 ;  /* 0x0000000109097824 */ /* 0x000fe200078e0208 */
[----:B------:R-:W-:Y:S02]  /*1ff0*/  ISETP.NE.AND P1, PT, R42, RZ, PT ;  /* 0x000000ff2a00720c */ /* 0x000fe40003f25270 */
[----:B------:R-:W-:Y:S01]  /*2000*/  SEL R55, R8, R55, !P0 ;  /* 0x0000003708377207 */ /* 0x000fe20004000000 */
[----:B------:R-:W-:Y:S01]  /*2010*/  IMAD.IADD R10, R10, 0x1, R9 ;  /* 0x000000010a0a7824 */ /* 0x000fe200078e0209 */
[----:B------:R-:W-:-:S02]  /*2020*/  ISETP.GT.U32.AND P0, PT, R0, 0x1f, PT ;  /* 0x0000001f0000780c */ /* 0x000fc40003f04070 */
[----:B------:R-:W-:Y:S01]  /*2030*/  SEL R55, R9, R55, !P2 ;  /* 0x0000003709377207 */ /* 0x000fe20005000000 */
[----:B------:R-:W-:Y:S01]  /*2040*/  IMAD.IADD R11, R11, 0x1, R10 ;  /* 0x000000010b0b7824 */ /* 0x000fe200078e020a */
[----:B------:R-:W-:Y:S02]  /*2050*/  ISETP.GT.U32.OR P2, PT, R0, 0x1f, P1 ;  /* 0x0000001f0000780c */ /* 0x000fe40000f44470 */
[----:B------:R-:W-:Y:S02]  /*2060*/  SEL R4, R125, RZ, P1 ;  /* 0x000000ff7d047207 */ /* 0x000fe40000800000 */
[----:B------:R-:W-:-:S05]  /*2070*/  SEL R55, R10, R55, !P3 ;  /* 0x000000370a377207 */ /* 0x000fca0005800000 */
[----:B------:R-:W-:Y:S01]  /*2080*/  @P0 IMAD.IADD R125, R55, 0x1, R4 ;  /* 0x00000001377d0824 */ /* 0x000fe200078e0204 */
[----:B------:R-:W-:-:S03]  /*2090*/  ISETP.NE.AND P0, PT, R0, RZ, PT ;  /* 0x000000ff0000720c */ /* 0x000fc60003f05270 */
[----:B------:R-:W-:-:S05]  /*20a0*/  @!P2 IMAD.U32 R125, R11, 0x10000, RZ ;  /* 0x000100000b7da824 */ /* 0x000fca00078e00ff */
[----:B------:R-:W-:Y:S01]  /*20b0*/  @!P2 STS [UR4+0x8428], R125 ;  /* 0x0084287dff00a988 */ /* 0x000fe20008000804 */
[----:B------:R-:W-:Y:S06]  /*20c0*/  BAR.SYNC.DEFER_BLOCKING 0x0 ;  /* 0x0000000000007b1d */ /* 0x000fec0000010000 */
[----:B------:R-:W0:Y:S02]  /*20d0*/  LDS R4, [UR4+0x8428] ;  /* 0x00842804ff047984 */ /* 0x000e240008000800 */
[----:B0-----:R-:W-:-:S05]  /*20e0*/  SEL R4, R4, RZ, P0 ;  /* 0x000000ff04047207 */ /* 0x001fca0000000000 */
[----:B------:R-:W-:-:S04]  /*20f0*/  IMAD.IADD R4, R4, 0x1, R125 ;  /* 0x0000000104047824 */ /* 0x000fc800078e027d */
[--C-:B------:R-:W-:Y:S01]  /*2100*/  IMAD.IADD R92, R92, 0x1, R4.reuse ;  /* 0x000000015c5c7824 */ /* 0x100fe200078e0204 */
[----:B------:R-:W-:Y:S01]  /*2110*/  STS [R51], R4 ;  /* 0x0000000433007388 */ /* 0x000fe20000000800 */
[--C-:B------:R-:W-:Y:S02]  /*2120*/  IMAD.IADD R6, R93, 0x1, R4.reuse ;  /* 0x000000015d067824 */ /* 0x100fe400078e0204 */
[--C-:B------:R-:W-:Y:S01]  /*2130*/  IMAD.IADD R94, R94, 0x1, R4.reuse ;  /* 0x000000015e5e7824 */ /* 0x100fe200078e0204 */
[----:B------:R-:W-:Y:S01]  /*2140*/  STS [R51+0x4], R92 ;  /* 0x0000045c33007388 */ /* 0x000fe20000000800 */
[--C-:B------:R-:W-:Y:S02]  /*2150*/  IMAD.IADD R8, R95, 0x1, R4.reuse ;  /* 0x000000015f087824 */ /* 0x100fe400078e0204 */
[--C-:B------:R-:W-:Y:S01]  /*2160*/  IMAD.IADD R96, R96, 0x1, R4.reuse ;  /* 0x0000000160607824 */ /* 0x100fe200078e0204 */
[----:B------:R-:W-:Y:S01]  /*2170*/  STS [R51+0x8], R6 ;  /* 0x0000080633007388 */ /* 0x000fe20000000800 */
[----:B------:R-:W-:-:S02]  /*2180*/  IMAD.IADD R10, R97, 0x1, R4 ;  /* 0x00000001610a7824 */ /* 0x000fc400078e0204 */
[--C-:B------:R-:W-:Y:S01]  /*2190*/  IMAD.IADD R98, R98, 0x1, R4.reuse ;  /* 0x0000000162627824 */ /* 0x100fe200078e0204 */
[----:B------:R-:W-:Y:S01]  /*21a0*/  STS [R51+0xc], R94 ;  /* 0x00000c5e33007388 */ /* 0x000fe20000000800 */
        /* <DEDUP_REMOVED lines=36> */
[----:B------:R-:W-:-:S03]  /*23f0*/  IMAD.IADD R150, R123, 0x1, R4 ;  /* 0x000000017b967824 */ /* 0x000fc600078e0204 */
[----:B------:R-:W-:Y:S04]  /*2400*/  STS [R51+0x40], R134 ;  /* 0x0000408633007388 */ /* 0x000fe80000000800 */
        /* <DEDUP_REMOVED lines=15> */
[----:B------:R-:W-:Y:S01]  /*2500*/  STS [R51+0x80], R150 ;  /* 0x0000809633007388 */ /* 0x000fe20000000800 */
[----:B------:R-:W-:Y:S06]  /*2510*/  BAR.SYNC.DEFER_BLOCKING 0x0 ;  /* 0x0000000000007b1d */ /* 0x000fec0000010000 */
[----:B------:R-:W0:Y:S04]  /*2520*/  LDS.U16 R5, [R54] ;  /* 0x0000000036057984 */ /* 0x000e280000000400 */
[----:B------:R-:W1:Y:S04]  /*2530*/  LDS.U16 R56, [R56] ;  /* 0x0000000038387984 */ /* 0x000e680000000400 */
[----:B------:R-:W2:Y:S04]  /*2540*/  LDS.U16 R58, [R58] ;  /* 0x000000003a3a7984 */ /* 0x000ea80000000400 */
[----:B------:R-:W3:Y:S04]  /*2550*/  LDS.U16 R60, [R60] ;  /* 0x000000003c3c7984 */ /* 0x000ee80000000400 */
[----:B------:R-:W4:Y:S04]  /*2560*/  LDS.U16 R62, [R62] ;  /* 0x000000003e3e7984 */ /* 0x000f280000000400 */
[----:B------:R-:W4:Y:S04]  /*2570*/  LDS.U16 R64, [R64] ;  /* 0x0000000040407984 */ /* 0x000f280000000400 */
[----:B------:R-:W4:Y:S04]  /*2580*/  LDS.U16 R66, [R66] ;  /* 0x0000000042427984 */ /* 0x000f280000000400 */
[----:B------:R-:W4:Y:S04]  /*2590*/  LDS.U16 R68, [R68] ;  /* 0x0000000044447984 */ /* 0x000f280000000400 */
[----:B------:R-:W4:Y:S04]  /*25a0*/  LDS.U16 R70, [R70] ;  /* 0x0000000046467984 */ /* 0x000f280000000400 */
[----:B------:R-:W4:Y:S04]  /*25b0*/  LDS.U16 R72, [R72] ;  /* 0x0000000048487984 */ /* 0x000f280000000400 */
[----:B------:R-:W4:Y:S01]  /*25c0*/  LDS.U16 R74, [R74] ;  /* 0x000000004a4a7984 */ /* 0x000f220000000400 */
[----:B0-----:R-:W-:-:S03]  /*25d0*/  IMAD.IADD R5, R52, 0x1, R5 ;  /* 0x0000000134057824 */ /* 0x001fc600078e0205 */
[----:B------:R-:W0:Y:S01]  /*25e0*/  LDS.U16 R76, [R76] ;  /* 0x000000004c4c7984 */ /* 0x000e220000000400 */
[----:B-1----:R-:W-:-:S03]  /*25f0*/  IMAD.IADD R56, R57, 0x1, R56 ;  /* 0x0000000139387824 */ /* 0x002fc600078e0238 */
[----:B------:R-:W1:Y:S01]  /*2600*/  LDS.U16 R78, [R78] ;  /* 0x000000004e4e7984 */ /* 0x000e620000000400 */
[----:B--2---:R-:W-:-:S03]  /*2610*/  IMAD.IADD R58, R59, 0x1, R58 ;  /* 0x000000013b3a7824 */ /* 0x004fc600078e023a */
[----:B------:R-:W2:Y:S01]  /*2620*/  LDS.U16 R80, [R80] ;  /* 0x0000000050507984 */ /* 0x000ea20000000400 */
[----:B---3--:R-:W-:-:S03]  /*2630*/  IMAD.IADD R60, R61, 0x1, R60 ;  /* 0x000000013d3c7824 */ /* 0x008fc600078e023c */
[----:B------:R-:W3:Y:S01]  /*2640*/  LDS.U16 R82, [R82] ;  /* 0x0000000052527984 */ /* 0x000ee20000000400 */
[----:B----4-:R-:W-:-:S03]  /*2650*/  IMAD.IADD R62, R63, 0x1, R62 ;  /* 0x000000013f3e7824 */ /* 0x010fc600078e023e */
[----:B------:R-:W4:Y:S01]  /*2660*/  LDS.U16 R84, [R84] ;  /* 0x0000000054547984 */ /* 0x000f220000000400 */
[----:B------:R-:W-:-:S03]  /*2670*/  IMAD.IADD R64, R65, 0x1, R64 ;  /* 0x0000000141407824 */ /* 0x000fc600078e0240 */
[----:B------:R-:W4:Y:S01]  /*2680*/  LDS.U16 R86, [R86] ;  /* 0x0000000056567984 */ /* 0x000f220000000400 */
[----:B------:R-:W-:-:S03]  /*2690*/  IMAD.IADD R66, R67, 0x1, R66 ;  /* 0x0000000143427824 */ /* 0x000fc600078e0242 */
[----:B------:R-:W4:Y:S01]  /*26a0*/  LDS.U16 R88, [R88] ;  /* 0x0000000058587984 */ /* 0x000f220000000400 */
[----:B------:R-:W-:-:S03]  /*26b0*/  IMAD.IADD R68, R69, 0x1, R68 ;  /* 0x0000000145447824 */ /* 0x000fc600078e0244 */
[----:B------:R-:W4:Y:S01]  /*26c0*/  LDS.U16 R90, [R90] ;  /* 0x000000005a5a7984 */ /* 0x000f220000000400 */
[----:B------:R-:W-:Y:S02]  /*26d0*/  IMAD.IADD R70, R71, 0x1, R70 ;  /* 0x0000000147467824 */ /* 0x000fe400078e0246 */
[----:B------:R-:W-:Y:S02]  /*26e0*/  IMAD.IADD R72, R73, 0x1, R72 ;  /* 0x0000000149487824 */ /* 0x000fe400078e0248 */
[----:B------:R-:W-:Y:S02]  /*26f0*/  IMAD.IADD R74, R75, 0x1, R74 ;  /* 0x000000014b4a7824 */ /* 0x000fe400078e024a */
[----:B0-----:R-:W-:Y:S02]  /*2700*/  IMAD.IADD R76, R77, 0x1, R76 ;  /* 0x000000014d4c7824 */ /* 0x001fe400078e024c */
[----:B-1----:R-:W-:Y:S02]  /*2710*/  IMAD.IADD R78, R79, 0x1, R78 ;  /* 0x000000014f4e7824 */ /* 0x002fe400078e024e */
[----:B--2---:R-:W-:-:S02]  /*2720*/  IMAD.IADD R80, R81, 0x1, R80 ;  /* 0x0000000151507824 */ /* 0x004fc400078e0250 */
[----:B---3--:R-:W-:Y:S02]  /*2730*/  IMAD.IADD R82, R83, 0x1, R82 ;  /* 0x0000000153527824 */ /* 0x008fe400078e0252 */
[----:B----4-:R-:W-:Y:S02]  /*2740*/  IMAD.IADD R84, R85, 0x1, R84 ;  /* 0x0000000155547824 */ /* 0x010fe400078e0254 */
[----:B------:R-:W-:Y:S02]  /*2750*/  IMAD.IADD R86, R87, 0x1, R86 ;  /* 0x0000000157567824 */ /* 0x000fe400078e0256 */
[----:B------:R-:W-:Y:S02]  /*2760*/  IMAD.IADD R88, R89, 0x1, R88 ;  /* 0x0000000159587824 */ /* 0x000fe400078e0258 */
[----:B------:R-:W-:Y:S01]  /*2770*/  IMAD.IADD R90, R91, 0x1, R90 ;  /* 0x000000015b5a7824 */ /* 0x000fe200078e025a */
[----:B------:R-:W-:Y:S06]  /*2780*/  BAR.SYNC.DEFER_BLOCKING 0x0 ;  /* 0x0000000000007b1d */ /* 0x000fec0000010000 */
[----:B------:R-:W-:Y:S05]  /*2790*/  BRA.U UP0, `(.L_x_221) ;  /* 0x0000000500987547 */ /* 0x000fea000b800000 */
[----:B------:R-:W-:Y:S01]  /*27a0*/  LEA R4, R5, UR4, 0x2 ;  /* 0x0000000405047c11 */ /* 0x000fe2000f8e10ff */
[----:B------:R-:W-:Y:S01]  /*27b0*/  UIADD3 UR7, UPT, UPT, UR7, 0x6, URZ ;  /* 0x0000000607077890 */ /* 0x000fe2000fffe0ff */
[----:B------:R-:W-:Y:S01]  /*27c0*/  LEA R5, R56, UR4, 0x2 ;  /* 0x0000000438057c11 */ /* 0x000fe2000f8e10ff */
[----:B------:R-:W-:Y:S01]  /*27d0*/  UIADD3 UR5, UPT, UPT, UR5, -0x6, URZ ;  /* 0xfffffffa05057890 */ /* 0x000fe2000fffe0ff */
[----:B------:R-:W-:Y:S01]  /*27e0*/  LEA R6, R58, UR4, 0x2 ;  /* 0x000000043a067c11 */ /* 0x000fe2000f8e10ff */
[----:B------:R1:W-:Y:S01]  /*27f0*/  STS [R4], R29 ;  /* 0x0000001d04007388 */ /* 0x0003e20000000800 */
[----:B------:R-:W-:Y:S02]  /*2800*/  LEA R7, R60, UR4, 0x2 ;  /* 0x000000043c077c11 */ /* 0x000fe4000f8e10ff */
[----:B------:R-:W-:Y:S01]  /*2810*/  LEA R8, R62, UR4, 0x2 ;  /* 0x000000043e087c11 */ /* 0x000fe2000f8e10ff */
[----:B------:R1:W-:Y:S01]  /*2820*/  STS [R5], R30 ;  /* 0x0000001e05007388 */ /* 0x0003e20000000800 */
[----:B------:R-:W-:-:S02]  /*2830*/  LEA R9, R64, UR4, 0x2 ;  /* 0x0000000440097c11 */ /* 0x000fc4000f8e10ff */
[----:B------:R-:W-:Y:S01]  /*2840*/  LEA R10, R66, UR4, 0x2 ;  /* 0x00000004420a7c11 */ /* 0x000fe2000f8e10ff */
[----:B------:R1:W-:Y:S01]  /*2850*/  STS [R6], R31 ;  /* 0x0000001f06007388 */ /* 0x0003e20000000800 */
[----:B------:R-:W-:Y:S02]  /*2860*/  LEA R11, R68, UR4, 0x2 ;  /* 0x00000004440b7c11 */ /* 0x000fe4000f8e10ff */
        /* <DEDUP_REMOVED lines=16> */
[----:B------:R1:W-:Y:S04]  /*2970*/  STS [R52], R37 ;  /* 0x0000002534007388 */ /* 0x0003e80000000800 */
        /* <DEDUP_REMOVED lines=9> */
[----:B------:R1:W-:Y:S01]  /*2a10*/  STS [R64], R49 ;  /* 0x0000003140007388 */ /* 0x0003e20000000800 */
[----:B------:R-:W-:Y:S06]  /*2a20*/  BAR.SYNC.DEFER_BLOCKING 0x0 ;  /* 0x0000000000007b1d */ /* 0x000fec0000010000 */
[----:B------:R1:W2:Y:S04]  /*2a30*/  LDS R29, [R53] ;  /* 0x00000000351d7984 */ /* 0x0002a80000000800 */
[----:B------:R1:W3:Y:S04]  /*2a40*/  LDS R30, [R53+0x4] ;  /* 0x00000400351e7984 */ /* 0x0002e80000000800 */
[----:B------:R1:W4:Y:S04]  /*2a50*/  LDS R31, [R53+0x8] ;  /* 0x00000800351f7984 */ /* 0x0003280000000800 */
[----:B------:R1:W0:Y:S04]  /*2a60*/  LDS R32, [R53+0xc] ;  /* 0x00000c0035207984 */ /* 0x0002280000000800 */
        /* <DEDUP_REMOVED lines=14> */
[----:B------:R1:W0:Y:S01]  /*2b50*/  LDS R49, [R53+0x48] ;  /* 0x0000480035317984 */ /* 0x0002220000000800 */
[----:B------:R-:W-:Y:S06]  /*2b60*/  BAR.SYNC.DEFER_BLOCKING 0x0 ;  /* 0x0000000000007b1d */ /* 0x000fec0000010000 */
[----:B-----5:R1:W-:Y:S04]  /*2b70*/  STS [R4], R2 ;  /* 0x0000000204007388 */ /* 0x0203e80000000800 */
        /* <DEDUP_REMOVED lines=19> */
[----:B------:R1:W0:Y:S04]  /*2cb0*/  LDS R2, [R53] ;  /* 0x0000000035027984 */ /* 0x0002280000000800 */
        /* <DEDUP_REMOVED lines=19> */
[----:B--234-:R-:W-:Y:S05]  /*2df0*/  BRA `(.L_x_222) ;  /* 0xffffffdc00587947 */ /* 0x01cfea000383ffff */
.L_x_221:
[----:B------:R-:W-:Y:S01]  /*2e00*/  LEA R5, R5, UR4, 0x2 ;  /* 0x0000000405057c11 */ /* 0x000fe2000f8e10ff */
[----:B------:R-:W-:Y:S01]  /*2e10*/  IMAD R53, R0, -0x48, R53 ;  /* 0xffffffb800357824 */ /* 0x000fe200078e0235 */
[----:B------:R-:W-:Y:S01]  /*2e20*/  LEA R56, R56, UR4, 0x2 ;  /* 0x0000000438387c11 */ /* 0x000fe2000f8e10ff */
[----:B------:R-:W0:Y:S01]  /*2e30*/  LDCU.64 UR6, c[0x0][0x3a0] ;  /* 0x00007400ff0677ac */ /* 0x000e220008000a00 */
[----:B------:R-:W-:Y:S01]  /*2e40*/  LEA R58, R58, UR4, 0x2 ;  /* 0x000000043a3a7c11 */ /* 0x000fe2000f8e10ff */
[----:B------:R-:W-:Y:S01]  /*2e50*/  STS [R5], R29 ;  /* 0x0000001d05007388 */ /* 0x000fe20000000800 */
[----:B------:R-:W-:Y:S02]  /*2e60*/  LEA R60, R60, UR4, 0x2 ;  /* 0x000000043c3c7c11 */ /* 0x000fe4000f8e10ff */
[----:B------:R-:W-:Y:S01]  /*2e70*/  LEA R62, R62, UR4, 0x2 ;  /* 0x000000043e3e7c11 */ /* 0x000fe2000f8e10ff */
[----:B------:R-:W-:Y:S01]  /*2e80*/  STS [R56], R30 ;  /* 0x0000001e38007388 */ /* 0x000fe20000000800 */
[----:B------:R-:W-:-:S02]  /*2e90*/  LEA R64, R64, UR4, 0x2 ;  /* 0x0000000440407c11 */ /* 0x000fc4000f8e10ff */
[----:B------:R-:W-:Y:S01]  /*2ea0*/  LEA R66, R66, UR4, 0x2 ;  /* 0x0000000442427c11 */ /* 0x000fe2000f8e10ff */
[----:B------:R-:W-:Y:S01]  /*2eb0*/  STS [R58], R31 ;  /* 0x0000001f3a007388 */ /* 0x000fe20000000800 */
[----:B------:R-:W-:Y:S02]  /*2ec0*/  LEA R68, R68, UR4, 0x2 ;  /* 0x0000000444447c11 */ /* 0x000fe4000f8e10ff */
[----:B------:R-:W-:Y:S01]  /*2ed0*/  LEA R70, R70, UR4, 0x2 ;  /* 0x0000000446467c11 */ /* 0x000fe2000f8e10ff */
[----:B------:R-:W-:Y:S01]  /*2ee0*/  STS [R60], R32 ;  /* 0x000000203c007388 */ /* 0x000fe20000000800 */
[----:B------:R-:W-:Y:S02]  /*2ef0*/  LEA R72, R72, UR4, 0x2 ;  /* 0x0000000448487c11 */ /* 0x000fe4000f8e10ff */
[----:B------:R-:W-:Y:S01]  /*2f00*/  LEA R74, R74, UR4, 0x2 ;  /* 0x000000044a4a7c11 */ /* 0x000fe2000f8e10ff */
[----:B------:R-:W-:Y:S01]  /*2f10*/  STS [R62], R33 ;  /* 0x000000213e007388 */ /* 0x000fe20000000800 */
[----:B------:R-:W-:Y:S01]  /*2f20*/  LEA R76, R76, UR4, 0x2 ;  /* 0x000000044c4c7c11 */ /* 0x000fe2000f8e10ff */
[----:B0-----:R-:W-:Y:S01]  /*2f30*/  IMAD.U32 R4, RZ, RZ, UR7 ;  /* 0x00000007ff047e24 */ /* 0x001fe2000f8e00ff */
        /* <DEDUP_REMOVED lines=11> */
[----:B------:R-:W-:-:S03]  /*2ff0*/  ISETP.LT.U32.AND P2, PT, R0, UR6, PT ;  /* 0x0000000600007c0c */ /* 0x000fc6000bf41070 */
[----:B------:R-:W-:Y:S01]  /*3000*/  STS [R72], R38 ;  /* 0x0000002648007388 */ /* 0x000fe20000000800 */
[----:B------:R-:W-:-:S03]  /*3010*/  ISETP.GT.U32.AND.EX P2, PT, R4, RZ, PT, P2 ;  /* 0x000000ff0400720c */ /* 0x000fc60003f44120 */
[----:B------:R-:W-:Y:S04]  /*3020*/  STS [R74], R39 ;  /* 0x000000274a007388 */ /* 0x000fe80000000800 */
[----:B------:R-:W-:Y:S04]  /*3030*/  STS [R76], R40 ;  /* 0x000000284c007388 */ /* 0x000fe80000000800 */
[----:B------:R-:W-:Y:S04]  /*3040*/  STS [R78], R41 ;  /* 0x000000294e007388 */ /* 0x000fe80000000800 */
[----:B------:R-:W-:Y:S04]  /*3050*/  STS [R80], R43 ;  /* 0x0000002b50007388 */ /* 0x000fe80000000800 */
[----:B------:R-:W-:Y:S04]  /*3060*/  STS [R47], R44 ;  /* 0x0000002c2f007388 */ /* 0x000fe80000000800 */
[----:B------:R-:W-:Y:S04]  /*3070*/  STS [R84], R45 ;  /* 0x0000002d54007388 */ /* 0x000fe80000000800 */
[----:B------:R-:W-:Y:S04]  /*3080*/  STS [R51], R46 ;  /* 0x0000002e33007388 */ /* 0x000fe80000000800 */
[----:B------:R-:W-:Y:S04]  /*3090*/  STS [R88], R48 ;  /* 0x0000003058007388 */ /* 0x000fe80000000800 */
[----:B------:R-:W-:Y:S01]  /*30a0*/  STS [R90], R49 ;  /* 0x000000315a007388 */ /* 0x000fe20000000800 */
[----:B------:R-:W-:Y:S06]  /*30b0*/  BAR.SYNC.DEFER_BLOCKING 0x0 ;  /* 0x0000000000007b1d */ /* 0x000fec0000010000 */
[----:B------:R-:W0:Y:S04]  /*30c0*/  LDS R6, [R53] ;  /* 0x0000000035067984 */ /* 0x000e280000000800 */
[----:B------:R-:W1:Y:S04]  /*30d0*/  LDS R7, [R53+0x400] ;  /* 0x0004000035077984 */ /* 0x000e680000000800 */
[----:B------:R-:W2:Y:S04]  /*30e0*/  LDS R8, [R53+0x800] ;  /* 0x0008000035087984 */ /* 0x000ea80000000800 */
[----:B------:R-:W-:Y:S04]  /*30f0*/  LDS R9, [R53+0xc00] ;  /* 0x000c000035097984 */ /* 0x000fe80000000800 */
[----:B------:R-:W-:Y:S04]  /*3100*/  LDS R10, [R53+0x1000] ;  /* 0x00100000350a7984 */ /* 0x000fe80000000800 */
[----:B------:R-:W-:Y:S04]  /*3110*/  LDS R11, [R53+0x1400] ;  /* 0x00140000350b7984 */ /* 0x000fe80000000800 */
[----:B------:R-:W3:Y:S04]  /*3120*/  LDS R29, [R53+0x1800] ;  /* 0x00180000351d7984 */ /* 0x000ee80000000800 */
[----:B------:R-:W-:Y:S04]  /*3130*/  LDS R30, [R53+0x1c00] ;  /* 0x001c0000351e7984 */ /* 0x000fe80000000800 */
        /* <DEDUP_REMOVED lines=10> */
[----:B------:R-:W-:Y:S01]  /*31e0*/  LDS R41, [R53+0x4800] ;  /* 0x0048000035297984 */ /* 0x000fe20000000800 */
[----:B------:R-:W-:Y:S06]  /*31f0*/  BAR.SYNC.DEFER_BLOCKING 0x0 ;  /* 0x0000000000007b1d */ /* 0x000fec0000010000 */
[----:B-----5:R4:W-:Y:S04]  /*3200*/  STS [R5], R2 ;  /* 0x0000000205007388 */ /* 0x0209e80000000800 */
[----:B------:R0:W-:Y:S04]  /*3210*/  STS [R56], R3 ;  /* 0x0000000338007388 */ /* 0x0001e80000000800 */
[----:B------:R1:W-:Y:S01]  /*3220*/  STS [R58], R12 ;  /* 0x0000000c3a007388 */ /* 0x0003e20000000800 */
[----:B----4-:R-:W4:Y:S03]  /*3230*/  LDC.64 R4, c[0x0][0x398] ;  /* 0x0000e600ff047b82 */ /* 0x010f260000000a00 */
[----:B------:R-:W-:Y:S04]  /*3240*/  STS [R60], R13 ;  /* 0x0000000d3c007388 */ /* 0x000fe80000000800 */
[----:B------:R2:W-:Y:S01]  /*3250*/  STS [R62], R14 ;  /* 0x0000000e3e007388 */ /* 0x0005e20000000800 */
[----:B0-----:R-:W0:Y:S01]  /*3260*/  LDC.64 R2, c[0x0][0x388] ;  /* 0x0000e200ff027b82 */ /* 0x001e220000000a00 */
[----:B-1----:R-:W-:-:S02]  /*3270*/  VIADD R12, R0, 0x100 ;  /* 0x00000100000c7836 */ /* 0x002fc40000000000 */
[----:B------:R-:W-:Y:S04]  /*3280*/  STS [R64], R15 ;  /* 0x0000000f40007388 */ /* 0x000fe80000000800 */
[----:B------:R1:W-:Y:S01]  /*3290*/  STS [R66], R16 ;  /* 0x0000001042007388 */ /* 0x0003e20000000800 */
[----:B------:R-:W-:Y:S01]  /*32a0*/  ISETP.LT.U32.AND P4, PT, R12, UR6, PT ;  /* 0x000000060c007c0c */ /* 0x000fe2000bf81070 */
[C---:B--2---:R-:W-:Y:S01]  /*32b0*/  VIADD R14, R0.reuse, 0x200 ;  /* 0x00000200000e7836 */ /* 0x044fe20000000000 */
[----:B------:R-:W-:Y:S01]  /*32c0*/  LOP3.LUT R12, R0, 0x400, RZ, 0xfc, !PT ;  /* 0x00000400000c7812 */ /* 0x000fe200078efcff */
[----:B------:R-:W-:Y:S03]  /*32d0*/  STS [R68], R17 ;  /* 0x0000001144007388 */ /* 0x000fe60000000800 */
[----:B------:R-:W-:Y:S01]  /*32e0*/  ISETP.LT.U32.AND P3, PT, R14, UR6, PT ;  /* 0x000000060e007c0c */ /* 0x000fe2000bf61070 */
[----:B------:R-:W-:Y:S01]  /*32f0*/  STS [R70], R18 ;  /* 0x0000001246007388 */ /* 0x000fe20000000800 */
[----:B------:R-:W-:Y:S01]  /*3300*/  VIADD R14, R0, 0x500 ;  /* 0x00000500000e7836 */ /* 0x000fe20000000000 */
[----:B------:R-:W-:Y:S01]  /*3310*/  ISETP.LT.U32.AND P0, PT, R12, UR6, PT ;  /* 0x000000060c007c0c */ /* 0x000fe2000bf01070 */
[C---:B-1----:R-:W-:Y:S01]  /*3320*/  VIADD R16, R0.reuse, 0x300 ;  /* 0x0000030000107836 */ /* 0x042fe20000000000 */
[----:B------:R-:W-:Y:S01]  /*3330*/  STS [R72], R19 ;  /* 0x0000001348007388 */ /* 0x000fe20000000800 */
[----:B------:R-:W-:Y:S01]  /*3340*/  VIADD R12, R0, 0x600 ;  /* 0x00000600000c7836 */ /* 0x000fe20000000000 */
[----:B------:R-:W-:Y:S01]  /*3350*/  ISETP.LT.U32.AND P1, PT, R14, UR6, PT ;  /* 0x000000060e007c0c */ /* 0x000fe2000bf21070 */
[----:B------:R-:W-:Y:S01]  /*3360*/  IMAD.U32 R14, RZ, RZ, UR7 ;  /* 0x00000007ff0e7e24 */ /* 0x000fe2000f8e00ff */
[----:B------:R-:W-:Y:S01]  /*3370*/  STS [R74], R20 ;  /* 0x000000144a007388 */ /* 0x000fe20000000800 */
[----:B------:R-:W-:Y:S01]  /*3380*/  ISETP.LT.U32.AND P5, PT, R16, UR6, PT ;  /* 0x0000000610007c0c */ /* 0x000fe2000bfa1070 */
[----:B------:R-:W-:Y:S01]  /*3390*/  IMAD.U32 R16, RZ, RZ, UR7 ;  /* 0x00000007ff107e24 */ /* 0x000fe2000f8e00ff */
[----:B------:R-:W-:Y:S01]  /*33a0*/  ISETP.LT.U32.AND P6, PT, R12, UR6, PT ;  /* 0x000000060c007c0c */ /* 0x000fe2000bfc1070 */
[----:B------:R-:W-:Y:S01]  /*33b0*/  STS [R76], R21 ;  /* 0x000000154c007388 */ /* 0x000fe20000000800 */
[----:B0-----:R-:W-:Y:S01]  /*33c0*/  IMAD.WIDE.U32 R2, R0, 0x4, R2 ;  /* 0x0000000400027825 */ /* 0x001fe200078e0002 */
[----:B------:R-:W-:-:S02]  /*33d0*/  ISETP.GT.U32.AND.EX P3, PT, R14, RZ, PT, P3 ;  /* 0x000000ff0e00720c */ /* 0x000fc40003f64130 */
[----:B------:R-:W-:Y:S01]  /*33e0*/  STS [R78], R22 ;  /* 0x000000164e007388 */ /* 0x000fe20000000800 */
[----:B------:R-:W-:Y:S01]  /*33f0*/  ISETP.GT.U32.AND.EX P4, PT, R16, RZ, PT, P4 ;  /* 0x000000ff1000720c */ /* 0x000fe20003f84140 */
[----:B----4-:R-:W-:Y:S02]  /*3400*/  IMAD.WIDE.U32 R4, R0, 0x4, R4 ;  /* 0x0000000400047825 */ /* 0x010fe400078e0004 */
[----:B------:R0:W-:Y:S02]  /*3410*/  STS [R80], R23 ;  /* 0x0000001750007388 */ /* 0x0001e40000000800 */
[----:B------:R-:W-:Y:S02]  /*3420*/  IMAD.U32 R12, RZ, RZ, UR7 ;  /* 0x00000007ff0c7e24 */ /* 0x000fe4000f8e00ff */
[----:B------:R-:W-:Y:S03]  /*3430*/  STS [R47], R24 ;  /* 0x000000182f007388 */ /* 0x000fe60000000800 */
[----:B------:R-:W-:Y:S01]  /*3440*/  ISETP.GT.U32.AND.EX P5, PT, R12, RZ, PT, P5 ;  /* 0x000000ff0c00720c */ /* 0x000fe20003fa4150 */
[----:B------:R1:W-:Y:S01]  /*3450*/  STS [R84], R25 ;  /* 0x0000001954007388 */ /* 0x0003e20000000800 */
[----:B0-----:R-:W-:Y:S01]  /*3460*/  @P2 LOP3.LUT R23, R6, 0x80000000, RZ, 0x3c, !PT ;  /* 0x8000000006172812 */ /* 0x001fe200078e3cff */
[----:B------:R-:W-:-:S02]  /*3470*/  VIADD R6, R0, 0x700 ;  /* 0x0000070000067836 */ /* 0x000fc40000000000 */
[----:B------:R-:W-:Y:S04]  /*3480*/  STS [R51], R26 ;  /* 0x0000001a33007388 */ /* 0x000fe80000000800 */
[----:B------:R0:W-:Y:S01]  /*3490*/  STS [R88], R27 ;  /* 0x0000001b58007388 */ /* 0x0001e20000000800 */
[----:B-1----:R-:W-:-:S03]  /*34a0*/  @P4 LOP3.LUT R25, R7, 0x80000000, RZ, 0x3c, !PT ;  /* 0x8000000007194812 */ /* 0x002fc600078e3cff */
[----:B------:R-:W-:Y:S01]  /*34b0*/  STS [R90], R28 ;  /* 0x0000001c5a007388 */ /* 0x000fe20000000800 */
[----:B------:R-:W-:Y:S01]  /*34c0*/  BAR.SYNC.DEFER_BLOCKING 0x0 ;  /* 0x0000000000007b1d */ /* 0x000fe20000010000 */
[----:B0-----:R-:W-:Y:S01]  /*34d0*/  @P3 LOP3.LUT R27, R8, 0x80000000, RZ, 0x3c, !PT ;  /* 0x80000000081b3812 */ /* 0x001fe200078e3cff */
[----:B------:R-:W-:-:S05]  /*34e0*/  IMAD.U32 R8, RZ, RZ, UR7 ;  /* 0x00000007ff087e24 */ /* 0x000fca000f8e00ff */
[C---:B------:R-:W-:Y:S02]  /*34f0*/  ISETP.GT.U32.AND.EX P1, PT, R8.reuse, RZ, PT, P1 ;  /* 0x000000ff0800720c */ /* 0x040fe40003f24110 */
[----:B------:R-:W-:-:S13]  /*3500*/  ISETP.GT.U32.AND.EX P6, PT, R8, RZ, PT, P6 ;  /* 0x000000ff0800720c */ /* 0x000fda0003fc4160 */
[----:B---3--:R-:W-:Y:S01]  /*3510*/  @P6 LOP3.LUT R29, R29, 0x80000000, RZ, 0x3c, !PT ;  /* 0x800000001d1d6812 */ /* 0x008fe200078e3cff */
[----:B------:R-:W0:Y:S04]  /*3520*/  @P2 LDS R43, [R53] ;  /* 0x00000000352b2984 */ /* 0x000e280000000800 */
[----:B------:R-:W1:Y:S04]  /*3530*/  LDS R13, [R53+0x400] ;  /* 0x00040000350d7984 */ /* 0x000e680000000800 */
[----:B------:R-:W2:Y:S04]  /*3540*/  LDS R15, [R53+0x800] ;  /* 0x00080000350f7984 */ /* 0x000ea80000000800 */
[----:B------:R-:W3:Y:S04]  /*3550*/  LDS R17, [R53+0xc00] ;  /* 0x000c000035117984 */ /* 0x000ee80000000800 */
[----:B------:R-:W4:Y:S04]  /*3560*/  LDS R19, [R53+0x1000] ;  /* 0x0010000035137984 */ /* 0x000f280000000800 */
[----:B------:R-:W-:Y:S04]  /*3570*/  @P2 STG.E desc[UR8][R2.64], R23 ;  /* 0x0000001702002986 */ /* 0x000fe8000c101908 */
[----:B------:R-:W4:Y:S04]  /*3580*/  LDS R21, [R53+0x1400] ;  /* 0x0014000035157984 */ /* 0x000f280000000800 */
[----:B------:R-:W4:Y:S04]  /*3590*/  LDS R7, [R53+0x1800] ;  /* 0x0018000035077984 */ /* 0x000f280000000800 */
[----:B------:R-:W4:Y:S04]  /*35a0*/  LDS R23, [R53+0x1c00] ;  /* 0x001c000035177984 */ /* 0x000f280000000800 */
[----:B0-----:R0:W-:Y:S01]  /*35b0*/  @P2 STG.E desc[UR8][R4.64], R43 ;  /* 0x0000002b04002986 */ /* 0x0011e2000c101908 */
[----:B------:R-:W-:Y:S01]  /*35c0*/  ISETP.LT.U32.AND P2, PT, R6, UR6, PT ;  /* 0x0000000606007c0c */ /* 0x000fe2000bf41070 */
[----:B------:R-:W-:-:S02]  /*35d0*/  IMAD.U32 R6, RZ, RZ, UR7 ;  /* 0x00000007ff067e24 */ /* 0x000fc4000f8e00ff */
[----:B------:R2:W-:Y:S01]  /*35e0*/  @P4 STG.E desc[UR8][R2.64+0x400], R25 ;  /* 0x0004001902004986 */ /* 0x0005e2000c101908 */
[----:B------:R-:W-:Y:S02]  /*35f0*/  ISETP.GT.U32.AND.EX P2, PT, R8, RZ, PT, P2 ;  /* 0x000000ff0800720c */ /* 0x000fe40003f44120 */
[----:B------:R-:W-:Y:S01]  /*3600*/  ISETP.GT.U32.AND.EX P0, PT, R6, RZ, PT, P0 ;  /* 0x000000ff0600720c */ /* 0x000fe20003f04100 */
[----:B-1----:R-:W-:Y:S01]  /*3610*/  @P4 STG.E desc[UR8][R4.64+0x400], R13 ;  /* 0x0004000d04004986 */ /* 0x002fe2000c101908 */
[----:B------:R-:W-:Y:S02]  /*3620*/  LOP3.LUT R6, R0, 0x800, RZ, 0xfc, !PT ;  /* 0x0000080000067812 */ /* 0x000fe400078efcff */
[----:B0-----:R-:W-:Y:S01]  /*3630*/  @P5 LOP3.LUT R43, R9, 0x80000000, RZ, 0x3c, !PT ;  /* 0x80000000092b5812 */ /* 0x001fe200078e3cff */
[----:B------:R-:W-:Y:S01]  /*3640*/  @P3 STG.E desc[UR8][R2.64+0x800], R27 ;  /* 0x0008001b02003986 */ /* 0x000fe2000c101908 */
[----:B------:R-:W-:Y:S01]  /*3650*/  ISETP.LT.U32.AND P4, PT, R6, UR6, PT ;  /* 0x0000000606007c0c */ /* 0x000fe2000bf81070 */
[----:B------:R-:W-:-:S02]  /*3660*/  VIADD R6, R0, 0x900 ;  /* 0x0000090000067836 */ /* 0x000fc40000000000 */
[----:B------:R-:W0:Y:S04]  /*3670*/  LDS R9, [R53+0x2000] ;  /* 0x0020000035097984 */ /* 0x000e280000000800 */
[----:B--2---:R-:W-:Y:S01]  /*3680*/  @P0 LOP3.LUT R25, R10, 0x80000000, RZ, 0x3c, !PT ;  /* 0x800000000a190812 */ /* 0x004fe200078e3cff */
[----:B------:R-:W-:Y:S01]  /*3690*/  @P3 STG.E desc[UR8][R4.64+0x800], R15 ;  /* 0x0008000f04003986 */ /* 0x000fe2000c101908 */
[----:B------:R-:W-:Y:S01]  /*36a0*/  ISETP.LT.U32.AND P3, PT, R6, UR6, PT ;  /* 0x0000000606007c0c */ /* 0x000fe2000bf61070 */
[----:B------:R-:W-:Y:S02]  /*36b0*/  VIADD R6, R0, 0xa00 ;  /* 0x00000a0000067836 */ /* 0x000fe40000000000 */
[----:B------:R-:W-:Y:S01]  /*36c0*/  @P5 STG.E desc[UR8][R2.64+0xc00], R43 ;  /* 0x000c002b02005986 */ /* 0x000fe2000c101908 */
[----:B------:R-:W-:Y:S01]  /*36d0*/  ISETP.GT.U32.AND.EX P3, PT, R8, RZ, PT, P3 ;  /* 0x000000ff0800720c */ /* 0x000fe20003f64130 */
[----:B------:R-:W-:-:S02]  /*36e0*/  IMAD.U32 R10, RZ, RZ, UR7 ;  /* 0x00000007ff0a7e24 */ /* 0x000fc4000f8e00ff */
[----:B---3--:R1:W-:Y:S01]  /*36f0*/  @P5 STG.E desc[UR8][R4.64+0xc00], R17 ;  /* 0x000c001104005986 */ /* 0x0083e2000c101908 */
[----:B------:R-:W-:Y:S01]  /*3700*/  ISETP.LT.U32.AND P5, PT, R6, UR6, PT ;  /* 0x0000000606007c0c */ /* 0x000fe2000bfa1070 */
[----:B------:R-:W-:Y:S02]  /*3710*/  VIADD R6, R0, 0xb00 ;  /* 0x00000b0000067836 */ /* 0x000fe40000000000 */
[----:B------:R-:W2:Y:S01]  /*3720*/  LDS R13, [R53+0x2400] ;  /* 0x00240000350d7984 */ /* 0x000ea20000000800 */
[----:B------:R-:W-:-:S03]  /*3730*/  ISETP.GT.U32.AND.EX P5, PT, R8, RZ, PT, P5 ;  /* 0x000000ff0800720c */ /* 0x000fc60003fa4150 */
[----:B------:R-:W-:Y:S04]  /*3740*/  @P0 STG.E desc[UR8][R2.64+0x1000], R25 ;  /* 0x0010001902000986 */ /* 0x000fe8000c101908 */
[----:B----4-:R3:W-:Y:S01]  /*3750*/  @P0 STG.E desc[UR8][R4.64+0x1000], R19 ;  /* 0x0010001304000986 */ /* 0x0107e2000c101908 */
[----:B-1----:R-:W-:Y:S02]  /*3760*/  @P1 LOP3.LUT R17, R11, 0x80000000, RZ, 0x3c, !PT ;  /* 0x800000000b111812 */ /* 0x002fe400078e3cff */
[----:B------:R-:W-:Y:S01]  /*3770*/  ISETP.LT.U32.AND P0, PT, R6, UR6, PT ;  /* 0x0000000606007c0c */ /* 0x000fe2000bf01070 */
[----:B------:R-:W1:Y:S01]  /*3780*/  LDS R11, [R53+0x2800] ;  /* 0x00280000350b7984 */ /* 0x000e620000000800 */
[----:B------:R-:W-:Y:S01]  /*3790*/  IMAD.U32 R6, RZ, RZ, UR7 ;  /* 0x00000007ff067e24 */ /* 0x000fe2000f8e00ff */
[----:B------:R-:W-:-:S02]  /*37a0*/  @P5 LOP3.LUT R33, R33, 0x80000000, RZ, 0x3c, !PT ;  /* 0x8000000021215812 */ /* 0x000fc400078e3cff */
[----:B------:R-:W4:Y:S01]  /*37b0*/  LDS R15, [R53+0x2c00] ;  /* 0x002c0000350f7984 */ /* 0x000f220000000800 */
[----:B------:R-:W-:Y:S02]  /*37c0*/  ISETP.GT.U32.AND.EX P0, PT, R8, RZ, PT, P0 ;  /* 0x000000ff0800720c */ /* 0x000fe40003f04100 */
[----:B------:R-:W-:Y:S01]  /*37d0*/  ISETP.GT.U32.AND.EX P4, PT, R6, RZ, PT, P4 ;  /* 0x000000ff0600720c */ /* 0x000fe20003f84140 */
[----:B------:R-:W-:Y:S01]  /*37e0*/  @P1 STG.E desc[UR8][R2.64+0x1400], R17 ;  /* 0x0014001102001986 */ /* 0x000fe2000c101908 */
[----:B------:R-:W-:Y:S02]  /*37f0*/  LOP3.LUT R6, R0, 0xc00, RZ, 0xfc, !PT ;  /* 0x00000c0000067812 */ /* 0x000fe400078efcff */
[----:B---3--:R-:W-:Y:S01]  /*3800*/  @P2 LOP3.LUT R19, R30, 0x80000000, RZ, 0x3c, !PT ;  /* 0x800000001e132812 */ /* 0x008fe200078e3cff */
[----:B------:R-:W-:Y:S01]  /*3810*/  @P1 STG.E desc[UR8][R4.64+0x1400], R21 ;  /* 0x0014001504001986 */ /* 0x000fe2000c101908 */
[----:B------:R-:W-:Y:S01]  /*3820*/  ISETP.LT.U32.AND P1, PT, R6, UR6, PT ;  /* 0x0000000606007c0c */ /* 0x000fe2000bf21070 */
[----:B------:R-:W-:Y:S01]  /*3830*/  VIADD R6, R0, 0xd00 ;  /* 0x00000d0000067836 */ /* 0x000fe20000000000 */
[----:B------:R-:W-:Y:S01]  /*3840*/  @P3 LOP3.LUT R25, R32, 0x80000000, RZ, 0x3c, !PT ;  /* 0x8000000020193812 */ /* 0x000fe200078e3cff */
[----:B------:R-:W-:Y:S01]  /*3850*/  @P6 STG.E desc[UR8][R2.64+0x1800], R29 ;  /* 0x0018001d02006986 */ /* 0x000fe2000c101908 */
[----:B------:R-:W-:-:S03]  /*3860*/  ISETP.GT.U32.AND.EX P1, PT, R8, RZ, PT, P1 ;  /* 0x000000ff0800720c */ /* 0x000fc60003f24110 */
[----:B------:R-:W-:Y:S01]  /*3870*/  @P6 STG.E desc[UR8][R4.64+0x1800], R7 ;  /* 0x0018000704006986 */ /* 0x000fe2000c101908 */
[----:B------:R-:W-:Y:S01]  /*3880*/  ISETP.LT.U32.AND P6, PT, R6, UR6, PT ;  /* 0x0000000606007c0c */ /* 0x000fe2000bfc1070 */
[----:B------:R-:W-:Y:S01]  /*3890*/  VIADD R6, R0, 0xe00 ;  /* 0x00000e0000067836 */ /* 0x000fe20000000000 */
[----:B------:R-:W-:Y:S01]  /*38a0*/  @P4 LOP3.LUT R31, R31, 0x80000000, RZ, 0x3c, !PT ;  /* 0x800000001f1f4812 */ /* 0x000fe200078e3cff */
[----:B------:R-:W3:Y:S01]  /*38b0*/  LDS R7, [R53+0x3000] ;  /* 0x0030000035077984 */ /* 0x000ee20000000800 */
[----:B------:R-:W-:-:S03]  /*38c0*/  ISETP.GT.U32.AND.EX P6, PT, R10, RZ, PT, P6 ;  /* 0x000000ff0a00720c */ /* 0x000fc60003fc4160 */
[----:B------:R-:W-:Y:S02]  /*38d0*/  @P2 STG.E desc[UR8][R2.64+0x1c00], R19 ;  /* 0x001c001302002986 */ /* 0x000fe4000c101908 */
[----:B------:R-:W-:Y:S02]  /*38e0*/  @P1 LOP3.LUT R35, R35, 0x80000000, RZ, 0x3c, !PT ;  /* 0x8000000023231812 */ /* 0x000fe400078e3cff */
[----:B------:R-:W3:Y:S04]  /*38f0*/  LDS R17, [R53+0x3400] ;  /* 0x0034000035117984 */ /* 0x000ee80000000800 */
[----:B------:R-:W-:Y:S01]  /*3900*/  @P2 STG.E desc[UR8][R4.64+0x1c00], R23 ;  /* 0x001c001704002986 */ /* 0x000fe2000c101908 */
[----:B------:R-:W-:Y:S01]  /*3910*/  ISETP.LT.U32.AND P2, PT, R6, UR6, PT ;  /* 0x0000000606007c0c */ /* 0x000fe2000bf41070 */
[----:B------:R-:W-:-:S02]  /*3920*/  VIADD R6, R0, 0xf00 ;  /* 0x00000f0000067836 */ /* 0x000fc40000000000 */
[----:B------:R-:W-:Y:S01]  /*3930*/  @P4 STG.E desc[UR8][R2.64+0x2000], R31 ;  /* 0x0020001f02004986 */ /* 0x000fe2000c101908 */
[----:B------:R-:W-:-:S03]  /*3940*/  ISETP.GT.U32.AND.EX P2, PT, R12, RZ, PT, P2 ;  /* 0x000000ff0c00720c */ /* 0x000fc60003f44120 */
[----:B------:R-:W3:Y:S04]  /*3950*/  LDS R19, [R53+0x3800] ;  /* 0x0038000035137984 */ /* 0x000ee80000000800 */
[----:B0-----:R-:W-:Y:S01]  /*3960*/  @P4 STG.E desc[UR8][R4.64+0x2000], R9 ;  /* 0x0020000904004986 */ /* 0x001fe2000c101908 */
[----:B------:R-:W-:Y:S02]  /*3970*/  ISETP.LT.U32.AND P4, PT, R6, UR6, PT ;  /* 0x0000000606007c0c */ /* 0x000fe4000bf81070 */
[----:B------:R-:W-:Y:S01]  /*3980*/  LOP3.LUT R6, R0, 0x1000, RZ, 0xfc, !PT ;  /* 0x0000100000067812 */ /* 0x000fe200078efcff */
[----:B------:R-:W0:Y:S02]  /*3990*/  LDS R9, [R53+0x3c00] ;  /* 0x003c000035097984 */ /* 0x000e240000000800 */
[----:B------:R-:W-:-:S02]  /*39a0*/  @P2 LOP3.LUT R37, R37, 0x80000000, RZ, 0x3c, !PT ;  /* 0x8000000025252812 */ /* 0x000fc400078e3cff */
[----:B------:R-:W0:Y:S04]  /*39b0*/  LDS R21, [R53+0x4000] ;  /* 0x0040000035157984 */ /* 0x000e280000000800 */
[----:B------:R-:W0:Y:S04]  /*39c0*/  LDS R23, [R53+0x4400] ;  /* 0x0044000035177984 */ /* 0x000e280000000800 */
[----:B------:R-:W-:Y:S04]  /*39d0*/  @P3 STG.E desc[UR8][R2.64+0x2400], R25 ;  /* 0x0024001902003986 */ /* 0x000fe8000c101908 */
[----:B--2---:R2:W-:Y:S01]  /*39e0*/  @P3 STG.E desc[UR8][R4.64+0x2400], R13 ;  /* 0x0024000d04003986 */ /* 0x0045e2000c101908 */
[----:B------:R-:W-:Y:S01]  /*39f0*/  ISETP.LT.U32.AND P3, PT, R6, UR6, PT ;  /* 0x0000000606007c0c */ /* 0x000fe2000bf61070 */
[----:B------:R-:W-:-:S02]  /*3a00*/  VIADD R6, R0, 0x1100 ;  /* 0x0000110000067836 */ /* 0x000fc40000000000 */
[----:B------:R-:W-:Y:S01]  /*3a10*/  @P5 STG.E desc[UR8][R2.64+0x2800], R33 ;  /* 0x0028002102005986 */ /* 0x000fe2000c101908 */
[----:B------:R-:W-:Y:S01]  /*3a20*/  VIADD R0, R0, 0x1200 ;  /* 0x0000120000007836 */ /* 0x000fe20000000000 */
[----:B------:R-:W-:Y:S02]  /*3a30*/  ISETP.GT.U32.AND.EX P3, PT, R8, RZ, PT, P3 ;  /* 0x000000ff0800720c */ /* 0x000fe40003f64130 */
[----:B-1----:R1:W-:Y:S01]  /*3a40*/  @P5 STG.E desc[UR8][R4.64+0x2800], R11 ;  /* 0x0028000b04005986 */ /* 0x0023e2000c101908 */
[----:B------:R-:W-:Y:S01]  /*3a50*/  ISETP.LT.U32.AND P5, PT, R6, UR6, PT ;  /* 0x0000000606007c0c */ /* 0x000fe2000bfa1070 */
[----:B------:R-:W-:Y:S01]  /*3a60*/  IMAD.U32 R6, RZ, RZ, UR7 ;  /* 0x00000007ff067e24 */ /* 0x000fe2000f8e00ff */
[----:B--2---:R-:W-:-:S04]  /*3a70*/  @P0 LOP3.LUT R13, R34, 0x80000000, RZ, 0x3c, !PT ;  /* 0x80000000220d0812 */ /* 0x004fc800078e3cff */
[----:B------:R-:W-:Y:S01]  /*3a80*/  ISETP.GT.U32.AND.EX P4, PT, R6, RZ, PT, P4 ;  /* 0x000000ff0600720c */ /* 0x000fe20003f84140 */
[----:B------:R2:W-:Y:S03]  /*3a90*/  @P0 STG.E desc[UR8][R2.64+0x2c00], R13 ;  /* 0x002c000d02000986 */ /* 0x0005e6000c101908 */
[----:B------:R-:W-:Y:S01]  /*3aa0*/  @P3 LOP3.LUT R39, R39, 0x80000000, RZ, 0x3c, !PT ;  /* 0x8000000027273812 */ /* 0x000fe200078e3cff */
[----:B----4-:R4:W-:Y:S01]  /*3ab0*/  @P0 STG.E desc[UR8][R4.64+0x2c00], R15 ;  /* 0x002c000f04000986 */ /* 0x0109e2000c101908 */
[----:B------:R-:W-:Y:S01]  /*3ac0*/  ISETP.LT.U32.AND P0, PT, R0, UR6, PT ;  /* 0x0000000600007c0c */ /* 0x000fe2000bf01070 */
[----:B------:R-:W-:Y:S01]  /*3ad0*/  IMAD.U32 R0, RZ, RZ, UR7 ;  /* 0x00000007ff007e24 */ /* 0x000fe2000f8e00ff */
[----:B-1----:R-:W-:Y:S01]  /*3ae0*/  @P6 LOP3.LUT R11, R36, 0x80000000, RZ, 0x3c, !PT ;  /* 0x80000000240b6812 */ /* 0x002fe200078e3cff */
[----:B------:R1:W-:Y:S01]  /*3af0*/  @P1 STG.E desc[UR8][R2.64+0x3000], R35 ;  /* 0x0030002302001986 */ /* 0x0003e2000c101908 */
[----:B------:R-:W-:-:S02]  /*3b00*/  ISETP.GT.U32.AND.EX P0, PT, R6, RZ, PT, P0 ;  /* 0x000000ff0600720c */ /* 0x000fc40003f04100 */
[----:B------:R-:W-:Y:S01]  /*3b10*/  ISETP.GT.U32.AND.EX P5, PT, R0, RZ, PT, P5 ;  /* 0x000000ff0000720c */ /* 0x000fe20003fa4150 */
[----:B---3--:R1:W-:Y:S01]  /*3b20*/  @P1 STG.E desc[UR8][R4.64+0x3000], R7 ;  /* 0x0030000704001986 */ /* 0x0083e2000c101908 */
[----:B--2---:R-:W-:-:S03]  /*3b30*/  @P4 LOP3.LUT R13, R38, 0x80000000, RZ, 0x3c, !PT ;  /* 0x80000000260d4812 */ /* 0x004fc600078e3cff */
[----:B------:R1:W-:Y:S04]  /*3b40*/  @P6 STG.E desc[UR8][R2.64+0x3400], R11 ;  /* 0x0034000b02006986 */ /* 0x0003e8000c101908 */
[----:B------:R1:W-:Y:S04]  /*3b50*/  @P6 STG.E desc[UR8][R4.64+0x3400], R17 ;  /* 0x0034001104006986 */ /* 0x0003e8000c101908 */
[----:B------:R1:W-:Y:S01]  /*3b60*/  @P2 STG.E desc[UR8][R2.64+0x3800], R37 ;  /* 0x0038002502002986 */ /* 0x0003e2000c101908 */
[----:B----4-:R-:W-:-:S03]  /*3b70*/  @P5 LOP3.LUT R15, R40, 0x80000000, RZ, 0x3c, !PT ;  /* 0x80000000280f5812 */ /* 0x010fc600078e3cff */
[----:B------:R1:W-:Y:S04]  /*3b80*/  @P2 STG.E desc[UR8][R4.64+0x3800], R19 ;  /* 0x0038001304002986 */ /* 0x0003e8000c101908 */
[----:B------:R1:W-:Y:S04]  /*3b90*/  @P4 STG.E desc[UR8][R2.64+0x3c00], R13 ;  /* 0x003c000d02004986 */ /* 0x0003e8000c101908 */
[----:B0-----:R1:W-:Y:S04]  /*3ba0*/  @P4 STG.E desc[UR8][R4.64+0x3c00], R9 ;  /* 0x003c000904004986 */ /* 0x0013e8000c101908 */
[----:B------:R1:W-:Y:S04]  /*3bb0*/  @P3 STG.E desc[UR8][R2.64+0x4000], R39 ;  /* 0x0040002702003986 */ /* 0x0003e8000c101908 */
[----:B------:R1:W-:Y:S04]  /*3bc0*/  @P3 STG.E desc[UR8][R4.64+0x4000], R21 ;  /* 0x0040001504003986 */ /* 0x0003e8000c101908 */
[----:B------:R1:W-:Y:S04]  /*3bd0*/  @P5 STG.E desc[UR8][R2.64+0x4400], R15 ;  /* 0x0044000f02005986 */ /* 0x0003e8000c101908 */
[----:B------:R1:W-:Y:S01]  /*3be0*/  @P5 STG.E desc[UR8][R4.64+0x4400], R23 ;  /* 0x0044001704005986 */ /* 0x0003e2000c101908 */
[----:B------:R-:W-:Y:S05]  /*3bf0*/  @!P0 EXIT ;  /* 0x000000000000894d */ /* 0x000fea0003800000 */
[----:B------:R-:W0:Y:S01]  /*3c00*/  LDS R53, [R53+0x4800] ;  /* 0x0048000035357984 */ /* 0x000e220000000800 */
[----:B------:R-:W-:-:S05]  /*3c10*/  LOP3.LUT R41, R41, 0x80000000, RZ, 0x3c, !PT ;  /* 0x8000000029297812 */ /* 0x000fca00078e3cff */
[----:B------:R-:W-:Y:S04]  /*3c20*/  STG.E desc[UR8][R2.64+0x4800], R41 ;  /* 0x0048002902007986 */ /* 0x000fe8000c101908 */
[----:B0-----:R-:W-:Y:S01]  /*3c30*/  STG.E desc[UR8][R4.64+0x4800], R53 ;  /* 0x0048003504007986 */ /* 0x001fe2000c101908 */
[----:B------:R-:W-:Y:S05]  /*3c40*/  EXIT ;  /* 0x000000000000794d */ /* 0x000fea0003800000 */
.L_x_223:
        /* <DEDUP_REMOVED lines=11> */
.L_x_432:


//--------------------- .text._ZN3cub18CUB_300001_SM_10006detail8for_each13static_kernelINS2_12policy_hub_t12policy_500_tElNS2_12op_wrapper_tIlN6thrust24THRUST_300001_SM_1000_NS6system6detail7generic6detail21binary_search_functorINS8_6detail15normal_iteratorINS8_10device_ptrIiEEEENSC_18binary_search_lessENSC_3lbfEEENS8_12zip_iteratorIN4cuda3std3__45tupleIJNS8_17counting_iteratorIiNS8_11use_defaultESS_SS_EESI_EEEEEEEEEvT0_T1_ --------------------------
	.section	.text._ZN3cub18CUB_300001_SM_10006detail8for_each13static_kernelINS2_12policy_hub_t12policy_500_tElNS2_12op_wrapper_tIlN6thrust24THRUST_300001_SM_1000_NS6system6detail7generic6detail21binary_search_functorINS8_6detail15normal_iteratorINS8_10device_ptrIiEEEENSC_18binary_search_lessENSC_3lbfEEENS8_12zip_iteratorIN4cuda3std3__45tupleIJNS8_17counting_iteratorIiNS8_11use_defaultESS_SS_EESI_EEEEEEEEEvT0_T1_,"ax",@progbits
	.align	128
        .global         _ZN3cub18CUB_300001_SM_10006detail8for_each13static_kernelINS2_12policy_hub_t12policy_500_tElNS2_12op_wrapper_tIlN6thrust24THRUST_300001_SM_1000_NS6system6detail7generic6detail21binary_search_functorINS8_6detail15normal_iteratorINS8_10device_ptrIiEEEENSC_18binary_search_lessENSC_3lbfEEENS8_12zip_iteratorIN4cuda3std3__45tupleIJNS8_17counting_iteratorIiNS8_11use_defaultESS_SS_EESI_EEEEEEEEEvT0_T1_
        .type           _ZN3cub18CUB_300001_SM_10006detail8for_each13static_kernelINS2_12policy_hub_t12policy_500_tElNS2_12op_wrapper_tIlN6thrust24THRUST_300001_SM_1000_NS6system6detail7generic6detail21binary_search_functorINS8_6detail15normal_iteratorINS8_10device_ptrIiEEEENSC_18binary_search_lessENSC_3lbfEEENS8_12zip_iteratorIN4cuda3std3__45tupleIJNS8_17counting_iteratorIiNS8_11use_defaultESS_SS_EESI_EEEEEEEEEvT0_T1_,@function
        .size           _ZN3cub18CUB_300001_SM_10006detail8for_each13static_kernelINS2_12policy_hub_t12policy_500_tElNS2_12op_wrapper_tIlN6thrust24THRUST_300001_SM_1000_NS6system6detail7generic6detail21binary_search_functorINS8_6detail15normal_iteratorINS8_10device_ptrIiEEEENSC_18binary_search_lessENSC_3lbfEEENS8_12zip_iteratorIN4cuda3std3__45tupleIJNS8_17counting_iteratorIiNS8_11use_defaultESS_SS_EESI_EEEEEEEEEvT0_T1_,(.L_x_433 - _ZN3cub18CUB_300001_SM_10006detail8for_each13static_kernelINS2_12policy_hub_t12policy_500_tElNS2_12op_wrapper_tIlN6thrust24THRUST_300001_SM_1000_NS6system6detail7generic6detail21binary_search_functorINS8_6detail15normal_iteratorINS8_10device_ptrIiEEEENSC_18binary_search_lessENSC_3lbfEEENS8_12zip_iteratorIN4cuda3std3__45tupleIJNS8_17counting_iteratorIiNS8_11use_defaultESS_SS_EESI_EEEEEEEEEvT0_T1_)
        .other          _ZN3cub18CUB_300001_SM_10006detail8for_each13static_kernelINS2_12policy_hub_t12policy_500_tElNS2_12op_wrapper_tIlN6thrust24THRUST_300001_SM_1000_NS6system6detail7generic6detail21binary_search_functorINS8_6detail15normal_iteratorINS8_10device_ptrIiEEEENSC_18binary_search_lessENSC_3lbfEEENS8_12zip_iteratorIN4cuda3std3__45tupleIJNS8_17counting_iteratorIiNS8_11use_defaultESS_SS_EESI_EEEEEEEEEvT0_T1_,@"STO_CUDA_ENTRY STV_DEFAULT"
_ZN3cub18CUB_300001_SM_10006detail8for_each13static_kernelINS2_12policy_hub_t12policy_500_tElNS2_12op_wrapper_tIlN6thrust24THRUST_300001_SM_1000_NS6system6detail7generic6detail21binary_search_functorINS8_6detail15normal_iteratorINS8_10device_ptrIiEEEENSC_18binary_search_lessENSC_3lbfEEENS8_12zip_iteratorIN4cuda3std3__45tupleIJNS8_17counting_iteratorIiNS8_11use_defaultESS_SS_EESI_EEEEEEEEEvT0_T1_:
.text._ZN3cub18CUB_300001_SM_10006detail8for_each13static_kernelINS2_12policy_hub_t12policy_500_tElNS2_12op_wrapper_tIlN6thrust24THRUST_300001_SM_1000_NS6system6detail7generic6detail21binary_search_functorINS8_6detail15normal_iteratorINS8_10device_ptrIiEEEENSC_18binary_search_lessENSC_3lbfEEENS8_12zip_iteratorIN4cuda3std3__45tupleIJNS8_17counting_iteratorIiNS8_11use_defaultESS_SS_EESI_EEEEEEEEEvT0_T1_:
[----:B------:R-:W-:Y:S08]  /*0000*/  LDC R1, c[0x0][0x37c] ;  /* 0x0000df00ff017b82 */ /* 0x000ff00000000800 */
[----:B------:R-:W0:Y:S01]  /*0010*/  S2UR UR4, SR_CTAID.X ;  /* 0x00000000000479c3 */ /* 0x000e220000002500 */
[----:B------:R-:W1:Y:S01]  /*0020*/  LDCU.64 UR6, c[0x0][0x380] ;  /* 0x00007000ff0677ac */ /* 0x000e620008000a00 */
[----:B------:R-:W2:Y:S01]  /*0030*/  LDCU.64 UR10, c[0x0][0x358] ;  /* 0x00006b00ff0a77ac */ /* 0x000ea20008000a00 */
[----:B0-----:R-:W-:-:S04]  /*0040*/  UIMAD.WIDE.U32 UR4, UR4, 0x200, URZ ;  /* 0x00000200040478a5 */ /* 0x001fc8000f8e00ff */
[----:B-1----:R-:W-:-:S04]  /*0050*/  UIADD3 UR6, UP0, UPT, -UR4, UR6, URZ ;  /* 0x0000000604067290 */ /* 0x002fc8000ff1e1ff */
[----:B------:R-:W-:Y:S02]  /*0060*/  UIADD3.X UR7, UPT, UPT, ~UR5, UR7, URZ, UP0, !UPT ;  /* 0x0000000705077290 */ /* 0x000fe400087fe5ff */
[----:B------:R-:W-:-:S04]  /*0070*/  UISETP.GE.U32.AND UP0, UPT, UR6, 0x200, UPT ;  /* 0x000002000600788c */ /* 0x000fc8000bf06070 */
[----:B------:R-:W-:-:S09]  /*0080*/  UISETP.GE.AND.EX UP0, UPT, UR7, URZ, UPT, UP0 ;  /* 0x000000ff0700728c */ /* 0x000fd2000bf06300 */
[----:B--2---:R-:W-:Y:S05]  /*0090*/  BRA.U !UP0, `(.L_x_224) ;  /* 0x00000005084c7547 */ /* 0x004fea000b800000 */
[----:B------:R-:W0:Y:S01]  /*00a0*/  LDCU.64 UR6, c[0x0][0x3a0] ;  /* 0x00007400ff0677ac */ /* 0x000e220008000a00 */
[----:B------:R-:W1:Y:S01]  /*00b0*/  S2R R0, SR_TID.X ;  /* 0x0000000000007919 */ /* 0x000e620000002100 */
[----:B------:R-:W0:Y:S02]  /*00c0*/  LDCU.64 UR8, c[0x0][0x398] ;  /* 0x00007300ff0877ac */ /* 0x000e240008000a00 */
[----:B0-----:R-:W-:-:S04]  /*00d0*/  UIADD3 UR6, UP0, UPT, UR6, -UR8, URZ ;  /* 0x8000000806067290 */ /* 0x001fc8000ff1e0ff */
[----:B------:R-:W-:-:S04]  /*00e0*/  UIADD3.X UR7, UPT, UPT, UR7, ~UR9, URZ, UP0, !UPT ;  /* 0x8000000907077290 */ /* 0x000fc800087fe4ff */
[----:B------:R-:W-:Y:S02]  /*00f0*/  USHF.R.S64 UR6, UR6, 0x2, UR7 ;  /* 0x0000000206067899 */ /* 0x000fe40008001007 */
[----:B------:R-:W-:Y:S02]  /*0100*/  USHF.R.S32.HI UR7, URZ, 0x2, UR7 ;  /* 0x00000002ff077899 */ /* 0x000fe40008011407 */
[----:B------:R-:W-:-:S04]  /*0110*/  UISETP.GE.U32.AND UP0, UPT, UR6, 0x1, UPT ;  /* 0x000000010600788c */ /* 0x000fc8000bf06070 */
[----:B------:R-:W-:-:S09]  /*0120*/  UISETP.GE.AND.EX UP0, UPT, UR7, URZ, UPT, UP0 ;  /* 0x000000ff0700728c */ /* 0x000fd2000bf06300 */
[----:B-1----:R-:W-:Y:S05]  /*0130*/  BRA.U !UP0, `(.L_x_225) ;  /* 0x0000000508047547 */ /* 0x002fea000b800000 */
[----:B------:R-:W0:Y:S01]  /*0140*/  LDCU.64 UR14, c[0x0][0x390] ;  /* 0x00007200ff0e77ac */ /* 0x000e220008000a00 */
[----:B------:R-:W-:Y:S01]  /*0150*/  IADD3 R5, P0, PT, R0, UR4, RZ ;  /* 0x0000000400057c10 */ /* 0x000fe2000ff1e0ff */
[----:B------:R-:W-:Y:S01]  /*0160*/  IMAD.U32 R0, RZ, RZ, UR6 ;  /* 0x00000006ff007e24 */ /* 0x000fe2000f8e00ff */
[----:B------:R-:W-:Y:S01]  /*0170*/  BSSY.RECONVERGENT B0, `(.L_x_226) ;  /* 0x0000020000007945 */ /* 0x000fe20003800200 */
[----:B------:R-:W1:Y:S01]  /*0180*/  LDCU UR12, c[0x0][0x388] ;  /* 0x00007100ff0c77ac */ /* 0x000e620008000800 */
[----:B------:R-:W-:Y:S02]  /*0190*/  IMAD.MOV.U32 R17, RZ, RZ, RZ ;  /* 0x000000ffff117224 */ /* 0x000fe400078e00ff */
[----:B------:R-:W-:Y:S02]  /*01a0*/  IMAD.X R4, RZ, RZ, UR5, P0 ;  /* 0x00000005ff047e24 */ /* 0x000fe400080e06ff */
[----:B------:R-:W-:Y:S02]  /*01b0*/  IMAD.MOV.U32 R14, RZ, RZ, RZ ;  /* 0x000000ffff0e7224 */ /* 0x000fe400078e00ff */
[----:B------:R-:W-:Y:S01]  /*01c0*/  IMAD.MOV.U32 R13, RZ, RZ, R0 ;  /* 0x000000ffff0d7224 */ /* 0x000fe200078e0000 */
[----:B0-----:R-:W-:-:S04]  /*01d0*/  LEA R2, P0, R5, UR14, 0x2 ;  /* 0x0000000e05027c11 */ /* 0x001fc8000f8010ff */
[C---:B------:R-:W-:Y:S01]  /*01e0*/  LEA.HI.X R3, R5.reuse, UR15, R4, 0x2, P0 ;  /* 0x0000000f05037c11 */ /* 0x040fe200080f1404 */
[----:B------:R-:W-:Y:S02]  /*01f0*/  IMAD.U32 R4, RZ, RZ, UR7 ;  /* 0x00000007ff047e24 */ /* 0x000fe4000f8e00ff */
[----:B-1----:R-:W-:Y:S02]  /*0200*/  VIADD R5, R5, UR12 ;  /* 0x0000000c05057c36 */ /* 0x002fe40008000000 */
[----:B------:R-:W-:-:S07]  /*0210*/  IMAD.MOV.U32 R12, RZ, RZ, R4 ;  /* 0x000000ffff0c7224 */ /* 0x000fce00078e0004 */
.L_x_227:
[----:B------:R-:W-:-:S05]  /*0220*/  IADD3 R10, P0, PT, -R17, R13, RZ ;  /* 0x0000000d110a7210 */ /* 0x000fca0007f1e1ff */
[----:B------:R-:W-:-:S05]  /*0230*/  IMAD.X R11, R12, 0x1, ~R14, P0 ;  /* 0x000000010c0b7824 */ /* 0x000fca00000e0e0e */
[----:B------:R-:W-:-:S05]  /*0240*/  LEA.HI R10, P0, R11, R10, RZ, 0x1 ;  /* 0x0000000a0b0a7211 */ /* 0x000fca00078108ff */
[----:B------:R-:W-:-:S05]  /*0250*/  IMAD.X R11, RZ, RZ, R11, P0 ;  /* 0x000000ffff0b7224 */ /* 0x000fca00000e060b */
[--C-:B------:R-:W-:Y:S02]  /*0260*/  SHF.R.S64 R10, R10, 0x1, R11.reuse ;  /* 0x000000010a0a7819 */ /* 0x100fe4000000100b */
[----:B------:R-:W-:Y:S02]  /*0270*/  SHF.R.S32.HI R11, RZ, 0x1, R11 ;  /* 0x00000001ff0b7819 */ /* 0x000fe4000001140b */
[----:B------:R-:W-:-:S05]  /*0280*/  IADD3 R10, P0, PT, R17, R10, RZ ;  /* 0x0000000a110a7210 */ /* 0x000fca0007f1e0ff */
[----:B------:R-:W-:Y:S01]  /*0290*/  IMAD.X R11, R14, 0x1, R11, P0 ;  /* 0x000000010e0b7824 */ /* 0x000fe200000e060b */
[----:B------:R-:W-:-:S04]  /*02a0*/  LEA R6, P0, R10, UR8, 0x2 ;  /* 0x000000080a067c11 */ /* 0x000fc8000f8010ff */
[----:B------:R-:W-:-:S05]  /*02b0*/  LEA.HI.X R7, R10, UR9, R11, 0x2, P0 ;  /* 0x000000090a077c11 */ /* 0x000fca00080f140b */
[----:B------:R-:W2:Y:S01]  /*02c0*/  LDG.E R6, desc[UR10][R6.64] ;  /* 0x0000000a06067981 */ /* 0x000ea2000c1e1900 */
[----:B------:R-:W-:-:S05]  /*02d0*/  IADD3 R8, P1, PT, R10, 0x1, RZ ;  /* 0x000000010a087810 */ /* 0x000fca0007f3e0ff */
[----:B------:R-:W-:Y:S01]  /*02e0*/  IMAD.X R9, RZ, RZ, R11, P1 ;  /* 0x000000ffff097224 */ /* 0x000fe200008e060b */
[----:B--2---:R-:W-:-:S04]  /*02f0*/  ISETP.GE.AND P0, PT, R6, R5, PT ;  /* 0x000000050600720c */ /* 0x004fc80003f06270 */
[----:B------:R-:W-:Y:S02]  /*0300*/  SEL R13, R13, R10, !P0 ;  /* 0x0000000a0d0d7207 */ /* 0x000fe40004000000 */
[----:B------:R-:W-:Y:S02]  /*0310*/  SEL R17, R8, R17, !P0 ;  /* 0x0000001108117207 */ /* 0x000fe40004000000 */
[----:B------:R-:W-:Y:S02]  /*0320*/  SEL R12, R12, R11, !P0 ;  /* 0x0000000b0c0c7207 */ /* 0x000fe40004000000 */
[----:B------:R-:W-:Y:S02]  /*0330*/  SEL R14, R9, R14, !P0 ;  /* 0x0000000e090e7207 */ /* 0x000fe40004000000 */
[----:B------:R-:W-:-:S04]  /*0340*/  ISETP.GE.U32.AND P0, PT, R17, R13, PT ;  /* 0x0000000d1100720c */ /* 0x000fc80003f06070 */
[----:B------:R-:W-:-:S13]  /*0350*/  ISETP.GE.AND.EX P0, PT, R14, R12, PT, P0 ;  /* 0x0000000c0e00720c */ /* 0x000fda0003f06300 */
[----:B------:R-:W-:Y:S05]  /*0360*/  @!P0 BRA `(.L_x_227) ;  /* 0xfffffffc00ac8947 */ /* 0x000fea000383ffff */
[----:B------:R-:W-:Y:S05]  /*0370*/  BSYNC.RECONVERGENT B0 ;  /* 0x0000000000007941 */ /* 0x000fea0003800200 */
.L_x_226:
[----:B------:R0:W-:Y:S01]  /*0380*/  STG.E desc[UR10][R2.64], R17 ;  /* 0x0000001102007986 */ /* 0x0001e2000c10190a */
[----:B------:R-:W-:Y:S01]  /*0390*/  BSSY.RECONVERGENT B0, `(.L_x_228) ;  /* 0x0000019000007945 */ /* 0x000fe20003800200 */
[----:B------:R-:W-:Y:S02]  /*03a0*/  VIADD R5, R5, 0x100 ;  /* 0x0000010005057836 */ /* 0x000fe40000000000 */
[----:B------:R-:W-:Y:S02]  /*03b0*/  IMAD.MOV.U32 R13, RZ, RZ, RZ ;  /* 0x000000ffff0d7224 */ /* 0x000fe400078e00ff */
[----:B------:R-:W-:-:S07]  /*03c0*/  IMAD.MOV.U32 R15, RZ, RZ, RZ ;  /* 0x000000ffff0f7224 */ /* 0x000fce00078e00ff */
.L_x_229:
[----:B------:R-:W-:-:S05]  /*03d0*/  IADD3 R11, P0, PT, R0, -R13, RZ ;  /* 0x8000000d000b7210 */ /* 0x000fca0007f1e0ff */
        /* <DEDUP_REMOVED lines=21> */
.L_x_228:
[----:B------:R-:W-:Y:S01]  /*0530*/  STG.E desc[UR10][R2.64+0x400], R13 ;  /* 0x0004000d02007986 */ /* 0x000fe2000c10190a */
[----:B------:R-:W-:Y:S05]  /*0540*/  EXIT ;  /* 0x000000000000794d */ /* 0x000fea0003800000 */
.L_x_225:
[----:B------:R-:W0:Y:S01]  /*0550*/  LDCU.64 UR6, c[0x0][0x390] ;  /* 0x00007200ff0677ac */ /* 0x000e220008000a00 */
[----:B------:R-:W-:-:S05]  /*0560*/  IADD3 R0, P0, PT, R0, UR4, RZ ;  /* 0x0000000400007c10 */ /* 0x000fca000ff1e0ff */
[----:B------:R-:W-:Y:S01]  /*0570*/  IMAD.X R3, RZ, RZ, UR5, P0 ;  /* 0x00000005ff037e24 */ /* 0x000fe200080e06ff */
[----:B0-----:R-:W-:-:S04]  /*0580*/  LEA R2, P0, R0, UR6, 0x2 ;  /* 0x0000000600027c11 */ /* 0x001fc8000f8010ff */
[----:B------:R-:W-:-:S05]  /*0590*/  LEA.HI.X R3, R0, UR7, R3, 0x2, P0 ;  /* 0x0000000700037c11 */ /* 0x000fca00080f1403 */
[----:B------:R-:W-:Y:S04]  /*05a0*/  STG.E desc[UR10][R2.64], RZ ;  /* 0x000000ff02007986 */ /* 0x000fe8000c10190a */
[----:B------:R-:W-:Y:S01]  /*05b0*/  STG.E desc[UR10][R2.64+0x400], RZ ;  /* 0x000400ff02007986 */ /* 0x000fe2000c10190a */
[----:B------:R-:W-:Y:S05]  /*05c0*/  EXIT ;  /* 0x000000000000794d */ /* 0x000fea0003800000 */
.L_x_224:
[----:B------:R-:W0:Y:S01]  /*05d0*/  LDCU.64 UR8, c[0x0][0x3a0] ;  /* 0x00007400ff0877ac */ /* 0x000e220008000a00 */
[----:B------:R-:W1:Y:S01]  /*05e0*/  S2R R13, SR_TID.X ;  /* 0x00000000000d7919 */ /* 0x000e620000002100 */
[----:B------:R-:W0:Y:S01]  /*05f0*/  LDCU.64 UR12, c[0x0][0x398] ;  /* 0x00007300ff0c77ac */ /* 0x000e220008000a00 */
[----:B------:R-:W-:Y:S02]  /*0600*/  USHF.R.S32.HI UR7, URZ, 0x1f, UR6 ;  /* 0x0000001fff077899 */ /* 0x000fe40008011406 */
[----:B0-----:R-:W-:-:S04]  /*0610*/  UIADD3 UR8, UP0, UPT, UR8, -UR12, URZ ;  /* 0x8000000c08087290 */ /* 0x001fc8000ff1e0ff */
[----:B------:R-:W-:-:S04]  /*0620*/  UIADD3.X UR9, UPT, UPT, UR9, ~UR13, URZ, UP0, !UPT ;  /* 0x8000000d09097290 */ /* 0x000fc800087fe4ff */
[----:B------:R-:W-:Y:S02]  /*0630*/  USHF.R.S64 UR8, UR8, 0x2, UR9 ;  /* 0x0000000208087899 */ /* 0x000fe40008001009 */
[----:B------:R-:W-:Y:S02]  /*0640*/  USHF.R.S32.HI UR9, URZ, 0x2, UR9 ;  /* 0x00000002ff097899 */ /* 0x000fe40008011409 */
[----:B------:R-:W-:-:S04]  /*0650*/  UISETP.GE.U32.AND UP0, UPT, UR8, 0x1, UPT ;  /* 0x000000010800788c */ /* 0x000fc8000bf06070 */
[----:B------:R-:W-:-:S09]  /*0660*/  UISETP.GE.AND.EX UP0, UPT, UR9, URZ, UPT, UP0 ;  /* 0x000000ff0900728c */ /* 0x000fd2000bf06300 */
[----:B-1----:R-:W-:Y:S05]  /*0670*/  BRA.U !UP0, `(.L_x_230) ;  /* 0x0000000508487547 */ /* 0x002fea000b800000 */
[----:B------:R-:W-:Y:S01]  /*0680*/  IMAD.U32 R0, RZ, RZ, UR7 ;  /* 0x00000007ff007e24 */ /* 0x000fe2000f8e00ff */
[----:B------:R-:W-:Y:S01]  /*0690*/  ISETP.LT.U32.AND P0, PT, R13, UR6, PT ;  /* 0x000000060d007c0c */ /* 0x000fe2000bf01070 */
[----:B------:R-:W-:Y:S01]  /*06a0*/  IMAD.U32 R4, RZ, RZ, UR9 ;  /* 0x00000009ff047e24 */ /* 0x000fe2000f8e00ff */
[----:B------:R-:W-:Y:S02]  /*06b0*/  BSSY.RECONVERGENT B0, `(.L_x_231) ;  /* 0x0000027000007945 */ /* 0x000fe40003800200 */
[----:B------:R-:W-:Y:S01]  /*06c0*/  ISETP.GT.AND.EX P0, PT, R0, RZ, PT, P0 ;  /* 0x000000ff0000720c */ /* 0x000fe20003f04300 */
[----:B------:R-:W-:-:S12]  /*06d0*/  IMAD.U32 R0, RZ, RZ, UR8 ;  /* 0x00000008ff007e24 */ /* 0x000fd8000f8e00ff */
[----:B------:R-:W-:Y:S05]  /*06e0*/  @!P0 BRA `(.L_x_232) ;  /* 0x00000000008c8947 */ /* 0x000fea0003800000 */
[----:B------:R-:W0:Y:S01]  /*06f0*/  LDCU UR8, c[0x0][0x388] ;  /* 0x00007100ff0877ac */ /* 0x000e220008000800 */
[----:B------:R-:W-:Y:S01]  /*0700*/  IADD3 R14, P0, PT, R13, UR4, RZ ;  /* 0x000000040d0e7c10 */ /* 0x000fe2000ff1e0ff */
[----:B------:R-:W-:Y:S01]  /*0710*/  BSSY.RECONVERGENT B1, `(.L_x_233) ;  /* 0x000001c000017945 */ /* 0x000fe20003800200 */
[----:B------:R-:W-:Y:S02]  /*0720*/  IMAD.MOV.U32 R11, RZ, RZ, RZ ;  /* 0x000000ffff0b7224 */ /* 0x000fe400078e00ff */
[----:B------:R-:W-:Y:S02]  /*0730*/  IMAD.MOV.U32 R12, RZ, RZ, RZ ;  /* 0x000000ffff0c7224 */ /* 0x000fe400078e00ff */
[----:B------:R-:W-:Y:S02]  /*0740*/  IMAD.MOV.U32 R10, RZ, RZ, R0 ;  /* 0x000000ffff0a7224 */ /* 0x000fe400078e0000 */
[----:B------:R-:W-:Y:S02]  /*0750*/  IMAD.MOV.U32 R9, RZ, RZ, R4 ;  /* 0x000000ffff097224 */ /* 0x000fe400078e0004 */
[----:B------:R-:W-:-:S02]  /*0760*/  IMAD.X R15, RZ, RZ, UR5, P0 ;  /* 0x00000005ff0f7e24 */ /* 0x000fc400080e06ff */
[----:B0-----:R-:W-:-:S07]  /*0770*/  VIADD R17, R14, UR8 ;  /* 0x000000080e117c36 */ /* 0x001fce0008000000 */
.L_x_234:
        /* <DEDUP_REMOVED lines=22> */
.L_x_233:
[----:B------:R-:W0:Y:S02]  /*08e0*/  LDCU.64 UR8, c[0x0][0x390] ;  /* 0x00007200ff0877ac */ /* 0x000e240008000a00 */
[----:B0-----:R-:W-:-:S04]  /*08f0*/  LEA R2, P0, R14, UR8, 0x2 ;  /* 0x000000080e027c11 */ /* 0x001fc8000f8010ff */
[----:B------:R-:W-:-:S05]  /*0900*/  LEA.HI.X R3, R14, UR9, R15, 0x2, P0 ;  /* 0x000000090e037c11 */ /* 0x000fca00080f140f */
[----:B------:R0:W-:Y:S04]  /*0910*/  STG.E desc[UR10][R2.64], R11 ;  /* 0x0000000b02007986 */ /* 0x0001e8000c10190a */
.L_x_232:
[----:B------:R-:W-:Y:S05]  /*0920*/  BSYNC.RECONVERGENT B0 ;  /* 0x0000000000007941 */ /* 0x000fea0003800200 */
.L_x_231:
[----:B0-----:R-:W-:Y:S02]  /*0930*/  VIADD R2, R13, 0x100 ;  /* 0x000001000d027836 */ /* 0x001fe40000000000 */
[----:B------:R-:W-:-:S03]  /*0940*/  IMAD.U32 R3, RZ, RZ, UR7 ;  /* 0x00000007ff037e24 */ /* 0x000fc6000f8e00ff */
[----:B------:R-:W-:-:S04]  /*0950*/  ISETP.LT.U32.AND P0, PT, R2, UR6, PT ;  /* 0x0000000602007c0c */ /* 0x000fc8000bf01070 */
[----:B------:R-:W-:-:S13]  /*0960*/  ISETP.GT.AND.EX P0, PT, R3, RZ, PT, P0 ;  /* 0x000000ff0300720c */ /* 0x000fda0003f04300 */
[----:B------:R-:W-:Y:S05]  /*0970*/  @!P0 EXIT ;  /* 0x000000000000894d */ /* 0x000fea0003800000 */
[----:B------:R-:W0:Y:S01]  /*0980*/  LDCU.64 UR8, c[0x0][0x390] ;  /* 0x00007200ff0877ac */ /* 0x000e220008000a00 */
[----:B------:R-:W-:Y:S01]  /*0990*/  IADD3 R5, P0, PT, R2, UR4, RZ ;  /* 0x0000000402057c10 */ /* 0x000fe2000ff1e0ff */
[----:B------:R-:W-:Y:S01]  /*09a0*/  BSSY.RECONVERGENT B0, `(.L_x_235) ;  /* 0x000001d000007945 */ /* 0x000fe20003800200 */
[----:B------:R-:W-:Y:S01]  /*09b0*/  IMAD.MOV.U32 R13, RZ, RZ, RZ ;  /* 0x000000ffff0d7224 */ /* 0x000fe200078e00ff */
[----:B------:R-:W1:Y:S01]  /*09c0*/  LDCU UR6, c[0x0][0x388] ;  /* 0x00007100ff0677ac */ /* 0x000e620008000800 */
[----:B------:R-:W-:Y:S02]  /*09d0*/  IMAD.MOV.U32 R15, RZ, RZ, RZ ;  /* 0x000000ffff0f7224 */ /* 0x000fe400078e00ff */
[----:B------:R-:W-:Y:S01]  /*09e0*/  IMAD.X R6, RZ, RZ, UR5, P0 ;  /* 0x00000005ff067e24 */ /* 0x000fe200080e06ff */
[----:B0-----:R-:W-:-:S04]  /*09f0*/  LEA R2, P0, R5, UR8, 0x2 ;  /* 0x0000000805027c11 */ /* 0x001fc8000f8010ff */
[C---:B------:R-:W-:Y:S01]  /*0a00*/  LEA.HI.X R3, R5.reuse, UR9, R6, 0x2, P0 ;  /* 0x0000000905037c11 */ /* 0x040fe200080f1406 */
[----:B-1----:R-:W-:-:S08]  /*0a10*/  VIADD R5, R5, UR6 ;  /* 0x0000000605057c36 */ /* 0x002fd00008000000 */
.L_x_236:
        /* <DEDUP_REMOVED lines=22> */
.L_x_235:
[----:B------:R-:W-:Y:S01]  /*0b80*/  STG.E desc[UR10][R2.64], R13 ;  /* 0x0000000d02007986 */ /* 0x000fe2000c10190a */
[----:B------:R-:W-:Y:S05]  /*0b90*/  EXIT ;  /* 0x000000000000794d */ /* 0x000fea0003800000 */
.L_x_230:
[----:B------:R-:W0:Y:S01]  /*0ba0*/  LDCU.64 UR8, c[0x0][0x390] ;  /* 0x00007200ff0877ac */ /* 0x000e220008000a00 */
[----:B------:R-:W-:Y:S01]  /*0bb0*/  IMAD.U32 R2, RZ, RZ, UR7 ;  /* 0x00000007ff027e24 */ /* 0x000fe2000f8e00ff */
[C---:B------:R-:W-:Y:S02]  /*0bc0*/  IADD3 R0, P1, PT, R13.reuse, UR4, RZ ;  /* 0x000000040d007c10 */ /* 0x040fe4000ff3e0ff */
[C---:B------:R-:W-:Y:S01]  /*0bd0*/  ISETP.LT.U32.AND P0, PT, R13.reuse, UR6, PT ;  /* 0x000000060d007c0c */ /* 0x040fe2000bf01070 */
[----:B------:R-:W-:Y:S02]  /*0be0*/  VIADD R13, R13, 0x100 ;  /* 0x000001000d0d7836 */ /* 0x000fe40000000000 */
[----:B------:R-:W-:Y:S01]  /*0bf0*/  IMAD.X R3, RZ, RZ, UR5, P1 ;  /* 0x00000005ff037e24 */ /* 0x000fe200088e06ff */
[----:B------:R-:W-:Y:S02]  /*0c00*/  ISETP.GT.AND.EX P0, PT, R2, RZ, PT, P0 ;  /* 0x000000ff0200720c */ /* 0x000fe40003f04300 */
[----:B------:R-:W-:-:S02]  /*0c10*/  ISETP.LT.U32.AND P1, PT, R13, UR6, PT ;  /* 0x000000060d007c0c */ /* 0x000fc4000bf21070 */
[----:B0-----:R-:W-:-:S04]  /*0c20*/  LEA R2, P2, R0, UR8, 0x2 ;  /* 0x0000000800027c11 */ /* 0x001fc8000f8410ff */
[----:B------:R-:W-:Y:S01]  /*0c30*/  LEA.HI.X R3, R0, UR9, R3, 0x2, P2 ;  /* 0x0000000900037c11 */ /* 0x000fe200090f1403 */
[----:B------:R-:W-:-:S04]  /*0c40*/  IMAD.U32 R0, RZ, RZ, UR7 ;  /* 0x00000007ff007e24 */ /* 0x000fc8000f8e00ff */
[----:B------:R0:W-:Y:S01]  /*0c50*/  @P0 STG.E desc[UR10][R2.64], RZ ;  /* 0x000000ff02000986 */ /* 0x0001e2000c10190a */
[----:B------:R-:W-:-:S13]  /*0c60*/  ISETP.GT.AND.EX P1, PT, R0, RZ, PT, P1 ;  /* 0x000000ff0000720c */ /* 0x000fda0003f24310 */
[----:B0-----:R-:W-:Y:S05]  /*0c70*/  @!P1 EXIT ;  /* 0x000000000000994d */ /* 0x001fea0003800000 */
[----:B------:R-:W-:Y:S01]  /*0c80*/  STG.E desc[UR10][R2.64+0x400], RZ ;  /* 0x000400ff02007986 */ /* 0x000fe2000c10190a */
[----:B------:R-:W-:Y:S05]  /*0c90*/  EXIT ;  /* 0x000000000000794d */ /* 0x000fea0003800000 */
.L_x_237:
        /* <DEDUP_REMOVED lines=14> */
.L_x_433:


//--------------------- .text._ZN3cub18CUB_300001_SM_10006detail8for_each13static_kernelINS2_12policy_hub_t12policy_500_tElN6thrust24THRUST_300001_SM_1000_NS8cuda_cub10__tabulate7functorINS7_6detail15normal_iteratorINS7_10device_ptrIiEEEENS7_6system6detail7generic6detail22compute_sequence_valueIivEElEEEEvT0_T1_ --------------------------
	.section	.text._ZN3cub18CUB_300001_SM_10006detail8for_each13static_kernelINS2_12policy_hub_t12policy_500_tElN6thrust24THRUST_300001_SM_1000_NS8cuda_cub10__tabulate7functorINS7_6detail15normal_iteratorINS7_10device_ptrIiEEEENS7_6system6detail7generic6detail22compute_sequence_valueIivEElEEEEvT0_T1_,"ax",@progbits
	.align	128
        .global         _ZN3cub18CUB_300001_SM_10006detail8for_each13static_kernelINS2_12policy_hub_t12policy_500_tElN6thrust24THRUST_300001_SM_1000_NS8cuda_cub10__tabulate7functorINS7_6detail15normal_iteratorINS7_10device_ptrIiEEEENS7_6system6detail7generic6detail22compute_sequence_valueIivEElEEEEvT0_T1_
        .type           _ZN3cub18CUB_300001_SM_10006detail8for_each13static_kernelINS2_12policy_hub_t12policy_500_tElN6thrust24THRUST_300001_SM_1000_NS8cuda_cub10__tabulate7functorINS7_6detail15normal_iteratorINS7_10device_ptrIiEEEENS7_6system6detail7generic6detail22compute_sequence_valueIivEElEEEEvT0_T1_,@function
        .size           _ZN3cub18CUB_300001_SM_10006detail8for_each13static_kernelINS2_12policy_hub_t12policy_500_tElN6thrust24THRUST_300001_SM_1000_NS8cuda_cub10__tabulate7functorINS7_6detail15normal_iteratorINS7_10device_ptrIiEEEENS7_6system6detail7generic6detail22compute_sequence_valueIivEElEEEEvT0_T1_,(.L_x_434 - _ZN3cub18CUB_300001_SM_10006detail8for_each13static_kernelINS2_12policy_hub_t12policy_500_tElN6thrust24THRUST_300001_SM_1000_NS8cuda_cub10__tabulate7functorINS7_6detail15normal_iteratorINS7_10device_ptrIiEEEENS7_6system6detail7generic6detail22compute_sequence_valueIivEElEEEEvT0_T1_)
        .other          _ZN3cub18CUB_300001_SM_10006detail8for_each13static_kernelINS2_12policy_hub_t12policy_500_tElN6thrust24THRUST_300001_SM_1000_NS8cuda_cub10__tabulate7functorINS7_6detail15normal_iteratorINS7_10device_ptrIiEEEENS7_6system6detail7generic6detail22compute_sequence_valueIivEElEEEEvT0_T1_,@"STO_CUDA_ENTRY STV_DEFAULT"
_ZN3cub18CUB_300001_SM_10006detail8for_each13static_kernelINS2_12policy_hub_t12policy_500_tElN6thrust24THRUST_300001_SM_1000_NS8cuda_cub10__tabulate7functorINS7_6detail15normal_iteratorINS7_10device_ptrIiEEEENS7_6system6detail7generic6detail22compute_sequence_valueIivEElEEEEvT0_T1_:
.text._ZN3cub18CUB_300001_SM_10006detail8for_each13static_kernelINS2_12policy_hub_t12policy_500_tElN6thrust24THRUST_300001_SM_1000_NS8cuda_cub10__tabulate7functorINS7_6detail15normal_iteratorINS7_10device_ptrIiEEEENS7_6system6detail7generic6detail22compute_sequence_valueIivEElEEEEvT0_T1_:
        /* <DEDUP_REMOVED lines=10> */
[----:B------:R-:W0:Y:S01]  /*00a0*/  S2R R0, SR_TID.X ;  /* 0x0000000000007919 */ /* 0x000e220000002100 */
[----:B------:R-:W1:Y:S01]  /*00b0*/  LDC.64 R6, c[0x0][0x390] ;  /* 0x0000e400ff067b82 */ /* 0x000e620000000a00 */
[----:B------:R-:W2:Y:S01]  /*00c0*/  LDCU.64 UR10, c[0x0][0x388] ;  /* 0x00007100ff0a77ac */ /* 0x000ea20008000a00 */
[----:B0-----:R-:W-:-:S05]  /*00d0*/  IADD3 R5, P0, PT, R0, UR4, RZ ;  /* 0x0000000400057c10 */ /* 0x001fca000ff1e0ff */
[----:B------:R-:W-:Y:S01]  /*00e0*/  IMAD.X R4, RZ, RZ, UR5, P0 ;  /* 0x00000005ff047e24 */ /* 0x000fe200080e06ff */
[C---:B--2---:R-:W-:Y:S01]  /*00f0*/  LEA R2, P0, R5.reuse, UR10, 0x2 ;  /* 0x0000000a05027c11 */ /* 0x044fe2000f8010ff */
[----:B------:R-:W-:-:S03]  /*0100*/  VIADD R0, R5, 0x100 ;  /* 0x0000010005007836 */ /* 0x000fc60000000000 */
[C---:B------:R-:W-:Y:S01]  /*0110*/  LEA.HI.X R3, R5.reuse, UR11, R4, 0x2, P0 ;  /* 0x0000000b05037c11 */ /* 0x040fe200080f1404 */
[-CC-:B-1----:R-:W-:Y:S02]  /*0120*/  IMAD R5, R5, R7.reuse, R6.reuse ;  /* 0x0000000705057224 */ /* 0x182fe400078e0206 */
[----:B------:R-:W-:-:S03]  /*0130*/  IMAD R7, R0, R7, R6 ;  /* 0x0000000700077224 */ /* 0x000fc600078e0206 */
[----:B------:R-:W-:Y:S04]  /*0140*/  STG.E desc[UR8][R2.64], R5 ;  /* 0x0000000502007986 */ /* 0x000fe8000c101908 */
[----:B------:R-:W-:Y:S01]  /*0150*/  STG.E desc[UR8][R2.64+0x400], R7 ;  /* 0x0004000702007986 */ /* 0x000fe2000c101908 */
[----:B------:R-:W-:Y:S05]  /*0160*/  EXIT ;  /* 0x000000000000794d */ /* 0x000fea0003800000 */
.L_x_238:
[----:B------:R-:W0:Y:S01]  /*0170*/  S2R R2, SR_TID.X ;  /* 0x0000000000027919 */ /* 0x000e220000002100 */
[----:B------:R-:W-:Y:S01]  /*0180*/  USHF.R.S32.HI UR7, URZ, 0x1f, UR6 ;  /* 0x0000001fff077899 */ /* 0x000fe20008011406 */
[----:B------:R-:W-:Y:S05]  /*0190*/  BSSY.RECONVERGENT B0, `(.L_x_239) ;  /* 0x0000011000007945 */ /* 0x000fea0003800200 */
[----:B------:R-:W-:Y:S02]  /*01a0*/  IMAD.U32 R3, RZ, RZ, UR7 ;  /* 0x00000007ff037e24 */ /* 0x000fe4000f8e00ff */
[----:B------:R-:W-:Y:S01]  /*01b0*/  IMAD.U32 R4, RZ, RZ, UR7 ;  /* 0x00000007ff047e24 */ /* 0x000fe2000f8e00ff */
[C---:B0-----:R-:W-:Y:S01]  /*01c0*/  ISETP.LT.U32.AND P0, PT, R2.reuse, UR6, PT ;  /* 0x0000000602007c0c */ /* 0x041fe2000bf01070 */
[----:B------:R-:W-:-:S03]  /*01d0*/  VIADD R0, R2, 0x100 ;  /* 0x0000010002007836 */ /* 0x000fc60000000000 */
[----:B------:R-:W-:Y:S02]  /*01e0*/  ISETP.GT.AND.EX P0, PT, R3, RZ, PT, P0 ;  /* 0x000000ff0300720c */ /* 0x000fe40003f04300 */
[----:B------:R-:W-:-:S04]  /*01f0*/  ISETP.LT.U32.AND P1, PT, R0, UR6, PT ;  /* 0x0000000600007c0c */ /* 0x000fc8000bf21070 */
[----:B------:R-:W-:-:S07]  /*0200*/  ISETP.GT.AND.EX P1, PT, R4, RZ, PT, P1 ;  /* 0x000000ff0400720c */ /* 0x000fce0003f24310 */
[----:B------:R-:W-:Y:S06]  /*0210*/  @!P0 BRA `(.L_x_240) ;  /* 0x0000000000208947 */ /* 0x000fec0003800000 */
[----:B------:R-:W0:Y:S01]  /*0220*/  LDC.64 R6, c[0x0][0x390] ;  /* 0x0000e400ff067b82 */ /* 0x000e220000000a00 */
[----:B------:R-:W1:Y:S01]  /*0230*/  LDCU.64 UR10, c[0x0][0x388] ;  /* 0x00007100ff0a77ac */ /* 0x000e620008000a00 */
[----:B------:R-:W-:-:S05]  /*0240*/  IADD3 R4, P0, PT, R2, UR4, RZ ;  /* 0x0000000402047c10 */ /* 0x000fca000ff1e0ff */
[----:B------:R-:W-:Y:S01]  /*0250*/  IMAD.X R3, RZ, RZ, UR5, P0 ;  /* 0x00000005ff037e24 */ /* 0x000fe200080e06ff */
[----:B-1----:R-:W-:-:S04]  /*0260*/  LEA R2, P0, R4, UR10, 0x2 ;  /* 0x0000000a04027c11 */ /* 0x002fc8000f8010ff */
[C---:B------:R-:W-:Y:S01]  /*0270*/  LEA.HI.X R3, R4.reuse, UR11, R3, 0x2, P0 ;  /* 0x0000000b04037c11 */ /* 0x040fe200080f1403 */
[----:B0-----:R-:W-:-:S05]  /*0280*/  IMAD R7, R4, R7, R6 ;  /* 0x0000000704077224 */ /* 0x001fca00078e0206 */
[----:B------:R0:W-:Y:S03]  /*0290*/  STG.E desc[UR8][R2.64], R7 ;  /* 0x0000000702007986 */ /* 0x0001e6000c101908 */
.L_x_240:
[----:B------:R-:W-:Y:S05]  /*02a0*/  BSYNC.RECONVERGENT B0 ;  /* 0x0000000000007941 */ /* 0x000fea0003800200 */
.L_x_239:
[----:B------:R-:W-:Y:S05]  /*02b0*/  @!P1 EXIT ;  /* 0x000000000000994d */ /* 0x000fea0003800000 */
[----:B------:R-:W1:Y:S01]  /*02c0*/  LDC.64 R4, c[0x0][0x390] ;  /* 0x0000e400ff047b82 */ /* 0x000e620000000a00 */
[----:B------:R-:W2:Y:S01]  /*02d0*/  LDCU.64 UR6, c[0x0][0x388] ;  /* 0x00007100ff0677ac */ /* 0x000ea20008000a00 */
[----:B------:R-:W-:-:S05]  /*02e0*/  IADD3 R0, P0, PT, R0, UR4, RZ ;  /* 0x0000000400007c10 */ /* 0x000fca000ff1e0ff */
[----:B0-----:R-:W-:Y:S01]  /*02f0*/  IMAD.X R3, RZ, RZ, UR5, P0 ;  /* 0x00000005ff037e24 */ /* 0x001fe200080e06ff */
[----:B--2---:R-:W-:-:S04]  /*0300*/  LEA R2, P0, R0, UR6, 0x2 ;  /* 0x0000000600027c11 */ /* 0x004fc8000f8010ff */
[C---:B------:R-:W-:Y:S01]  /*0310*/  LEA.HI.X R3, R0.reuse, UR7, R3, 0x2, P0 ;  /* 0x0000000700037c11 */ /* 0x040fe200080f1403 */
[----:B-1----:R-:W-:-:S05]  /*0320*/  IMAD R5, R0, R5, R4 ;  /* 0x0000000500057224 */ /* 0x002fca00078e0204 */
[----:B------:R-:W-:Y:S01]  /*0330*/  STG.E desc[UR8][R2.64], R5 ;  /* 0x0000000502007986 */ /* 0x000fe2000c101908 */
[----:B------:R-:W-:Y:S05]  /*0340*/  EXIT ;  /* 0x000000000000794d */ /* 0x000fea0003800000 */
.L_x_241:
        /* <DEDUP_REMOVED lines=11> */
.L_x_434:


//--------------------- .text._ZN3cub18CUB_300001_SM_10006detail11EmptyKernelIvEEvv --------------------------
	.section	.text._ZN3cub18CUB_300001_SM_10006detail11EmptyKernelIvEEvv,"ax",@progbits
	.align	128
        .global         _ZN3cub18CUB_300001_SM_10006detail11EmptyKernelIvEEvv
        .type           _ZN3cub18CUB_300001_SM_10006detail11EmptyKernelIvEEvv,@function
        .size           _ZN3cub18CUB_300001_SM_10006detail11EmptyKernelIvEEvv,(.L_x_435 - _ZN3cub18CUB_300001_SM_10006detail11EmptyKernelIvEEvv)
        .other          _ZN3cub18CUB_300001_SM_10006detail11EmptyKernelIvEEvv,@"STO_CUDA_ENTRY STV_DEFAULT"
_ZN3cub18CUB_300001_SM_10006detail11EmptyKernelIvEEvv:
.text._ZN3cub18CUB_300001_SM_10006detail11EmptyKernelIvEEvv:
[----:B------:R-:W-:Y:S01]  /*0000*/  LDC R1, c[0x0][0x37c] ;  /* 0x0000df00ff017b82 */ /* 0x000fe20000000800 */
[----:B------:R-:W-:Y:S05]  /*0010*/  EXIT ;  /* 0x000000000000794d */ /* 0x000fea0003800000 */
.L_x_242:
        /* <DEDUP_REMOVED lines=14> */
.L_x_435:


//--------------------- .text._Z21updateNeighborsKernelPKiS0_PKdS0_S0_iPiS3_iiS3_d --------------------------
	.section	.text._Z21updateNeighborsKernelPKiS0_PKdS0_S0_iPiS3_iiS3_d,"ax",@progbits
	.align	128
        .global         _Z21updateNeighborsKernelPKiS0_PKdS0_S0_iPiS3_iiS3_d
        .type           _Z21updateNeighborsKernelPKiS0_PKdS0_S0_iPiS3_iiS3_d,@function
        .size           _Z21updateNeighborsKernelPKiS0_PKdS0_S0_iPiS3_iiS3_d,(.L_x_428 - _Z21updateNeighborsKernelPKiS0_PKdS0_S0_iPiS3_iiS3_d)
        .other          _Z21updateNeighborsKernelPKiS0_PKdS0_S0_iPiS3_iiS3_d,@"STO_CUDA_ENTRY STV_DEFAULT"
_Z21updateNeighborsKernelPKiS0_PKdS0_S0_iPiS3_iiS3_d:
.text._Z21updateNeighborsKernelPKiS0_PKdS0_S0_iPiS3_iiS3_d:
[----:B------:R-:W-:Y:S01]  /*0000*/  LDC R1, c[0x0][0x37c] ;  /* 0x0000df00ff017b82 */ /* 0x000fe20000000800 */
[----:B------:R-:W0:Y:S07]  /*0010*/  S2R R3, SR_TID.X ;  /* 0x0000000000037919 */ /* 0x000e2e0000002100 */
[----:B------:R-:W0:Y:S01]  /*0020*/  S2UR UR4, SR_CTAID.X ;  /* 0x00000000000479c3 */ /* 0x000e220000002500 */
[----:B------:R-:W1:Y:S07]  /*0030*/  LDCU UR5, c[0x0][0x3a8] ;  /* 0x00007500ff0577ac */ /* 0x000e6e0008000800 */
[----:B------:R-:W0:Y:S02]  /*0040*/  LDC R4, c[0x0][0x360] ;  /* 0x0000d800ff047b82 */ /* 0x000e240000000800 */
[----:B0-----:R-:W-:-:S05]  /*0050*/  IMAD R4, R4, UR4, R3 ;  /* 0x0000000404047c24 */ /* 0x001fca000f8e0203 */
[----:B-1----:R-:W-:-:S13]  /*0060*/  ISETP.GE.AND P0, PT, R4, UR5, PT ;  /* 0x0000000504007c0c */ /* 0x002fda000bf06270 */
[----:B------:R-:W-:Y:S05]  /*0070*/  @P0 EXIT ;  /* 0x000000000000094d */ /* 0x000fea0003800000 */
[----:B------:R-:W0:Y:S01]  /*0080*/  LDC.64 R2, c[0x0][0x380] ;  /* 0x0000e000ff027b82 */ /* 0x000e220000000a00 */
[----:B------:R-:W1:Y:S07]  /*0090*/  LDCU.64 UR6, c[0x0][0x358] ;  /* 0x00006b00ff0677ac */ /* 0x000e6e0008000a00 */
[----:B------:R-:W2:Y:S08]  /*00a0*/  LDC.64 R6, c[0x0][0x388] ;  /* 0x0000e200ff067b82 */ /* 0x000eb00000000a00 */
[----:B------:R-:W3:Y:S01]  /*00b0*/  LDC.64 R8, c[0x0][0x390] ;  /* 0x0000e400ff087b82 */ /* 0x000ee20000000a00 */
[----:B0-----:R-:W-:-:S06]  /*00c0*/  IMAD.WIDE R2, R4, 0x4, R2 ;  /* 0x0000000404027825 */ /* 0x001fcc00078e0202 */
[----:B-1----:R-:W2:Y:S02]  /*00d0*/  LDG.E R3, desc[UR6][R2.64] ;  /* 0x0000000602037981 */ /* 0x002ea4000c1e1900 */
[----:B--2---:R-:W-:-:S05]  /*00e0*/  IMAD.WIDE R6, R3, 0x4, R6 ;  /* 0x0000000403067825 */ /* 0x004fca00078e0206 */
[----:B------:R-:W2:Y:S04]  /*00f0*/  LDG.E R0, desc[UR6][R6.64+0x4] ;  /* 0x0000040606007981 */ /* 0x000ea8000c1e1900 */
[----:B------:R-:W4:Y:S01]  /*0100*/  LDG.E R5, desc[UR6][R6.64] ;  /* 0x0000000606057981 */ /* 0x000f22000c1e1900 */
[----:B--2---:R-:W-:Y:S02]  /*0110*/  VIADD R11, R0, 0xffffffff ;  /* 0xffffffff000b7836 */ /* 0x004fe40000000000 */
[----:B------:R-:W-:-:S03]  /*0120*/  VIADD R0, R4, 0x1 ;  /* 0x0000000104007836 */ /* 0x000fc60000000000 */
[C---:B------:R-:W-:Y:S01]  /*0130*/  ISETP.NE.AND P0, PT, R4.reuse, R11, PT ;  /* 0x0000000b0400720c */ /* 0x040fe20003f05270 */
[----:B------:R-:W-:-:S03]  /*0140*/  IMAD.SHL.U32 R11, R4, 0x2, RZ ;  /* 0x00000002040b7824 */ /* 0x000fc600078e00ff */
[----:B----4-:R-:W-:Y:S01]  /*0150*/  SEL R10, R5, R0, !P0 ;  /* 0x00000000050a7207 */ /* 0x010fe20004000000 */
[----:B---3--:R-:W-:-:S04]  /*0160*/  IMAD.WIDE R2, R11, 0x8, R8 ;  /* 0x000000080b027825 */ /* 0x008fc800078e0208 */
[----:B------:R-:W-:Y:S01]  /*0170*/  IMAD.SHL.U32 R13, R10, 0x2, RZ ;  /* 0x000000020a0d7824 */ /* 0x000fe200078e00ff */
[----:B------:R-:W2:Y:S03]  /*0180*/  LDG.E.64 R46, desc[UR6][R2.64] ;  /* 0x00000006022e7981 */ /* 0x000ea6000c1e1b00 */
[----:B------:R-:W-:Y:S01]  /*0190*/  IMAD.WIDE R8, R13, 0x8, R8 ;  /* 0x000000080d087825 */ /* 0x000fe200078e0208 */
[----:B------:R-:W3:Y:S04]  /*01a0*/  LDG.E.64 R16, desc[UR6][R2.64+0x8] ;  /* 0x0000080602107981 */ /* 0x000ee8000c1e1b00 */
[----:B------:R-:W2:Y:S04]  /*01b0*/  LDG.E.64 R6, desc[UR6][R8.64] ;  /* 0x0000000608067981 */ /* 0x000ea8000c1e1b00 */
[----:B------:R-:W3:Y:S01]  /*01c0*/  LDG.E.64 R10, desc[UR6][R8.64+0x8] ;  /* 0x00000806080a7981 */ /* 0x000ee2000c1e1b00 */
[----:B------:R-:W-:Y:S01]  /*01d0*/  BSSY.RECONVERGENT B0, `(.L_x_243) ;  /* 0x000001c000007945 */ /* 0x000fe20003800200 */
[----:B--2---:R-:W-:-:S08]  /*01e0*/  DADD R6, -R46, R6 ;  /* 0x000000002e067229 */ /* 0x004fd00000000106 */
[----:B------:R-:W-:Y:S02]  /*01f0*/  DADD R14, R6, 1.5 ;  /* 0x3ff80000060e7429 */ /* 0x000fe40000000000 */
[----:B---3--:R-:W-:-:S06]  /*0200*/  DADD R10, -R16, R10 ;  /* 0x00000000100a7229 */ /* 0x008fcc000000010a */
[----:B------:R-:W-:Y:S02]  /*0210*/  DSETP.GT.AND P0, PT, R14, 1, PT ;  /* 0x3ff000000e00742a */ /* 0x000fe40003f04000 */
[----:B------:R-:W-:-:S12]  /*0220*/  DADD R12, R10, 1.5 ;  /* 0x3ff800000a0c7429 */ /* 0x000fd80000000000 */
[----:B------:R-:W-:Y:S05]  /*0230*/  @!P0 BRA `(.L_x_244) ;  /* 0x0000000000548947 */ /* 0x000fea0003800000 */
[----:B------:R-:W-:Y:S01]  /*0240*/  DADD R2, R14, -3 ;  /* 0xc00800000e027429 */ /* 0x000fe20000000000 */
[----:B------:R-:W-:Y:S01]  /*0250*/  BSSY.RECONVERGENT B1, `(.L_x_245) ;  /* 0x000000d000017945 */ /* 0x000fe20003800200 */
[----:B------:R-:W-:-:S06]  /*0260*/  PLOP3.LUT P0, PT, PT, PT, PT, 0x80, 0x8 ;  /* 0x000000000008781c */ /* 0x000fcc0003f0f070 */
[----:B------:R-:W-:-:S14]  /*0270*/  DSETP.GT.AND P1, PT, R2, 1, PT ;  /* 0x3ff000000200742a */ /* 0x000fdc0003f24000 */
[----:B------:R-:W-:Y:S05]  /*0280*/  @!P1 BRA `(.L_x_246) ;  /* 0x0000000000249947 */ /* 0x000fea0003800000 */
[----:B------:R-:W-:Y:S01]  /*0290*/  BSSY.RECONVERGENT B2, `(.L_x_247) ;  /* 0x0000007000027945 */ /* 0x000fe20003800200 */
.L_x_248:
[----:B------:R-:W-:-:S08]  /*02a0*/  DADD R14, R14, -1 ;  /* 0xbff000000e0e7429 */ /* 0x000fd00000000000 */
[----:B------:R-:W-:-:S08]  /*02b0*/  DADD R14, R14, -1 ;  /* 0xbff000000e0e7429 */ /* 0x000fd00000000000 */
[----:B------:R-:W-:-:S08]  /*02c0*/  DADD R14, R14, -1 ;  /* 0xbff000000e0e7429 */ /* 0x000fd00000000000 */
[----:B------:R-:W-:-:S08]  /*02d0*/  DADD R14, R14, -1 ;  /* 0xbff000000e0e7429 */ /* 0x000fd00000000000 */
[----:B------:R-:W-:-:S14]  /*02e0*/  DSETP.GT.AND P0, PT, R14, 4, PT ;  /* 0x401000000e00742a */ /* 0x000fdc0003f04000 */
[----:B------:R-:W-:Y:S05]  /*02f0*/  @P0 BRA `(.L_x_248) ;  /* 0xfffffffc00e80947 */ /* 0x000fea000383ffff */
[----:B------:R-:W-:Y:S05]  /*0300*/  BSYNC.RECONVERGENT B2 ;  /* 0x0000000000027941 */ /* 0x000fea0003800200 */
.L_x_247:
[----:B------:R-:W-:-:S13]  /*0310*/  PLOP3.LUT P0, PT, PT, PT, PT, 0x8, 0x80 ;  /* 0x000000000080781c */ /* 0x000fda0003f0e170 */
.L_x_246:
[----:B------:R-:W-:Y:S05]  /*0320*/  BSYNC.RECONVERGENT B1 ;  /* 0x0000000000017941 */ /* 0x000fea0003800200 */
.L_x_245:
[----:B------:R-:W-:-:S08]  /*0330*/  DADD R2, R14, -1 ;  /* 0xbff000000e027429 */ /* 0x000fd00000000000 */
[----:B------:R-:W-:-:S14]  /*0340*/  DSETP.GT.AND P1, PT, R2, 1, PT ;  /* 0x3ff000000200742a */ /* 0x000fdc0003f24000 */
[----:B------:R-:W-:Y:S01]  /*0350*/  @P1 PLOP3.LUT P0, PT, PT, PT, PT, 0x8, 0x80 ;  /* 0x000000000080181c */ /* 0x000fe20003f0e170 */
[----:B------:R-:W-:-:S12]  /*0360*/  @P1 DADD R14, R2, -1 ;  /* 0xbff00000020e1429 */ /* 0x000fd80000000000 */
[----:B------:R-:W-:-:S14]  /*0370*/  DSETP.GT.OR P0, PT, R14, 1, P0 ;  /* 0x3ff000000e00742a */ /* 0x000fdc0000704400 */
[----:B------:R-:W-:-:S11]  /*0380*/  @P0 DADD R14, R14, -1 ;  /* 0xbff000000e0e0429 */ /* 0x000fd60000000000 */
.L_x_244:
[----:B------:R-:W-:Y:S05]  /*0390*/  BSYNC.RECONVERGENT B0 ;  /* 0x0000000000007941 */ /* 0x000fea0003800200 */
.L_x_243:
[----:B------:R-:W-:Y:S01]  /*03a0*/  DSETP.GT.AND P0, PT, R12, 1, PT ;  /* 0x3ff000000c00742a */ /* 0x000fe20003f04000 */
[----:B------:R-:W-:-:S13]  /*03b0*/  BSSY.RECONVERGENT B0, `(.L_x_249) ;  /* 0x0000017000007945 */ /* 0x000fda0003800200 */
[----:B------:R-:W-:Y:S05]  /*03c0*/  @!P0 BRA `(.L_x_250) ;  /* 0x0000000000548947 */ /* 0x000fea0003800000 */
[----:B------:R-:W-:Y:S01]  /*03d0*/  DADD R2, R12, -3 ;  /* 0xc00800000c027429 */ /* 0x000fe20000000000 */
[----:B------:R-:W-:Y:S01]  /*03e0*/  BSSY.RECONVERGENT B1, `(.L_x_251) ;  /* 0x000000d000017945 */ /* 0x000fe20003800200 */
[----:B------:R-:W-:-:S06]  /*03f0*/  PLOP3.LUT P0, PT, PT, PT, PT, 0x80, 0x8 ;  /* 0x000000000008781c */ /* 0x000fcc0003f0f070 */
[----:B------:R-:W-:-:S14]  /*0400*/  DSETP.GT.AND P1, PT, R2, 1, PT ;  /* 0x3ff000000200742a */ /* 0x000fdc0003f24000 */
[----:B------:R-:W-:Y:S05]  /*0410*/  @!P1 BRA `(.L_x_252) ;  /* 0x0000000000249947 */ /* 0x000fea0003800000 */
[----:B------:R-:W-:Y:S01]  /*0420*/  BSSY.RECONVERGENT B2, `(.L_x_253) ;  /* 0x0000007000027945 */ /* 0x000fe20003800200 */
.L_x_254:
[----:B------:R-:W-:-:S08]  /*0430*/  DADD R12, R12, -1 ;  /* 0xbff000000c0c7429 */ /* 0x000fd00000000000 */
[----:B------:R-:W-:-:S08]  /*0440*/  DADD R12, R12, -1 ;  /* 0xbff000000c0c7429 */ /* 0x000fd00000000000 */
[----:B------:R-:W-:-:S08]  /*0450*/  DADD R12, R12, -1 ;  /* 0xbff000000c0c7429 */ /* 0x000fd00000000000 */
[----:B------:R-:W-:-:S08]  /*0460*/  DADD R12, R12, -1 ;  /* 0xbff000000c0c7429 */ /* 0x000fd00000000000 */
[----:B------:R-:W-:-:S14]  /*0470*/  DSETP.GT.AND P0, PT, R12, 4, PT ;  /* 0x401000000c00742a */ /* 0x000fdc0003f04000 */
[----:B------:R-:W-:Y:S05]  /*0480*/  @P0 BRA `(.L_x_254) ;  /* 0xfffffffc00e80947 */ /* 0x000fea000383ffff */
[----:B------:R-:W-:Y:S05]  /*0490*/  BSYNC.RECONVERGENT B2 ;  /* 0x0000000000027941 */ /* 0x000fea0003800200 */
.L_x_253:
[----:B------:R-:W-:-:S13]  /*04a0*/  PLOP3.LUT P0, PT, PT, PT, PT, 0x8, 0x80 ;  /* 0x000000000080781c */ /* 0x000fda0003f0e170 */
.L_x_252:
[----:B------:R-:W-:Y:S05]  /*04b0*/  BSYNC.RECONVERGENT B1 ;  /* 0x0000000000017941 */ /* 0x000fea0003800200 */
.L_x_251:
[----:B------:R-:W-:-:S08]  /*04c0*/  DADD R2, R12, -1 ;  /* 0xbff000000c027429 */ /* 0x000fd00000000000 */
[----:B------:R-:W-:-:S14]  /*04d0*/  DSETP.GT.AND P1, PT, R2, 1, PT ;  /* 0x3ff000000200742a */ /* 0x000fdc0003f24000 */
[----:B------:R-:W-:Y:S01]  /*04e0*/  @P1 PLOP3.LUT P0, PT, PT, PT, PT, 0x8, 0x80 ;  /* 0x000000000080181c */ /* 0x000fe20003f0e170 */
[----:B------:R-:W-:-:S12]  /*04f0*/  @P1 DADD R12, R2, -1 ;  /* 0xbff00000020c1429 */ /* 0x000fd80000000000 */
[----:B------:R-:W-:-:S14]  /*0500*/  DSETP.GT.OR P0, PT, R12, 1, P0 ;  /* 0x3ff000000c00742a */ /* 0x000fdc0000704400 */
[----:B------:R-:W-:-:S11]  /*0510*/  @P0 DADD R12, R12, -1 ;  /* 0xbff000000c0c0429 */ /* 0x000fd60000000000 */
.L_x_250:
[----:B------:R-:W-:Y:S05]  /*0520*/  BSYNC.RECONVERGENT B0 ;  /* 0x0000000000007941 */ /* 0x000fea0003800200 */
.L_x_249:
[----:B------:R-:W0:Y:S08]  /*0530*/  LDC.64 R2, c[0x0][0x398] ;  /* 0x0000e600ff027b82 */ /* 0x000e300000000a00 */
[----:B------:R-:W1:Y:S01]  /*0540*/  LDC R19, c[0x0][0x3c4] ;  /* 0x0000f100ff137b82 */ /* 0x000e620000000800 */
[----:B0-----:R-:W-:-:S06]  /*0550*/  IMAD.WIDE R2, R4, 0x4, R2 ;  /* 0x0000000404027825 */ /* 0x001fcc00078e0202 */
[----:B------:R-:W2:Y:S01]  /*0560*/  LDG.E R2, desc[UR6][R2.64] ;  /* 0x0000000602027981 */ /* 0x000ea2000c1e1900 */
[----:B------:R-:W-:Y:S01]  /*0570*/  DADD R14, R14, -0.5 ;  /* 0xbfe000000e0e7429 */ /* 0x000fe20000000000 */
[----:B-1----:R-:W-:Y:S01]  /*0580*/  IABS R10, R19 ;  /* 0x00000013000a7213 */ /* 0x002fe20000000000 */
[----:B------:R-:W-:Y:S01]  /*0590*/  DADD R12, R12, -0.5 ;  /* 0xbfe000000c0c7429 */ /* 0x000fe20000000000 */
[----:B------:R-:W-:Y:S01]  /*05a0*/  IADD3 R38, PT, PT, R5, -0x1, R19 ;  /* 0xffffffff05267810 */ /* 0x000fe20007ffe013 */
[----:B------:R-:W-:Y:S01]  /*05b0*/  UMOV UR4, 0xffffffff ;  /* 0xffffffff00047882 */ /* 0x000fe20000000000 */
[----:B------:R-:W0:Y:S08]  /*05c0*/  I2F.RP R8, R10 ;  /* 0x0000000a00087306 */ /* 0x000e300000209400 */
[----:B0-----:R-:W0:Y:S02]  /*05d0*/  MUFU.RCP R8, R8 ;  /* 0x0000000800087308 */ /* 0x001e240000001000 */
[----:B0-----:R-:W-:-:S06]  /*05e0*/  VIADD R6, R8, 0xffffffe ;  /* 0x0ffffffe08067836 */ /* 0x001fcc0000000000 */
[----:B------:R0:W1:Y:S02]  /*05f0*/  F2I.FTZ.U32.TRUNC.NTZ R7, R6 ;  /* 0x0000000600077305 */ /* 0x000064000021f000 */
[----:B0-----:R-:W-:Y:S02]  /*0600*/  IMAD.MOV.U32 R6, RZ, RZ, RZ ;  /* 0x000000ffff067224 */ /* 0x001fe400078e00ff */
[----:B-1----:R-:W-:-:S04]  /*0610*/  IMAD.MOV R9, RZ, RZ, -R7 ;  /* 0x000000ffff097224 */ /* 0x002fc800078e0a07 */
[----:B------:R-:W-:-:S04]  /*0620*/  IMAD R9, R9, R10, RZ ;  /* 0x0000000a09097224 */ /* 0x000fc800078e02ff */
[----:B------:R-:W-:Y:S01]  /*0630*/  IMAD.HI.U32 R7, R7, R9, R6 ;  /* 0x0000000907077227 */ /* 0x000fe200078e0006 */
[----:B--2---:R-:W-:-:S05]  /*0640*/  IABS R3, R2 ;  /* 0x0000000200037213 */ /* 0x004fca0000000000 */
[----:B------:R-:W-:-:S04]  /*0650*/  IMAD.HI.U32 R7, R7, R3, RZ ;  /* 0x0000000307077227 */ /* 0x000fc800078e00ff */
[----:B------:R-:W-:-:S04]  /*0660*/  IMAD.MOV R8, RZ, RZ, -R7 ;  /* 0x000000ffff087224 */ /* 0x000fc800078e0a07 */
[----:B------:R-:W-:-:S05]  /*0670*/  IMAD R3, R10, R8, R3 ;  /* 0x000000080a037224 */ /* 0x000fca00078e0203 */
[----:B------:R-:W-:-:S13]  /*0680*/  ISETP.GT.U32.AND P1, PT, R10, R3, PT ;  /* 0x000000030a00720c */ /* 0x000fda0003f24070 */
[----:B------:R-:W-:Y:S02]  /*0690*/  @!P1 IMAD.IADD R3, R3, 0x1, -R10 ;  /* 0x0000000103039824 */ /* 0x000fe400078e0a0a */
[----:B------:R-:W-:Y:S01]  /*06a0*/  @!P1 VIADD R7, R7, 0x1 ;  /* 0x0000000107079836 */ /* 0x000fe20000000000 */
[----:B------:R-:W-:Y:S02]  /*06b0*/  ISETP.NE.AND P1, PT, R19, RZ, PT ;  /* 0x000000ff1300720c */ /* 0x000fe40003f25270 */
[----:B------:R-:W-:Y:S02]  /*06c0*/  ISETP.GE.U32.AND P0, PT, R3, R10, PT ;  /* 0x0000000a0300720c */ /* 0x000fe40003f06070 */
[----:B------:R-:W-:Y:S01]  /*06d0*/  LOP3.LUT R3, R2, R19, RZ, 0x3c, !PT ;  /* 0x0000001302037212 */ /* 0x000fe200078e3cff */
[----:B------:R-:W0:Y:S03]  /*06e0*/  LDC.64 R10, c[0x0][0x3d0] ;  /* 0x0000f400ff0a7b82 */ /* 0x000e260000000a00 */
[----:B------:R-:W-:-:S07]  /*06f0*/  ISETP.GE.AND P2, PT, R3, RZ, PT ;  /* 0x000000ff0300720c */ /* 0x000fce0003f46270 */
[----:B------:R-:W-:-:S04]  /*0700*/  @P0 VIADD R7, R7, 0x1 ;  /* 0x0000000107070836 */ /* 0x000fc80000000000 */
[----:B------:R-:W-:Y:S02]  /*0710*/  IMAD.MOV.U32 R8, RZ, RZ, R7 ;  /* 0x000000ffff087224 */ /* 0x000fe400078e0007 */
[----:B------:R-:W-:Y:S02]  /*0720*/  IMAD.MOV.U32 R7, RZ, RZ, RZ ;  /* 0x000000ffff077224 */ /* 0x000fe400078e00ff */
[----:B------:R-:W-:Y:S01]  /*0730*/  @!P2 IMAD.MOV R8, RZ, RZ, -R8 ;  /* 0x000000ffff08a224 */ /* 0x000fe200078e0a08 */
[----:B------:R-:W-:-:S05]  /*0740*/  @!P1 LOP3.LUT R8, RZ, R19, RZ, 0x33, !PT ;  /* 0x00000013ff089212 */ /* 0x000fca00078e33ff */
[----:B------:R-:W-:Y:S01]  /*0750*/  IMAD.MOV R9, RZ, RZ, -R8 ;  /* 0x000000ffff097224 */ /* 0x000fe200078e0a08 */
[----:B0-----:R-:W-:Y:S01]  /*0760*/  DADD R10, R10, 1 ;  /* 0x3ff000000a0a7429 */ /* 0x001fe20000000000 */
[----:B------:R-:W-:Y:S02]  /*0770*/  IADD3 R8, PT, PT, R8, R19, RZ ;  /* 0x0000001308087210 */ /* 0x000fe40007ffe0ff */
[----:B------:R-:W-:-:S04]  /*0780*/  IMAD R9, R19, R9, R2 ;  /* 0x0000000913097224 */ /* 0x000fc800078e0202 */
[----:B------:R-:W-:-:S07]  /*0790*/  IMAD.IADD R9, R9, 0x1, R19 ;  /* 0x0000000109097824 */ /* 0x000fce00078e0213 */
.L_x_292:
[----:B0-----:R-:W0:Y:S01]  /*07a0*/  LDC R20, c[0x0][0x3c4] ;  /* 0x0000f100ff147b82 */ /* 0x001e220000000800 */
[----:B------:R-:W-:Y:S01]  /*07b0*/  VIADD R6, R9, UR4 ;  /* 0x0000000409067c36 */ /* 0x000fe20008000000 */
[----:B------:R-:W-:Y:S01]  /*07c0*/  UIADD3 UR4, UPT, UPT, UR4, 0x1, URZ ;  /* 0x0000000104047890 */ /* 0x000fe2000fffe0ff */
[----:B------:R-:W-:Y:S01]  /*07d0*/  IMAD.MOV.U32 R2, RZ, RZ, RZ ;  /* 0x000000ffff027224 */ /* 0x000fe200078e00ff */
[----:B------:R-:W-:Y:S02]  /*07e0*/  UMOV UR5, 0xffffffff ;  /* 0xffffffff00057882 */ /* 0x000fe40000000000 */
[----:B------:R-:W-:Y:S01]  /*07f0*/  IABS R39, R6 ;  /* 0x0000000600277213 */ /* 0x000fe20000000000 */
[----:B------:R-:W-:Y:S01]  /*0800*/  UISETP.NE.AND UP0, UPT, UR4, 0x2, UPT ;  /* 0x000000020400788c */ /* 0x000fe2000bf05270 */
[----:B------:R-:W-:Y:S02]  /*0810*/  ISETP.GE.AND P1, PT, R6, RZ, PT ;  /* 0x000000ff0600720c */ /* 0x000fe40003f26270 */
[----:B0-----:R-:W-:-:S02]  /*0820*/  IABS R18, R20 ;  /* 0x0000001400127213 */ /* 0x001fc40000000000 */
[----:B------:R-:W-:Y:S02]  /*0830*/  ISETP.NE.AND P2, PT, R20, RZ, PT ;  /* 0x000000ff1400720c */ /* 0x000fe40003f45270 */
[----:B------:R-:W0:Y:S08]  /*0840*/  I2F.RP R19, R18 ;  /* 0x0000001200137306 */ /* 0x000e300000209400 */
[----:B0-----:R-:W0:Y:S02]  /*0850*/  MUFU.RCP R19, R19 ;  /* 0x0000001300137308 */ /* 0x001e240000001000 */
[----:B0-----:R-:W-:-:S06]  /*0860*/  VIADD R3, R19, 0xffffffe ;  /* 0x0ffffffe13037836 */ /* 0x001fcc0000000000 */
[----:B------:R-:W0:Y:S02]  /*0870*/  F2I.FTZ.U32.TRUNC.NTZ R3, R3 ;  /* 0x0000000300037305 */ /* 0x000e24000021f000 */
[----:B0-----:R-:W-:-:S04]  /*0880*/  IMAD.MOV R21, RZ, RZ, -R3 ;  /* 0x000000ffff157224 */ /* 0x001fc800078e0a03 */
[----:B------:R-:W-:-:S04]  /*0890*/  IMAD R21, R21, R18, RZ ;  /* 0x0000001215157224 */ /* 0x000fc800078e02ff */
[----:B------:R-:W-:-:S06]  /*08a0*/  IMAD.HI.U32 R2, R3, R21, R2 ;  /* 0x0000001503027227 */ /* 0x000fcc00078e0002 */
[----:B------:R-:W-:-:S04]  /*08b0*/  IMAD.HI.U32 R2, R2, R39, RZ ;  /* 0x0000002702027227 */ /* 0x000fc800078e00ff */
[----:B------:R-:W-:-:S04]  /*08c0*/  IMAD.MOV R2, RZ, RZ, -R2 ;  /* 0x000000ffff027224 */ /* 0x000fc800078e0a02 */
[----:B------:R-:W-:-:S05]  /*08d0*/  IMAD R39, R18, R2, R39 ;  /* 0x0000000212277224 */ /* 0x000fca00078e0227 */
[----:B------:R-:W-:-:S13]  /*08e0*/  ISETP.GT.U32.AND P0, PT, R18, R39, PT ;  /* 0x000000271200720c */ /* 0x000fda0003f04070 */
[----:B------:R-:W-:-:S05]  /*08f0*/  @!P0 IMAD.IADD R39, R39, 0x1, -R18 ;  /* 0x0000000127278824 */ /* 0x000fca00078e0a12 */
[----:B------:R-:W-:-:S13]  /*0900*/  ISETP.GT.U32.AND P0, PT, R18, R39, PT ;  /* 0x000000271200720c */ /* 0x000fda0003f04070 */
[----:B------:R-:W-:-:S04]  /*0910*/  @!P0 IMAD.IADD R39, R39, 0x1, -R18 ;  /* 0x0000000127278824 */ /* 0x000fc800078e0a12 */
[----:B------:R-:W-:Y:S01]  /*0920*/  @!P1 IMAD.MOV R39, RZ, RZ, -R39 ;  /* 0x000000ffff279224 */ /* 0x000fe200078e0a27 */
[----:B------:R-:W-:-:S07]  /*0930*/  @!P2 LOP3.LUT R39, RZ, R20, RZ, 0x33, !PT ;  /* 0x00000014ff27a212 */ /* 0x000fce00078e33ff */
.L_x_291:
[----:B0-----:R-:W0:Y:S01]  /*0940*/  LDC R19, c[0x0][0x3c4] ;  /* 0x0000f100ff137b82 */ /* 0x001e220000000800 */
[----:B------:R-:W-:-:S05]  /*0950*/  VIADD R6, R8, UR5 ;  /* 0x0000000508067c36 */ /* 0x000fca0008000000 */
[----:B------:R-:W-:Y:S02]  /*0960*/  IABS R18, R6 ;  /* 0x0000000600127213 */ /* 0x000fe40000000000 */
[----:B------:R-:W-:Y:S02]  /*0970*/  ISETP.GE.AND P1, PT, R6, RZ, PT ;  /* 0x000000ff0600720c */ /* 0x000fe40003f26270 */
[----:B0-----:R-:W-:Y:S02]  /*0980*/  IABS R21, R19 ;  /* 0x0000001300157213 */ /* 0x001fe40000000000 */
[----:B------:R-:W-:Y:S02]  /*0990*/  ISETP.NE.AND P2, PT, R19, RZ, PT ;  /* 0x000000ff1300720c */ /* 0x000fe40003f45270 */
[----:B------:R-:W0:Y:S08]  /*09a0*/  I2F.RP R20, R21 ;  /* 0x0000001500147306 */ /* 0x000e300000209400 */
[----:B0-----:R-:W0:Y:S02]  /*09b0*/  MUFU.RCP R20, R20 ;  /* 0x0000001400147308 */ /* 0x001e240000001000 */
[----:B0-----:R-:W-:-:S06]  /*09c0*/  VIADD R22, R20, 0xffffffe ;  /* 0x0ffffffe14167836 */ /* 0x001fcc0000000000 */
[----:B------:R-:W0:Y:S02]  /*09d0*/  F2I.FTZ.U32.TRUNC.NTZ R3, R22 ;  /* 0x0000001600037305 */ /* 0x000e24000021f000 */
[----:B0-----:R-:W-:-:S04]  /*09e0*/  IMAD.MOV R2, RZ, RZ, -R3 ;  /* 0x000000ffff027224 */ /* 0x001fc800078e0a03 */
[----:B------:R-:W-:Y:S02]  /*09f0*/  IMAD R23, R2, R21, RZ ;  /* 0x0000001502177224 */ /* 0x000fe400078e02ff */
[----:B------:R-:W-:-:S05]  /*0a00*/  HFMA2 R2, -RZ, RZ, 0, 0 ;  /* 0x00000000ff027431 */ /* 0x000fca00000001ff */
[----:B------:R-:W-:-:S06]  /*0a10*/  IMAD.HI.U32 R23, R3, R23, R2 ;  /* 0x0000001703177227 */ /* 0x000fcc00078e0002 */
[----:B------:R-:W-:-:S04]  /*0a20*/  IMAD.HI.U32 R2, R23, R18, RZ ;  /* 0x0000001217027227 */ /* 0x000fc800078e00ff */
[----:B------:R-:W-:-:S04]  /*0a30*/  IMAD.MOV R3, RZ, RZ, -R2 ;  /* 0x000000ffff037224 */ /* 0x000fc800078e0a02 */
[C---:B------:R-:W-:Y:S02]  /*0a40*/  IMAD R18, R21.reuse, R3, R18 ;  /* 0x0000000315127224 */ /* 0x040fe400078e0212 */
[----:B------:R-:W0:Y:S03]  /*0a50*/  LDC.64 R2, c[0x0][0x3c8] ;  /* 0x0000f200ff027b82 */ /* 0x000e260000000a00 */
[----:B------:R-:W-:-:S13]  /*0a60*/  ISETP.GT.U32.AND P0, PT, R21, R18, PT ;  /* 0x000000121500720c */ /* 0x000fda0003f04070 */
[----:B------:R-:W-:-:S05]  /*0a70*/  @!P0 IMAD.IADD R18, R18, 0x1, -R21 ;  /* 0x0000000112128824 */ /* 0x000fca00078e0a15 */
[----:B------:R-:W-:-:S13]  /*0a80*/  ISETP.GT.U32.AND P0, PT, R21, R18, PT ;  /* 0x000000121500720c */ /* 0x000fda0003f04070 */
[----:B------:R-:W-:-:S04]  /*0a90*/  @!P0 IMAD.IADD R18, R18, 0x1, -R21 ;  /* 0x0000000112128824 */ /* 0x000fc800078e0a15 */
[----:B------:R-:W-:Y:S01]  /*0aa0*/  @!P1 IMAD.MOV R18, RZ, RZ, -R18 ;  /* 0x000000ffff129224 */ /* 0x000fe200078e0a12 */
[----:B------:R-:W-:-:S05]  /*0ab0*/  @!P2 LOP3.LUT R18, RZ, R19, RZ, 0x33, !PT ;  /* 0x00000013ff12a212 */ /* 0x000fca00078e33ff */
[----:B------:R-:W-:-:S04]  /*0ac0*/  IMAD R19, R18, R19, R39 ;  /* 0x0000001312137224 */ /* 0x000fc800078e0227 */
[----:B0-----:R-:W-:-:S05]  /*0ad0*/  IMAD.WIDE R2, R19, 0x4, R2 ;  /* 0x0000000413027825 */ /* 0x001fca00078e0202 */
[----:B------:R-:W2:Y:S04]  /*0ae0*/  LDG.E R40, desc[UR6][R2.64+0x4] ;  /* 0x0000040602287981 */ /* 0x000ea8000c1e1900 */
[----:B------:R-:W3:Y:S01]  /*0af0*/  LDG.E R41, desc[UR6][R2.64] ;  /* 0x0000000602297981 */ /* 0x000ee2000c1e1900 */
[----:B------:R-:W-:Y:S01]  /*0b00*/  UIADD3 UR5, UPT, UPT, UR5, 0x1, URZ ;  /* 0x0000000105057890 */ /* 0x000fe2000fffe0ff */
[----:B------:R-:W-:Y:S01]  /*0b10*/  BSSY.RECONVERGENT B0, `(.L_x_255) ;  /* 0x0000010000007945 */ /* 0x000fe20003800200 */
[----:B--2---:R-:W-:-:S05]  /*0b20*/  VIADD R6, R40, 0xffffffff ;  /* 0xffffffff28067836 */ /* 0x004fca0000000000 */
[----:B---3--:R-:W-:-:S13]  /*0b30*/  ISETP.NE.AND P0, PT, R41, R6, PT ;  /* 0x000000062900720c */ /* 0x008fda0003f05270 */
[----:B------:R-:W-:Y:S05]  /*0b40*/  @!P0 BRA `(.L_x_256) ;  /* 0x0000000000308947 */ /* 0x000fea0003800000 */
[----:B------:R-:W-:-:S07]  /*0b50*/  VIADD R20, R40, 0x1 ;  /* 0x0000000128147836 */ /* 0x000fce0000000000 */
.L_x_257:
[----:B------:R-:W0:Y:S01]  /*0b60*/  LDC.64 R2, c[0x0][0x3a0] ;  /* 0x0000e800ff027b82 */ /* 0x000e220000000a00 */
[----:B------:R-:W-:-:S05]  /*0b70*/  IMAD.IADD R18, R20, 0x1, -R41 ;  /* 0x0000000114127824 */ /* 0x000fca00078e0a29 */
[----:B------:R-:W-:-:S04]  /*0b80*/  LEA.HI R18, R18, R18, RZ, 0x1 ;  /* 0x0000001212127211 */ /* 0x000fc800078f08ff */
[----:B------:R-:W-:-:S05]  /*0b90*/  LEA.HI.SX32 R19, R18, R41, 0x1f ;  /* 0x0000002912137211 */ /* 0x000fca00078ffaff */
[----:B0-----:R-:W-:-:S06]  /*0ba0*/  IMAD.WIDE R2, R19, 0x4, R2 ;  /* 0x0000000413027825 */ /* 0x001fcc00078e0202 */
[----:B------:R-:W2:Y:S02]  /*0bb0*/  LDG.E R3, desc[UR6][R2.64] ;  /* 0x0000000602037981 */ /* 0x000ea4000c1e1900 */
[----:B--2---:R-:W-:-:S04]  /*0bc0*/  ISETP.GE.AND P0, PT, R3, R4, PT ;  /* 0x000000040300720c */ /* 0x004fc80003f06270 */
[----:B------:R-:W-:-:S09]  /*0bd0*/  SEL R6, R6, R19, !P0 ;  /* 0x0000001306067207 */ /* 0x000fd20004000000 */
[----:B------:R-:W-:-:S05]  /*0be0*/  @!P0 VIADD R41, R19, 0x1 ;  /* 0x0000000113298836 */ /* 0x000fca0000000000 */
[----:B------:R-:W-:-:S13]  /*0bf0*/  ISETP.NE.AND P0, PT, R41, R6, PT ;  /* 0x000000062900720c */ /* 0x000fda0003f05270 */
[----:B------:R-:W-:Y:S05]  /*0c00*/  @P0 BRA `(.L_x_257) ;  /* 0xfffffffc00d40947 */ /* 0x000fea000383ffff */
.L_x_256:
[----:B------:R-:W-:Y:S05]  /*0c10*/  BSYNC.RECONVERGENT B0 ;  /* 0x0000000000007941 */ /* 0x000fea0003800200 */
.L_x_255:
[----:B------:R-:W-:Y:S01]  /*0c20*/  ISETP.GE.AND P0, PT, R41, R40, PT ;  /* 0x000000282900720c */ /* 0x000fe20003f06270 */
[----:B------:R-:W-:Y:S01]  /*0c30*/  UISETP.NE.AND UP1, UPT, UR5, 0x2, UPT ;  /* 0x000000020500788c */ /* 0x000fe2000bf25270 */
[----:B------:R-:W-:Y:S11]  /*0c40*/  BSSY.RECONVERGENT B1, `(.L_x_258) ;  /* 0x00000cf000017945 */ /* 0x000ff60003800200 */
[----:B------:R-:W-:Y:S05]  /*0c50*/  @P0 BRA `(.L_x_259) ;  /* 0x0000000c00340947 */ /* 0x000fea0003800000 */
.L_x_290:
[----:B------:R-:W-:Y:S01]  /*0c60*/  ISETP.NE.AND P0, PT, R41, R38, PT ;  /* 0x000000262900720c */ /* 0x000fe20003f05270 */
[----:B------:R-:W-:Y:S03]  /*0c70*/  BSSY.RECONVERGENT B0, `(.L_x_260) ;  /* 0x00000c8000007945 */ /* 0x000fe60003800200 */
[----:B------:R-:W-:-:S04]  /*0c80*/  ISETP.EQ.AND P0, PT, R4, R5, !P0 ;  /* 0x000000050400720c */ /* 0x000fc80004702270 */
[----:B------:R-:W-:-:S13]  /*0c90*/  ISETP.EQ.OR P0, PT, R41, R0, P0 ;  /* 0x000000002900720c */ /* 0x000fda0000702670 */
[----:B------:R-:W-:Y:S05]  /*0ca0*/  @P0 BRA `(.L_x_261) ;  /* 0x0000000c00100947 */ /* 0x000fea0003800000 */
[----:B------:R-:W0:Y:S08]  /*0cb0*/  LDC.64 R2, c[0x0][0x380] ;  /* 0x0000e000ff027b82 */ /* 0x000e300000000a00 */
[----:B------:R-:W1:Y:S08]  /*0cc0*/  LDC.64 R24, c[0x0][0x388] ;  /* 0x0000e200ff187b82 */ /* 0x000e700000000a00 */
[----:B------:R-:W2:Y:S01]  /*0cd0*/  LDC.64 R28, c[0x0][0x390] ;  /* 0x0000e400ff1c7b82 */ /* 0x000ea20000000a00 */
[----:B0-----:R-:W-:-:S06]  /*0ce0*/  IMAD.WIDE R2, R41, 0x4, R2 ;  /* 0x0000000429027825 */ /* 0x001fcc00078e0202 */
[----:B------:R-:W1:Y:S02]  /*0cf0*/  LDG.E R3, desc[UR6][R2.64] ;  /* 0x0000000602037981 */ /* 0x000e64000c1e1900 */
[----:B-1----:R-:W-:-:S05]  /*0d00*/  IMAD.WIDE R24, R3, 0x4, R24 ;  /* 0x0000000403187825 */ /* 0x002fca00078e0218 */
[----:B------:R-:W3:Y:S02]  /*0d10*/  LDG.E R6, desc[UR6][R24.64+0x4] ;  /* 0x0000040618067981 */ /* 0x000ee4000c1e1900 */
[----:B---3--:R-:W-:-:S05]  /*0d20*/  VIADD R6, R6, 0xffffffff ;  /* 0xffffffff06067836 */ /* 0x008fca0000000000 */
[C---:B------:R-:W-:Y:S01]  /*0d30*/  ISETP.NE.AND P0, PT, R41.reuse, R6, PT ;  /* 0x000000062900720c */ /* 0x040fe20003f05270 */
[----:B------:R-:W-:-:S12]  /*0d40*/  VIADD R6, R41, 0x1 ;  /* 0x0000000129067836 */ /* 0x000fd80000000000 */
[----:B------:R-:W3:Y:S01]  /*0d50*/  @!P0 LDG.E R6, desc[UR6][R24.64] ;  /* 0x0000000618068981 */ /* 0x000ee2000c1e1900 */
[----:B------:R-:W-:-:S04]  /*0d60*/  IMAD.SHL.U32 R27, R41, 0x2, RZ ;  /* 0x00000002291b7824 */ /* 0x000fc800078e00ff */
[----:B--2---:R-:W-:-:S05]  /*0d70*/  IMAD.WIDE R26, R27, 0x8, R28 ;  /* 0x000000081b1a7825 */ /* 0x004fca00078e021c */
[----:B------:R-:W2:Y:S01]  /*0d80*/  LDG.E.64 R2, desc[UR6][R26.64] ;  /* 0x000000061a027981 */ /* 0x000ea2000c1e1b00 */
[----:B---3--:R-:W-:-:S04]  /*0d90*/  IMAD.SHL.U32 R19, R6, 0x2, RZ ;  /* 0x0000000206137824 */ /* 0x008fc800078e00ff */
[----:B------:R-:W-:Y:S02]  /*0da0*/  IMAD.WIDE R28, R19, 0x8, R28 ;  /* 0x00000008131c7825 */ /* 0x000fe400078e021c */
[----:B------:R-:W3:Y:S04]  /*0db0*/  LDG.E.64 R18, desc[UR6][R26.64+0x8] ;  /* 0x000008061a127981 */ /* 0x000ee8000c1e1b00 */
[----:B------:R-:W4:Y:S04]  /*0dc0*/  LDG.E.64 R22, desc[UR6][R28.64] ;  /* 0x000000061c167981 */ /* 0x000f28000c1e1b00 */
[----:B------:R-:W5:Y:S01]  /*0dd0*/  LDG.E.64 R20, desc[UR6][R28.64+0x8] ;  /* 0x000008061c147981 */ /* 0x000f62000c1e1b00 */
[----:B--2---:R-:W-:Y:S01]  /*0de0*/  DADD R24, -R46, R2 ;  /* 0x000000002e187229 */ /* 0x004fe20000000102 */
[----:B------:R-:W-:Y:S01]  /*0df0*/  BSSY.RECONVERGENT B2, `(.L_x_262) ;  /* 0x000001f000027945 */ /* 0x000fe20003800200 */
[----:B----4-:R-:W-:-:S08]  /*0e00*/  DADD R22, R2, -R22 ;  /* 0x0000000002167229 */ /* 0x010fd00000000816 */
[----:B------:R-:W-:Y:S02]  /*0e10*/  DADD R2, R22, 1.5 ;  /* 0x3ff8000016027429 */ /* 0x000fe40000000000 */
[----:B---3--:R-:W-:-:S06]  /*0e20*/  DADD R30, -R16, R18 ;  /* 0x00000000101e7229 */ /* 0x008fcc0000000112 */
[----:B------:R-:W-:Y:S02]  /*0e30*/  DSETP.GT.AND P0, PT, R2, 1, PT ;  /* 0x3ff000000200742a */ /* 0x000fe40003f04000 */
[----:B-----5:R-:W-:Y:S02]  /*0e40*/  DADD R18, R18, -R20 ;  /* 0x0000000012127229 */ /* 0x020fe40000000814 */
[----:B------:R-:W-:Y:S02]  /*0e50*/  DADD R22, R24, 1.5 ;  /* 0x3ff8000018167429 */ /* 0x000fe40000000000 */
[----:B------:R-:W-:-:S04]  /*0e60*/  DADD R20, R30, 1.5 ;  /* 0x3ff800001e147429 */ /* 0x000fc80000000000 */
[----:B------:R-:W-:-:S04]  /*0e70*/  DADD R24, R18, 1.5 ;  /* 0x3ff8000012187429 */ /* 0x000fc80000000000 */
[----:B------:R-:W-:Y:S07]  /*0e80*/  @!P0 BRA `(.L_x_263) ;  /* 0x0000000000548947 */ /* 0x000fee0003800000 */
[----:B------:R-:W-:Y:S01]  /*0e90*/  DADD R18, R2, -3 ;  /* 0xc008000002127429 */ /* 0x000fe20000000000 */
[----:B------:R-:W-:Y:S01]  /*0ea0*/  BSSY.RECONVERGENT B3, `(.L_x_264) ;  /* 0x000000d000037945 */ /* 0x000fe20003800200 */
[----:B------:R-:W-:-:S06]  /*0eb0*/  PLOP3.LUT P0, PT, PT, PT, PT, 0x80, 0x8 ;  /* 0x000000000008781c */ /* 0x000fcc0003f0f070 */
[----:B------:R-:W-:-:S14]  /*0ec0*/  DSETP.GT.AND P1, PT, R18, 1, PT ;  /* 0x3ff000001200742a */ /* 0x000fdc0003f24000 */
[----:B------:R-:W-:Y:S05]  /*0ed0*/  @!P1 BRA `(.L_x_265) ;  /* 0x0000000000249947 */ /* 0x000fea0003800000 */
[----:B------:R-:W-:Y:S01]  /*0ee0*/  BSSY.RECONVERGENT B4, `(.L_x_266) ;  /* 0x0000007000047945 */ /* 0x000fe20003800200 */
.L_x_267:
[----:B------:R-:W-:-:S08]  /*0ef0*/  DADD R2, R2, -1 ;  /* 0xbff0000002027429 */ /* 0x000fd00000000000 */
[----:B------:R-:W-:-:S08]  /*0f00*/  DADD R2, R2, -1 ;  /* 0xbff0000002027429 */ /* 0x000fd00000000000 */
[----:B------:R-:W-:-:S08]  /*0f10*/  DADD R2, R2, -1 ;  /* 0xbff0000002027429 */ /* 0x000fd00000000000 */
[----:B------:R-:W-:-:S08]  /*0f20*/  DADD R2, R2, -1 ;  /* 0xbff0000002027429 */ /* 0x000fd00000000000 */
[----:B------:R-:W-:-:S14]  /*0f30*/  DSETP.GT.AND P0, PT, R2, 4, PT ;  /* 0x401000000200742a */ /* 0x000fdc0003f04000 */
[----:B------:R-:W-:Y:S05]  /*0f40*/  @P0 BRA `(.L_x_267) ;  /* 0xfffffffc00e80947 */ /* 0x000fea000383ffff */
[----:B------:R-:W-:Y:S05]  /*0f50*/  BSYNC.RECONVERGENT B4 ;  /* 0x0000000000047941 */ /* 0x000fea0003800200 */
.L_x_266:
[----:B------:R-:W-:-:S13]  /*0f60*/  PLOP3.LUT P0, PT, PT, PT, PT, 0x8, 0x80 ;  /* 0x000000000080781c */ /* 0x000fda0003f0e170 */
.L_x_265:
[----:B------:R-:W-:Y:S05]  /*0f70*/  BSYNC.RECONVERGENT B3 ;  /* 0x0000000000037941 */ /* 0x000fea0003800200 */
.L_x_264:
[----:B------:R-:W-:-:S08]  /*0f80*/  DADD R18, R2, -1 ;  /* 0xbff0000002127429 */ /* 0x000fd00000000000 */
[----:B------:R-:W-:-:S14]  /*0f90*/  DSETP.GT.AND P1, PT, R18, 1, PT ;  /* 0x3ff000001200742a */ /* 0x000fdc0003f24000 */
[----:B------:R-:W-:Y:S01]  /*0fa0*/  @P1 PLOP3.LUT P0, PT, PT, PT, PT, 0x8, 0x80 ;  /* 0x000000000080181c */ /* 0x000fe20003f0e170 */
[----:B------:R-:W-:-:S12]  /*0fb0*/  @P1 DADD R2, R18, -1 ;  /* 0xbff0000012021429 */ /* 0x000fd80000000000 */
[----:B------:R-:W-:-:S14]  /*0fc0*/  DSETP.GT.OR P0, PT, R2, 1, P0 ;  /* 0x3ff000000200742a */ /* 0x000fdc0000704400 */
[----:B------:R-:W-:-:S11]  /*0fd0*/  @P0 DADD R2, R2, -1 ;  /* 0xbff0000002020429 */ /* 0x000fd60000000000 */
.L_x_263:
[----:B------:R-:W-:Y:S05]  /*0fe0*/  BSYNC.RECONVERGENT B2 ;  /* 0x0000000000027941 */ /* 0x000fea0003800200 */
.L_x_262:
        /* <DEDUP_REMOVED lines=9> */
.L_x_273:
[----:B------:R-:W-:-:S08]  /*1080*/  DADD R24, R24, -1 ;  /* 0xbff0000018187429 */ /* 0x000fd00000000000 */
[----:B------:R-:W-:-:S08]  /*1090*/  DADD R24, R24, -1 ;  /* 0xbff0000018187429 */ /* 0x000fd00000000000 */
[----:B------:R-:W-:-:S08]  /*10a0*/  DADD R24, R24, -1 ;  /* 0xbff0000018187429 */ /* 0x000fd00000000000 */
[----:B------:R-:W-:-:S08]  /*10b0*/  DADD R24, R24, -1 ;  /* 0xbff0000018187429 */ /* 0x000fd00000000000 */
[----:B------:R-:W-:-:S14]  /*10c0*/  DSETP.GT.AND P0, PT, R24, 4, PT ;  /* 0x401000001800742a */ /* 0x000fdc0003f04000 */
[----:B------:R-:W-:Y:S05]  /*10d0*/  @P0 BRA `(.L_x_273) ;  /* 0xfffffffc00e80947 */ /* 0x000fea000383ffff */
[----:B------:R-:W-:Y:S05]  /*10e0*/  BSYNC.RECONVERGENT B4 ;  /* 0x0000000000047941 */ /* 0x000fea0003800200 */
.L_x_272:
[----:B------:R-:W-:-:S13]  /*10f0*/  PLOP3.LUT P0, PT, PT, PT, PT, 0x8, 0x80 ;  /* 0x000000000080781c */ /* 0x000fda0003f0e170 */
.L_x_271:
[----:B------:R-:W-:Y:S05]  /*1100*/  BSYNC.RECONVERGENT B3 ;  /* 0x0000000000037941 */ /* 0x000fea0003800200 */
.L_x_270:
[----:B------:R-:W-:-:S08]  /*1110*/  DADD R18, R24, -1 ;  /* 0xbff0000018127429 */ /* 0x000fd00000000000 */
[----:B------:R-:W-:-:S14]  /*1120*/  DSETP.GT.AND P1, PT, R18, 1, PT ;  /* 0x3ff000001200742a */ /* 0x000fdc0003f24000 */
[----:B------:R-:W-:Y:S01]  /*1130*/  @P1 PLOP3.LUT P0, PT, PT, PT, PT, 0x8, 0x80 ;  /* 0x000000000080181c */ /* 0x000fe20003f0e170 */
[----:B------:R-:W-:-:S12]  /*1140*/  @P1 DADD R24, R18, -1 ;  /* 0xbff0000012181429 */ /* 0x000fd80000000000 */
[----:B------:R-:W-:-:S14]  /*1150*/  DSETP.GT.OR P0, PT, R24, 1, P0 ;  /* 0x3ff000001800742a */ /* 0x000fdc0000704400 */
[----:B------:R-:W-:-:S11]  /*1160*/  @P0 DADD R24, R24, -1 ;  /* 0xbff0000018180429 */ /* 0x000fd60000000000 */
.L_x_269:
[----:B------:R-:W-:Y:S05]  /*1170*/  BSYNC.RECONVERGENT B2 ;  /* 0x0000000000027941 */ /* 0x000fea0003800200 */
.L_x_268:
        /* <DEDUP_REMOVED lines=9> */
.L_x_279:
[----:B------:R-:W-:-:S08]  /*1210*/  DADD R22, R22, -1 ;  /* 0xbff0000016167429 */ /* 0x000fd00000000000 */
[----:B------:R-:W-:-:S08]  /*1220*/  DADD R22, R22, -1 ;  /* 0xbff0000016167429 */ /* 0x000fd00000000000 */
[----:B------:R-:W-:-:S08]  /*1230*/  DADD R22, R22, -1 ;  /* 0xbff0000016167429 */ /* 0x000fd00000000000 */
[----:B------:R-:W-:-:S08]  /*1240*/  DADD R22, R22, -1 ;  /* 0xbff0000016167429 */ /* 0x000fd00000000000 */
[----:B------:R-:W-:-:S14]  /*1250*/  DSETP.GT.AND P0, PT, R22, 4, PT ;  /* 0x401000001600742a */ /* 0x000fdc0003f04000 */
[----:B------:R-:W-:Y:S05]  /*1260*/  @P0 BRA `(.L_x_279) ;  /* 0xfffffffc00e80947 */ /* 0x000fea000383ffff */
[----:B------:R-:W-:Y:S05]  /*1270*/  BSYNC.RECONVERGENT B4 ;  /* 0x0000000000047941 */ /* 0x000fea0003800200 */
.L_x_278:
[----:B------:R-:W-:-:S13]  /*1280*/  PLOP3.LUT P0, PT, PT, PT, PT, 0x8, 0x80 ;  /* 0x000000000080781c */ /* 0x000fda0003f0e170 */
.L_x_277:
[----:B------:R-:W-:Y:S05]  /*1290*/  BSYNC.RECONVERGENT B3 ;  /* 0x0000000000037941 */ /* 0x000fea0003800200 */
.L_x_276:
[----:B------:R-:W-:-:S08]  /*12a0*/  DADD R18, R22, -1 ;  /* 0xbff0000016127429 */ /* 0x000fd00000000000 */
[----:B------:R-:W-:-:S14]  /*12b0*/  DSETP.GT.AND P1, PT, R18, 1, PT ;  /* 0x3ff000001200742a */ /* 0x000fdc0003f24000 */
[----:B------:R-:W-:Y:S01]  /*12c0*/  @P1 PLOP3.LUT P0, PT, PT, PT, PT, 0x8, 0x80 ;  /* 0x000000000080181c */ /* 0x000fe20003f0e170 */
[----:B------:R-:W-:-:S12]  /*12d0*/  @P1 DADD R22, R18, -1 ;  /* 0xbff0000012161429 */ /* 0x000fd80000000000 */
[----:B------:R-:W-:-:S14]  /*12e0*/  DSETP.GT.OR P0, PT, R22, 1, P0 ;  /* 0x3ff000001600742a */ /* 0x000fdc0000704400 */
[----:B------:R-:W-:-:S11]  /*12f0*/  @P0 DADD R22, R22, -1 ;  /* 0xbff0000016160429 */ /* 0x000fd60000000000 */
.L_x_275:
[----:B------:R-:W-:Y:S05]  /*1300*/  BSYNC.RECONVERGENT B2 ;  /* 0x0000000000027941 */ /* 0x000fea0003800200 */
.L_x_274:
        /* <DEDUP_REMOVED lines=9> */
.L_x_285:
[----:B------:R-:W-:-:S08]  /*13a0*/  DADD R20, R20, -1 ;  /* 0xbff0000014147429 */ /* 0x000fd00000000000 */
[----:B------:R-:W-:-:S08]  /*13b0*/  DADD R20, R20, -1 ;  /* 0xbff0000014147429 */ /* 0x000fd00000000000 */
[----:B------:R-:W-:-:S08]  /*13c0*/  DADD R20, R20, -1 ;  /* 0xbff0000014147429 */ /* 0x000fd00000000000 */
[----:B------:R-:W-:-:S08]  /*13d0*/  DADD R20, R20, -1 ;  /* 0xbff0000014147429 */ /* 0x000fd00000000000 */
[----:B------:R-:W-:-:S14]  /*13e0*/  DSETP.GT.AND P0, PT, R20, 4, PT ;  /* 0x401000001400742a */ /* 0x000fdc0003f04000 */
[----:B------:R-:W-:Y:S05]  /*13f0*/  @P0 BRA `(.L_x_285) ;  /* 0xfffffffc00e80947 */ /* 0x000fea000383ffff */
[----:B------:R-:W-:Y:S05]  /*1400*/  BSYNC.RECONVERGENT B4 ;  /* 0x0000000000047941 */ /* 0x000fea0003800200 */
.L_x_284:
[----:B------:R-:W-:-:S13]  /*1410*/  PLOP3.LUT P0, PT, PT, PT, PT, 0x8, 0x80 ;  /* 0x000000000080781c */ /* 0x000fda0003f0e170 */
.L_x_283:
[----:B------:R-:W-:Y:S05]  /*1420*/  BSYNC.RECONVERGENT B3 ;  /* 0x0000000000037941 */ /* 0x000fea0003800200 */
.L_x_282:
[----:B------:R-:W-:-:S08]  /*1430*/  DADD R18, R20, -1 ;  /* 0xbff0000014127429 */ /* 0x000fd00000000000 */
[----:B------:R-:W-:-:S14]  /*1440*/  DSETP.GT.AND P1, PT, R18, 1, PT ;  /* 0x3ff000001200742a */ /* 0x000fdc0003f24000 */
[----:B------:R-:W-:Y:S01]  /*1450*/  @P1 PLOP3.LUT P0, PT, PT, PT, PT, 0x8, 0x80 ;  /* 0x000000000080181c */ /* 0x000fe20003f0e170 */
[----:B------:R-:W-:-:S12]  /*1460*/  @P1 DADD R20, R18, -1 ;  /* 0xbff0000012141429 */ /* 0x000fd80000000000 */
[----:B------:R-:W-:-:S14]  /*1470*/  DSETP.GT.OR P0, PT, R20, 1, P0 ;  /* 0x3ff000001400742a */ /* 0x000fdc0000704400 */
[----:B------:R-:W-:-:S11]  /*1480*/  @P0 DADD R20, R20, -1 ;  /* 0xbff0000014140429 */ /* 0x000fd60000000000 */
.L_x_281:
[----:B------:R-:W-:Y:S05]  /*1490*/  BSYNC.RECONVERGENT B2 ;  /* 0x0000000000027941 */ /* 0x000fea0003800200 */
.L_x_280:
[----:B------:R-:W-:Y:S01]  /*14a0*/  DADD R2, R2, -0.5 ;  /* 0xbfe0000002027429 */ /* 0x000fe20000000000 */
[----:B------:R-:W-:Y:S01]  /*14b0*/  MOV R26, 0x1 ;  /* 0x00000001001a7802 */ /* 0x000fe20000000f00 */
[----:B------:R-:W-:Y:S01]  /*14c0*/  DADD R24, R24, -0.5 ;  /* 0xbfe0000018187429 */ /* 0x000fe20000000000 */
[----:B------:R-:W-:Y:S01]  /*14d0*/  BSSY.RECONVERGENT B2, `(.L_x_286) ;  /* 0x000001a000027945 */ /* 0x000fe20003800200 */
[----:B------:R-:W-:Y:S02]  /*14e0*/  DADD R20, R20, -0.5 ;  /* 0xbfe0000014147429 */ /* 0x000fe40000000000 */
[----:B------:R-:W-:Y:S02]  /*14f0*/  DADD R22, R22, -0.5 ;  /* 0xbfe0000016167429 */ /* 0x000fe40000000000 */
[----:B------:R-:W-:-:S08]  /*1500*/  DMUL R18, R12, R2 ;  /* 0x000000020c127228 */ /* 0x000fd00000000000 */
[----:B------:R-:W-:-:S06]  /*1510*/  DFMA R18, R14, R24, -R18 ;  /* 0x000000180e12722b */ /* 0x000fcc0000000812 */
[----:B------:R-:W0:Y:S02]  /*1520*/  MUFU.RCP64H R27, R19 ;  /* 0x00000013001b7308 */ /* 0x000e240000001800 */
[----:B0-----:R-:W-:-:S08]  /*1530*/  DFMA R28, -R18, R26, 1 ;  /* 0x3ff00000121c742b */ /* 0x001fd0000000011a */
[----:B------:R-:W-:-:S08]  /*1540*/  DFMA R28, R28, R28, R28 ;  /* 0x0000001c1c1c722b */ /* 0x000fd0000000001c */
[----:B------:R-:W-:Y:S02]  /*1550*/  DFMA R28, R26, R28, R26 ;  /* 0x0000001c1a1c722b */ /* 0x000fe4000000001a */
[----:B------:R-:W-:-:S06]  /*1560*/  DMUL R26, R2, R20 ;  /* 0x00000014021a7228 */ /* 0x000fcc0000000000 */
[----:B------:R-:W-:Y:S02]  /*1570*/  DFMA R2, -R18, R28, 1 ;  /* 0x3ff000001202742b */ /* 0x000fe4000000011c */
[----:B------:R-:W-:-:S06]  /*1580*/  DFMA R24, R24, R22, -R26 ;  /* 0x000000161818722b */ /* 0x000fcc000000081a */
[----:B------:R-:W-:-:S04]  /*1590*/  DFMA R2, R28, R2, R28 ;  /* 0x000000021c02722b */ /* 0x000fc8000000001c */
[----:B------:R-:W-:-:S04]  /*15a0*/  FSETP.GEU.AND P1, PT, |R25|, 6.5827683646048100446e-37, PT ;  /* 0x036000001900780b */ /* 0x000fc80003f2e200 */
[----:B------:R-:W-:-:S08]  /*15b0*/  DMUL R26, R24, R2 ;  /* 0x00000002181a7228 */ /* 0x000fd00000000000 */
[----:B------:R-:W-:-:S08]  /*15c0*/  DFMA R28, -R18, R26, R24 ;  /* 0x0000001a121c722b */ /* 0x000fd00000000118 */
[----:B------:R-:W-:-:S10]  /*15d0*/  DFMA R2, R2, R28, R26 ;  /* 0x0000001c0202722b */ /* 0x000fd4000000001a */
[----:B------:R-:W-:-:S05]  /*15e0*/  FFMA R6, RZ, R19, R3 ;  /* 0x00000013ff067223 */ /* 0x000fca0000000003 */
[----:B------:R-:W-:-:S13]  /*15f0*/  FSETP.GT.AND P0, PT, |R6|, 1.469367938527859385e-39, PT ;  /* 0x001000000600780b */ /* 0x000fda0003f04200 */
[----:B------:R-:W-:Y:S05]  /*1600*/  @P0 BRA P1, `(.L_x_287) ;  /* 0x0000000000180947 */ /* 0x000fea0000800000 */
[----:B------:R-:W-:Y:S01]  /*1610*/  IMAD.MOV.U32 R28, RZ, RZ, R18 ;  /* 0x000000ffff1c7224 */ /* 0x000fe200078e0012 */
[----:B------:R-:W-:Y:S01]  /*1620*/  MOV R6, 0x1650 ;  /* 0x0000165000067802 */ /* 0x000fe20000000f00 */
[----:B------:R-:W-:-:S07]  /*1630*/  IMAD.MOV.U32 R29, RZ, RZ, R19 ;  /* 0x000000ffff1d7224 */ /* 0x000fce00078e0013 */
[----:B------:R-:W-:Y:S05]  /*1640*/  CALL.REL.NOINC `($__internal_0_$__cuda_sm20_div_rn_f64_full) ;  /* 0x0000000000d47944 */ /* 0x000fea0003c00000 */
[----:B------:R-:W-:Y:S02]  /*1650*/  IMAD.MOV.U32 R2, RZ, RZ, R32 ;  /* 0x000000ffff027224 */ /* 0x000fe400078e0020 */
[----:B------:R-:W-:-:S07]  /*1660*/  IMAD.MOV.U32 R3, RZ, RZ, R33 ;  /* 0x000000ffff037224 */ /* 0x000fce00078e0021 */
.L_x_287:
[----:B------:R-:W-:Y:S05]  /*1670*/  BSYNC.RECONVERGENT B2 ;  /* 0x0000000000027941 */ /* 0x000fea0003800200 */
.L_x_286:
[----:B------:R-:W0:Y:S01]  /*1680*/  MUFU.RCP64H R25, R19 ;  /* 0x0000001300197308 */ /* 0x000e220000001800 */
[----:B------:R-:W-:Y:S01]  /*1690*/  IMAD.MOV.U32 R24, RZ, RZ, 0x1 ;  /* 0x00000001ff187424 */ /* 0x000fe200078e00ff */
[----:B------:R-:W-:Y:S01]  /*16a0*/  DMUL R20, R14, R20 ;  /* 0x000000140e147228 */ /* 0x000fe20000000000 */
[----:B------:R-:W-:Y:S07]  /*16b0*/  BSSY.RECONVERGENT B2, `(.L_x_288) ;  /* 0x0000016000027945 */ /* 0x000fee0003800200 */
[----:B------:R-:W-:-:S02]  /*16c0*/  DFMA R22, R12, R22, -R20 ;  /* 0x000000160c16722b */ /* 0x000fc40000000814 */
[----:B0-----:R-:W-:-:S08]  /*16d0*/  DFMA R26, -R18, R24, 1 ;  /* 0x3ff00000121a742b */ /* 0x001fd00000000118 */
[----:B------:R-:W-:Y:S01]  /*16e0*/  FSETP.GEU.AND P1, PT, |R23|, 6.5827683646048100446e-37, PT ;  /* 0x036000001700780b */ /* 0x000fe20003f2e200 */
[----:B------:R-:W-:-:S08]  /*16f0*/  DFMA R26, R26, R26, R26 ;  /* 0x0000001a1a1a722b */ /* 0x000fd0000000001a */
[----:B------:R-:W-:-:S08]  /*1700*/  DFMA R24, R24, R26, R24 ;  /* 0x0000001a1818722b */ /* 0x000fd00000000018 */
[----:B------:R-:W-:-:S08]  /*1710*/  DFMA R26, -R18, R24, 1 ;  /* 0x3ff00000121a742b */ /* 0x000fd00000000118 */
[----:B------:R-:W-:-:S08]  /*1720*/  DFMA R26, R24, R26, R24 ;  /* 0x0000001a181a722b */ /* 0x000fd00000000018 */
        /* <DEDUP_REMOVED lines=8> */
[----:B------:R-:W-:Y:S02]  /*17b0*/  IMAD.MOV.U32 R25, RZ, RZ, R23 ;  /* 0x000000ffff197224 */ /* 0x000fe400078e0017 */
[----:B------:R-:W-:Y:S02]  /*17c0*/  IMAD.MOV.U32 R28, RZ, RZ, R18 ;  /* 0x000000ffff1c7224 */ /* 0x000fe400078e0012 */
[----:B------:R-:W-:-:S07]  /*17d0*/  IMAD.MOV.U32 R29, RZ, RZ, R19 ;  /* 0x000000ffff1d7224 */ /* 0x000fce00078e0013 */
[----:B------:R-:W-:Y:S05]  /*17e0*/  CALL.REL.NOINC `($__internal_0_$__cuda_sm20_div_rn_f64_full) ;  /* 0x00000000006c7944 */ /* 0x000fea0003c00000 */
[----:B------:R-:W-:Y:S02]  /*17f0*/  IMAD.MOV.U32 R20, RZ, RZ, R32 ;  /* 0x000000ffff147224 */ /* 0x000fe400078e0020 */
[----:B------:R-:W-:-:S07]  /*1800*/  IMAD.MOV.U32 R21, RZ, RZ, R33 ;  /* 0x000000ffff157224 */ /* 0x000fce00078e0021 */
.L_x_289:
[----:B------:R-:W-:Y:S05]  /*1810*/  BSYNC.RECONVERGENT B2 ;  /* 0x0000000000027941 */ /* 0x000fea0003800200 */
.L_x_288:
[----:B------:R-:W0:Y:S02]  /*1820*/  LDCU.64 UR8, c[0x0][0x3d0] ;  /* 0x00007a00ff0877ac */ /* 0x000e240008000a00 */
[----:B0-----:R-:W-:-:S06]  /*1830*/  DSETP.GE.AND P0, PT, R20, -UR8, PT ;  /* 0x8000000814007e2a */ /* 0x001fcc000bf06000 */
[----:B------:R-:W-:-:S06]  /*1840*/  DSETP.LTU.OR P0, PT, R2, -UR8, !P0 ;  /* 0x8000000802007e2a */ /* 0x000fcc000c709400 */
[----:B------:R-:W-:-:S06]  /*1850*/  DSETP.GTU.OR P0, PT, R2, R10, P0 ;  /* 0x0000000a0200722a */ /* 0x000fcc000070c400 */
[----:B------:R-:W-:-:S14]  /*1860*/  DSETP.GTU.OR P0, PT, R20, R10, P0 ;  /* 0x0000000a1400722a */ /* 0x000fdc000070c400 */
[----:B------:R-:W-:Y:S05]  /*1870*/  @P0 BRA `(.L_x_261) ;  /* 0x00000000001c0947 */ /* 0x000fea0003800000 */
[----:B------:R-:W0:Y:S02]  /*1880*/  LDCU UR8, c[0x0][0x3c0] ;  /* 0x00007800ff0877ac */ /* 0x000e240008000800 */
[----:B0-----:R-:W-:-:S13]  /*1890*/  ISETP.GT.AND P0, PT, R7, UR8, PT ;  /* 0x0000000807007c0c */ /* 0x001fda000bf04270 */
[----:B------:R-:W0:Y:S01]  /*18a0*/  @!P0 LDC.64 R2, c[0x0][0x3b0] ;  /* 0x0000ec00ff028b82 */ /* 0x000e220000000a00 */
[----:B------:R-:W-:Y:S02]  /*18b0*/  @!P0 IMAD R19, R4, UR8, R7 ;  /* 0x0000000804138c24 */ /* 0x000fe4000f8e0207 */
[----:B------:R-:W-:Y:S02]  /*18c0*/  VIADD R7, R7, 0x1 ;  /* 0x0000000107077836 */ /* 0x000fe40000000000 */
[----:B0-----:R-:W-:-:S05]  /*18d0*/  @!P0 IMAD.WIDE R2, R19, 0x4, R2 ;  /* 0x0000000413028825 */ /* 0x001fca00078e0202 */
[----:B------:R0:W-:Y:S02]  /*18e0*/  @!P0 STG.E desc[UR6][R2.64], R41 ;  /* 0x0000002902008986 */ /* 0x0001e4000c101906 */
.L_x_261:
[----:B------:R-:W-:Y:S05]  /*18f0*/  BSYNC.RECONVERGENT B0 ;  /* 0x0000000000007941 */ /* 0x000fea0003800200 */
.L_x_260:
[----:B0-----:R-:W-:-:S04]  /*1900*/  IADD3 R41, PT, PT, R41, 0x1, RZ ;  /* 0x0000000129297810 */ /* 0x001fc80007ffe0ff */
[----:B------:R-:W-:-:S13]  /*1910*/  ISETP.NE.AND P0, PT, R41, R40, PT ;  /* 0x000000282900720c */ /* 0x000fda0003f05270 */
[----:B------:R-:W-:Y:S05]  /*1920*/  @P0 BRA `(.L_x_290) ;  /* 0xfffffff000cc0947 */ /* 0x000fea000383ffff */
.L_x_259:
[----:B------:R-:W-:Y:S05]  /*1930*/  BSYNC.RECONVERGENT B1 ;  /* 0x0000000000017941 */ /* 0x000fea0003800200 */
.L_x_258:
[----:B------:R-:W0:Y:S02]  /*1940*/  LDC.64 R2, c[0x0][0x3b8] ;  /* 0x0000ee00ff027b82 */ /* 0x000e240000000a00 */
[----:B0-----:R-:W-:-:S05]  /*1950*/  IMAD.WIDE R2, R4, 0x4, R2 ;  /* 0x0000000404027825 */ /* 0x001fca00078e0202 */
[----:B------:R0:W-:Y:S01]  /*1960*/  STG.E desc[UR6][R2.64], R7 ;  /* 0x0000000702007986 */ /* 0x0001e2000c101906 */
[----:B------:R-:W-:Y:S05]  /*1970*/  BRA.U UP1, `(.L_x_291) ;  /* 0xffffffed01f07547 */ /* 0x000fea000b83ffff */
[----:B------:R-:W-:Y:S05]  /*1980*/  BRA.U UP0, `(.L_x_292) ;  /* 0xffffffed00847547 */ /* 0x000fea000b83ffff */
[----:B------:R-:W-:Y:S05]  /*1990*/  EXIT ;  /* 0x000000000000794d */ /* 0x000fea0003800000 */
        .weak           $__internal_0_$__cuda_sm20_div_rn_f64_full
        .type           $__internal_0_$__cuda_sm20_div_rn_f64_full,@function
        .size           $__internal_0_$__cuda_sm20_div_rn_f64_full,(.L_x_428 - $__internal_0_$__cuda_sm20_div_rn_f64_full)
$__internal_0_$__cuda_sm20_div_rn_f64_full:
[----:B------:R-:W-:Y:S01]  /*19a0*/  FSETP.GEU.AND P2, PT, |R25|, 1.469367938527859385e-39, PT ;  /* 0x001000001900780b */ /* 0x000fe20003f4e200 */
[----:B------:R-:W-:Y:S01]  /*19b0*/  IMAD.MOV.U32 R43, RZ, RZ, 0x1ca00000 ;  /* 0x1ca00000ff2b7424 */ /* 0x000fe200078e00ff */
[C---:B------:R-:W-:Y:S01]  /*19c0*/  FSETP.GEU.AND P0, PT, |R29|.reuse, 1.469367938527859385e-39, PT ;  /* 0x001000001d00780b */ /* 0x040fe20003f0e200 */
[----:B------:R-:W-:Y:S01]  /*19d0*/  IMAD.MOV.U32 R30, RZ, RZ, R24 ;  /* 0x000000ffff1e7224 */ /* 0x000fe200078e0018 */
[----:B------:R-:W-:Y:S01]  /*19e0*/  LOP3.LUT R26, R29, 0x800fffff, RZ, 0xc0, !PT ;  /* 0x800fffff1d1a7812 */ /* 0x000fe200078ec0ff */
[----:B------:R-:W-:Y:S01]  /*19f0*/  IMAD.MOV.U32 R32, RZ, RZ, 0x1 ;  /* 0x00000001ff207424 */ /* 0x000fe200078e00ff */
[----:B------:R-:W-:Y:S01]  /*1a00*/  LOP3.LUT R42, R25, 0x7ff00000, RZ, 0xc0, !PT ;  /* 0x7ff00000192a7812 */ /* 0x000fe200078ec0ff */
[----:B------:R-:W-:Y:S01]  /*1a10*/  BSSY.RECONVERGENT B3, `(.L_x_293) ;  /* 0x0000050000037945 */ /* 0x000fe20003800200 */
[----:B------:R-:W-:Y:S01]  /*1a20*/  LOP3.LUT R27, R26, 0x3ff00000, RZ, 0xfc, !PT ;  /* 0x3ff000001a1b7812 */ /* 0x000fe200078efcff */
[----:B------:R-:W-:Y:S01]  /*1a30*/  IMAD.MOV.U32 R26, RZ, RZ, R28 ;  /* 0x000000ffff1a7224 */ /* 0x000fe200078e001c */
[----:B------:R-:W-:-:S03]  /*1a40*/  LOP3.LUT R45, R29, 0x7ff00000, RZ, 0xc0, !PT ;  /* 0x7ff000001d2d7812 */ /* 0x000fc600078ec0ff */
[----:B------:R-:W-:Y:S01]  /*1a50*/  @!P2 LOP3.LUT R31, R29, 0x7ff00000, RZ, 0xc0, !PT ;  /* 0x7ff000001d1fa812 */ /* 0x000fe200078ec0ff */
[----:B------:R-:W-:Y:S01]  /*1a60*/  @!P2 IMAD.MOV.U32 R34, RZ, RZ, RZ ;  /* 0x000000ffff22a224 */ /* 0x000fe200078e00ff */
[----:B------:R-:W-:Y:S01]  /*1a70*/  @!P0 DMUL R26, R28, 8.98846567431157953865e+307 ;  /* 0x7fe000001c1a8828 */ /* 0x000fe20000000000 */
[C---:B------:R-:W-:Y:S02]  /*1a80*/  ISETP.GE.U32.AND P1, PT, R42.reuse, R45, PT ;  /* 0x0000002d2a00720c */ /* 0x040fe40003f26070 */
[----:B------:R-:W-:Y:S02]  /*1a90*/  @!P2 ISETP.GE.U32.AND P3, PT, R42, R31, PT ;  /* 0x0000001f2a00a20c */ /* 0x000fe40003f66070 */
[C---:B------:R-:W-:Y:S01]  /*1aa0*/  SEL R31, R43.reuse, 0x63400000, !P1 ;  /* 0x634000002b1f7807 */ /* 0x040fe20004800000 */
[----:B------:R-:W0:Y:S01]  /*1ab0*/  MUFU.RCP64H R33, R27 ;  /* 0x0000001b00217308 */ /* 0x000e220000001800 */
[----:B------:R-:W-:Y:S02]  /*1ac0*/  @!P2 SEL R35, R43, 0x63400000, !P3 ;  /* 0x634000002b23a807 */ /* 0x000fe40005800000 */
[----:B------:R-:W-:-:S02]  /*1ad0*/  LOP3.LUT R31, R31, 0x800fffff, R25, 0xf8, !PT ;  /* 0x800fffff1f1f7812 */ /* 0x000fc400078ef819 */
[----:B------:R-:W-:Y:S02]  /*1ae0*/  @!P2 LOP3.LUT R35, R35, 0x80000000, R25, 0xf8, !PT ;  /* 0x800000002323a812 */ /* 0x000fe400078ef819 */
[----:B------:R-:W-:Y:S02]  /*1af0*/  @!P0 LOP3.LUT R45, R27, 0x7ff00000, RZ, 0xc0, !PT ;  /* 0x7ff000001b2d8812 */ /* 0x000fe400078ec0ff */
[----:B------:R-:W-:-:S06]  /*1b00*/  @!P2 LOP3.LUT R35, R35, 0x100000, RZ, 0xfc, !PT ;  /* 0x001000002323a812 */ /* 0x000fcc00078efcff */
[----:B------:R-:W-:Y:S02]  /*1b10*/  @!P2 DFMA R30, R30, 2, -R34 ;  /* 0x400000001e1ea82b */ /* 0x000fe40000000822 */
[----:B0-----:R-:W-:-:S08]  /*1b20*/  DFMA R34, R32, -R26, 1 ;  /* 0x3ff000002022742b */ /* 0x001fd0000000081a */
[----:B------:R-:W-:-:S08]  /*1b30*/  DFMA R34, R34, R34, R34 ;  /* 0x000000222222722b */ /* 0x000fd00000000022 */
[----:B------:R-:W-:-:S08]  /*1b40*/  DFMA R34, R32, R34, R32 ;  /* 0x000000222022722b */ /* 0x000fd00000000020 */
[----:B------:R-:W-:-:S08]  /*1b50*/  DFMA R32, R34, -R26, 1 ;  /* 0x3ff000002220742b */ /* 0x000fd0000000081a */
[----:B------:R-:W-:-:S08]  /*1b60*/  DFMA R32, R34, R32, R34 ;  /* 0x000000202220722b */ /* 0x000fd00000000022 */
[----:B------:R-:W-:-:S08]  /*1b70*/  DMUL R34, R32, R30 ;  /* 0x0000001e20227228 */ /* 0x000fd00000000000 */
[----:B------:R-:W-:-:S08]  /*1b80*/  DFMA R36, R34, -R26, R30 ;  /* 0x8000001a2224722b */ /* 0x000fd0000000001e */
[----:B------:R-:W-:Y:S01]  /*1b90*/  DFMA R36, R32, R36, R34 ;  /* 0x000000242024722b */ /* 0x000fe20000000022 */
[----:B------:R-:W-:Y:S01]  /*1ba0*/  IMAD.MOV.U32 R34, RZ, RZ, R42 ;  /* 0x000000ffff227224 */ /* 0x000fe200078e002a */
[----:B------:R-:W-:-:S05]  /*1bb0*/  @!P2 LOP3.LUT R34, R31, 0x7ff00000, RZ, 0xc0, !PT ;  /* 0x7ff000001f22a812 */ /* 0x000fca00078ec0ff */
[----:B------:R-:W-:-:S05]  /*1bc0*/  VIADD R32, R34, 0xffffffff ;  /* 0xffffffff22207836 */ /* 0x000fca0000000000 */
[----:B------:R-:W-:Y:S01]  /*1bd0*/  ISETP.GT.U32.AND P0, PT, R32, 0x7feffffe, PT ;  /* 0x7feffffe2000780c */ /* 0x000fe20003f04070 */
[----:B------:R-:W-:-:S05]  /*1be0*/  VIADD R32, R45, 0xffffffff ;  /* 0xffffffff2d207836 */ /* 0x000fca0000000000 */
[----:B------:R-:W-:-:S13]  /*1bf0*/  ISETP.GT.U32.OR P0, PT, R32, 0x7feffffe, P0 ;  /* 0x7feffffe2000780c */ /* 0x000fda0000704470 */
[----:B------:R-:W-:Y:S05]  /*1c00*/  @P0 BRA `(.L_x_294) ;  /* 0x00000000006c0947 */ /* 0x000fea0003800000 */
[----:B------:R-:W-:-:S04]  /*1c10*/  LOP3.LUT R25, R29, 0x7ff00000, RZ, 0xc0, !PT ;  /* 0x7ff000001d197812 */ /* 0x000fc800078ec0ff */
[CC--:B------:R-:W-:Y:S02]  /*1c20*/  VIADDMNMX R24, R42.reuse, -R25.reuse, 0xb9600000, !PT ;  /* 0xb96000002a187446 */ /* 0x0c0fe40007800919 */
[----:B------:R-:W-:Y:S02]  /*1c30*/  ISETP.GE.U32.AND P0, PT, R42, R25, PT ;  /* 0x000000192a00720c */ /* 0x000fe40003f06070 */
[----:B------:R-:W-:Y:S02]  /*1c40*/  VIMNMX R24, PT, PT, R24, 0x46a00000, PT ;  /* 0x46a0000018187848 */ /* 0x000fe40003fe0100 */
[----:B------:R-:W-:-:S05]  /*1c50*/  SEL R43, R43, 0x63400000, !P0 ;  /* 0x634000002b2b7807 */ /* 0x000fca0004000000 */
[----:B------:R-:W-:Y:S02]  /*1c60*/  IMAD.IADD R34, R24, 0x1, -R43 ;  /* 0x0000000118227824 */ /* 0x000fe400078e0a2b */
[----:B------:R-:W-:Y:S02]  /*1c70*/  IMAD.MOV.U32 R24, RZ, RZ, RZ ;  /* 0x000000ffff187224 */ /* 0x000fe400078e00ff */
[----:B------:R-:W-:-:S06]  /*1c80*/  VIADD R25, R34, 0x7fe00000 ;  /* 0x7fe0000022197836 */ /* 0x000fcc0000000000 */
[----:B------:R-:W-:-:S10]  /*1c90*/  DMUL R32, R36, R24 ;  /* 0x0000001824207228 */ /* 0x000fd40000000000 */
[----:B------:R-:W-:-:S13]  /*1ca0*/  FSETP.GTU.AND P0, PT, |R33|, 1.469367938527859385e-39, PT ;  /* 0x001000002100780b */ /* 0x000fda0003f0c200 */
[----:B------:R-:W-:Y:S05]  /*1cb0*/  @P0 BRA `(.L_x_295) ;  /* 0x0000000000940947 */ /* 0x000fea0003800000 */
[----:B------:R-:W-:-:S06]  /*1cc0*/  DFMA R26, R36, -R26, R30 ;  /* 0x8000001a241a722b */ /* 0x000fcc000000001e */
[----:B------:R-:W-:-:S04]  /*1cd0*/  IMAD.MOV.U32 R26, RZ, RZ, RZ ;  /* 0x000000ffff1a7224 */ /* 0x000fc800078e00ff */
[C---:B------:R-:W-:Y:S02]  /*1ce0*/  FSETP.NEU.AND P0, PT, R27.reuse, RZ, PT ;  /* 0x000000ff1b00720b */ /* 0x040fe40003f0d000 */
[----:B------:R-:W-:-:S04]  /*1cf0*/  LOP3.LUT R29, R27, 0x80000000, R29, 0x48, !PT ;  /* 0x800000001b1d7812 */ /* 0x000fc800078e481d */
[----:B------:R-:W-:-:S07]  /*1d00*/  LOP3.LUT R27, R29, R25, RZ, 0xfc, !PT ;  /* 0x000000191d1b7212 */ /* 0x000fce00078efcff */
[----:B------:R-:W-:Y:S05]  /*1d10*/  @!P0 BRA `(.L_x_295) ;  /* 0x00000000007c8947 */ /* 0x000fea0003800000 */
[----:B------:R-:W-:Y:S01]  /*1d20*/  IADD3 R25, PT, PT, -R34, RZ, RZ ;  /* 0x000000ff22197210 */ /* 0x000fe20007ffe1ff */
[----:B------:R-:W-:Y:S01]  /*1d30*/  IMAD.MOV.U32 R24, RZ, RZ, RZ ;  /* 0x000000ffff187224 */ /* 0x000fe200078e00ff */
[----:B------:R-:W-:-:S05]  /*1d40*/  DMUL.RP R26, R36, R26 ;  /* 0x0000001a241a7228 */ /* 0x000fca0000008000 */
[----:B------:R-:W-:-:S05]  /*1d50*/  DFMA R24, R32, -R24, R36 ;  /* 0x800000182018722b */ /* 0x000fca0000000024 */
[----:B------:R-:W-:Y:S02]  /*1d60*/  LOP3.LUT R29, R27, R29, RZ, 0x3c, !PT ;  /* 0x0000001d1b1d7212 */ /* 0x000fe400078e3cff */
[----:B------:R-:W-:-:S04]  /*1d70*/  IADD3 R24, PT, PT, -R34, -0x43300000, RZ ;  /* 0xbcd0000022187810 */ /* 0x000fc80007ffe1ff */
[----:B------:R-:W-:-:S04]  /*1d80*/  FSETP.NEU.AND P0, PT, |R25|, R24, PT ;  /* 0x000000181900720b */ /* 0x000fc80003f0d200 */
[----:B------:R-:W-:Y:S02]  /*1d90*/  FSEL R32, R26, R32, !P0 ;  /* 0x000000201a207208 */ /* 0x000fe40004000000 */
[----:B------:R-:W-:Y:S01]  /*1da0*/  FSEL R33, R29, R33, !P0 ;  /* 0x000000211d217208 */ /* 0x000fe20004000000 */
[----:B------:R-:W-:Y:S06]  /*1db0*/  BRA `(.L_x_295) ;  /* 0x0000000000547947 */ /* 0x000fec0003800000 */
.L_x_294:
[----:B------:R-:W-:-:S14]  /*1dc0*/  DSETP.NAN.AND P0, PT, R24, R24, PT ;  /* 0x000000181800722a */ /* 0x000fdc0003f08000 */
[----:B------:R-:W-:Y:S05]  /*1dd0*/  @P0 BRA `(.L_x_296) ;  /* 0x0000000000440947 */ /* 0x000fea0003800000 */
[----:B------:R-:W-:-:S14]  /*1de0*/  DSETP.NAN.AND P0, PT, R28, R28, PT ;  /* 0x0000001c1c00722a */ /* 0x000fdc0003f08000 */
[----:B------:R-:W-:Y:S05]  /*1df0*/  @P0 BRA `(.L_x_297) ;  /* 0x0000000000300947 */ /* 0x000fea0003800000 */
[----:B------:R-:W-:Y:S01]  /*1e00*/  ISETP.NE.AND P0, PT, R34, R45, PT ;  /* 0x0000002d2200720c */ /* 0x000fe20003f05270 */
[----:B------:R-:W-:Y:S02]  /*1e10*/  IMAD.MOV.U32 R32, RZ, RZ, 0x0 ;  /* 0x00000000ff207424 */ /* 0x000fe400078e00ff */
[----:B------:R-:W-:-:S10]  /*1e20*/  IMAD.MOV.U32 R33, RZ, RZ, -0x80000 ;  /* 0xfff80000ff217424 */ /* 0x000fd400078e00ff */
[----:B------:R-:W-:Y:S05]  /*1e30*/  @!P0 BRA `(.L_x_295) ;  /* 0x0000000000348947 */ /* 0x000fea0003800000 */
[----:B------:R-:W-:Y:S02]  /*1e40*/  ISETP.NE.AND P0, PT, R34, 0x7ff00000, PT ;  /* 0x7ff000002200780c */ /* 0x000fe40003f05270 */
[----:B------:R-:W-:Y:S02]  /*1e50*/  LOP3.LUT R33, R25, 0x80000000, R29, 0x48, !PT ;  /* 0x8000000019217812 */ /* 0x000fe400078e481d */
[----:B------:R-:W-:-:S13]  /*1e60*/  ISETP.EQ.OR P0, PT, R45, RZ, !P0 ;  /* 0x000000ff2d00720c */ /* 0x000fda0004702670 */
[----:B------:R-:W-:Y:S01]  /*1e70*/  @P0 LOP3.LUT R24, R33, 0x7ff00000, RZ, 0xfc, !PT ;  /* 0x7ff0000021180812 */ /* 0x000fe200078efcff */
[----:B------:R-:W-:Y:S02]  /*1e80*/  @!P0 IMAD.MOV.U32 R32, RZ, RZ, RZ ;  /* 0x000000ffff208224 */ /* 0x000fe400078e00ff */
[----:B------:R-:W-:Y:S02]  /*1e90*/  @P0 IMAD.MOV.U32 R32, RZ, RZ, RZ ;  /* 0x000000ffff200224 */ /* 0x000fe400078e00ff */
[----:B------:R-:W-:Y:S01]  /*1ea0*/  @P0 IMAD.MOV.U32 R33, RZ, RZ, R24 ;  /* 0x000000ffff210224 */ /* 0x000fe200078e0018 */
[----:B------:R-:W-:Y:S06]  /*1eb0*/  BRA `(.L_x_295) ;  /* 0x0000000000147947 */ /* 0x000fec0003800000 */
.L_x_297:
[----:B------:R-:W-:Y:S01]  /*1ec0*/  LOP3.LUT R33, R29, 0x80000, RZ, 0xfc, !PT ;  /* 0x000800001d217812 */ /* 0x000fe200078efcff */
[----:B------:R-:W-:Y:S01]  /*1ed0*/  IMAD.MOV.U32 R32, RZ, RZ, R28 ;  /* 0x000000ffff207224 */ /* 0x000fe200078e001c */
[----:B------:R-:W-:Y:S06]  /*1ee0*/  BRA `(.L_x_295) ;  /* 0x0000000000087947 */ /* 0x000fec0003800000 */
.L_x_296:
[----:B------:R-:W-:Y:S01]  /*1ef0*/  LOP3.LUT R33, R25, 0x80000, RZ, 0xfc, !PT ;  /* 0x0008000019217812 */ /* 0x000fe200078efcff */
[----:B------:R-:W-:-:S07]  /*1f00*/  IMAD.MOV.U32 R32, RZ, RZ, R24 ;  /* 0x000000ffff207224 */ /* 0x000fce00078e0018 */
.L_x_295:
[----:B------:R-:W-:Y:S05]  /*1f10*/  BSYNC.RECONVERGENT B3 ;  /* 0x0000000000037941 */ /* 0x000fea0003800200 */
.L_x_293:
[----:B------:R-:W-:Y:S02]  /*1f20*/  IMAD.MOV.U32 R24, RZ, RZ, R6 ;  /* 0x000000ffff187224 */ /* 0x000fe400078e0006 */
[----:B------:R-:W-:-:S04]  /*1f30*/  IMAD.MOV.U32 R25, RZ, RZ, 0x0 ;  /* 0x00000000ff197424 */ /* 0x000fc800078e00ff */
[----:B------:R-:W-:Y:S05]  /*1f40*/  RET.REL.NODEC R24 `(_Z21updateNeighborsKernelPKiS0_PKdS0_S0_iPiS3_iiS3_d) ;  /* 0xffffffe0182c7950 */ /* 0x000fea0003c3ffff */
.L_x_298:
        /* <DEDUP_REMOVED lines=11> */
.L_x_428:


//--------------------- .text._Z25updateNeighborCellsKernelPdPiS0_iiiS0_ --------------------------
	.section	.text._Z25updateNeighborCellsKernelPdPiS0_iiiS0_,"ax",@progbits
	.align	128
        .global         _Z25updateNeighborCellsKernelPdPiS0_iiiS0_
        .type           _Z25updateNeighborCellsKernelPdPiS0_iiiS0_,@function
        .size           _Z25updateNeighborCellsKernelPdPiS0_iiiS0_,(.L_x_437 - _Z25updateNeighborCellsKernelPdPiS0_iiiS0_)
        .other          _Z25updateNeighborCellsKernelPdPiS0_iiiS0_,@"STO_CUDA_ENTRY STV_DEFAULT"
_Z25updateNeighborCellsKernelPdPiS0_iiiS0_:
.text._Z25updateNeighborCellsKernelPdPiS0_iiiS0_:
        /* <DEDUP_REMOVED lines=8> */
[----:B------:R-:W-:Y:S01]  /*0080*/  UIADD3 UR4, UPT, UPT, UR4, -0x1, URZ ;  /* 0xffffffff04047890 */ /* 0x000fe2000fffe0ff */
[----:B------:R-:W-:Y:S01]  /*0090*/  BSSY.RECONVERGENT B1, `(.L_x_299) ;  /* 0x0000015000017945 */ /* 0x000fe20003800200 */
[----:B------:R-:W0:Y:S03]  /*00a0*/  LDCU.64 UR6, c[0x0][0x358] ;  /* 0x00006b00ff0677ac */ /* 0x000e260008000a00 */
[----:B------:R-:W-:Y:S01]  /*00b0*/  BSSY.RELIABLE B0, `(.L_x_300) ;  /* 0x000000f000007945 */ /* 0x000fe20003800100 */
[----:B------:R-:W-:-:S13]  /*00c0*/  ISETP.NE.AND P0, PT, R0, UR4, PT ;  /* 0x0000000400007c0c */ /* 0x000fda000bf05270 */
[----:B------:R-:W-:Y:S05]  /*00d0*/  @P0 BRA `(.L_x_301) ;  /* 0x0000000000100947 */ /* 0x000fea0003800000 */
[----:B------:R-:W1:Y:S02]  /*00e0*/  LDC.64 R2, c[0x0][0x390] ;  /* 0x0000e400ff027b82 */ /* 0x000e640000000a00 */
[----:B-1----:R-:W-:-:S05]  /*00f0*/  IMAD.WIDE R2, R0, 0x4, R2 ;  /* 0x0000000400027825 */ /* 0x002fca00078e0202 */
[----:B0-----:R0:W5:Y:S01]  /*0100*/  LDG.E R5, desc[UR6][R2.64] ;  /* 0x0000000602057981 */ /* 0x001162000c1e1900 */
[----:B------:R-:W-:Y:S05]  /*0110*/  BRA `(.L_x_302) ;  /* 0x0000000000207947 */ /* 0x000fea0003800000 */
.L_x_301:
[----:B------:R-:W1:Y:S02]  /*0120*/  LDC.64 R2, c[0x0][0x390] ;  /* 0x0000e400ff027b82 */ /* 0x000e640000000a00 */
[----:B-1----:R-:W-:-:S05]  /*0130*/  IMAD.WIDE R2, R0, 0x4, R2 ;  /* 0x0000000400027825 */ /* 0x002fca00078e0202 */
[----:B0-----:R-:W2:Y:S04]  /*0140*/  LDG.E R5, desc[UR6][R2.64] ;  /* 0x0000000602057981 */ /* 0x001ea8000c1e1900 */
[----:B------:R-:W2:Y:S02]  /*0150*/  LDG.E R4, desc[UR6][R2.64+0x4] ;  /* 0x0000040602047981 */ /* 0x000ea4000c1e1900 */
[----:B--2---:R-:W-:Y:S01]  /*0160*/  ISETP.NE.AND P0, PT, R5, R4, PT ;  /* 0x000000040500720c */ /* 0x004fe20003f05270 */
[----:B------:R-:W-:-:S12]  /*0170*/  VIADD R4, R0, 0x1 ;  /* 0x0000000100047836 */ /* 0x000fd80000000000 */
[----:B------:R-:W-:Y:S05]  /*0180*/  @!P0 BREAK.RELIABLE B0 ;  /* 0x0000000000008942 */ /* 0x000fea0003800100 */
[----:B------:R-:W-:Y:S05]  /*0190*/  @!P0 BRA `(.L_x_303) ;  /* 0x0000000000108947 */ /* 0x000fea0003800000 */
.L_x_302:
[----:B------:R-:W-:Y:S05]  /*01a0*/  BSYNC.RELIABLE B0 ;  /* 0x0000000000007941 */ /* 0x000fea0003800100 */
.L_x_300:
[----:B0-----:R-:W0:Y:S02]  /*01b0*/  LDC.64 R2, c[0x0][0x388] ;  /* 0x0000e200ff027b82 */ /* 0x001e240000000a00 */
[----:B0----5:R-:W-:-:S05]  /*01c0*/  IMAD.WIDE R2, R5, 0x4, R2 ;  /* 0x0000000405027825 */ /* 0x021fca00078e0202 */
[----:B------:R0:W5:Y:S02]  /*01d0*/  LDG.E R4, desc[UR6][R2.64] ;  /* 0x0000000602047981 */ /* 0x000164000c1e1900 */
.L_x_303:
[----:B------:R-:W-:Y:S05]  /*01e0*/  BSYNC.RECONVERGENT B1 ;  /* 0x0000000000017941 */ /* 0x000fea0003800200 */
.L_x_299:
[----:B------:R-:W-:Y:S05]  /*01f0*/  WARPSYNC.ALL ;  /* 0x0000000000007948 */ /* 0x000fea0003800000 */
[----:B------:R-:W1:Y:S01]  /*0200*/  LDC.64 R12, c[0x0][0x380] ;  /* 0x0000e000ff0c7b82 */ /* 0x000e620000000a00 */
[----:B-----5:R-:W-:Y:S02]  /*0210*/  IMAD.SHL.U32 R11, R4, 0x2, RZ ;  /* 0x00000002040b7824 */ /* 0x020fe400078e00ff */
[----:B0-----:R-:W-:Y:S02]  /*0220*/  IMAD.SHL.U32 R3, R0, 0x2, RZ ;  /* 0x0000000200037824 */ /* 0x001fe400078e00ff */
[----:B-1----:R-:W-:-:S04]  /*0230*/  IMAD.WIDE R10, R11, 0x8, R12 ;  /* 0x000000080b0a7825 */ /* 0x002fc800078e020c */
[----:B------:R-:W-:Y:S01]  /*0240*/  IMAD.WIDE R12, R3, 0x8, R12 ;  /* 0x00000008030c7825 */ /* 0x000fe200078e020c */
[----:B------:R-:W2:Y:S04]  /*0250*/  LDG.E.64 R6, desc[UR6][R10.64] ;  /* 0x000000060a067981 */ /* 0x000ea8000c1e1b00 */
[----:B------:R-:W2:Y:S04]  /*0260*/  LDG.E.64 R2, desc[UR6][R12.64] ;  /* 0x000000060c027981 */ /* 0x000ea8000c1e1b00 */
[----:B------:R-:W3:Y:S04]  /*0270*/  LDG.E.64 R8, desc[UR6][R10.64+0x8] ;  /* 0x000008060a087981 */ /* 0x000ee8000c1e1b00 */
[----:B------:R-:W3:Y:S01]  /*0280*/  LDG.E.64 R4, desc[UR6][R12.64+0x8] ;  /* 0x000008060c047981 */ /* 0x000ee2000c1e1b00 */
[----:B------:R-:W-:Y:S01]  /*0290*/  BSSY.RECONVERGENT B1, `(.L_x_304) ;  /* 0x000001c000017945 */ /* 0x000fe20003800200 */
[----:B--2---:R-:W-:-:S08]  /*02a0*/  DADD R6, R6, -R2 ;  /* 0x0000000006067229 */ /* 0x004fd00000000802 */
[----:B------:R-:W-:Y:S02]  /*02b0*/  DADD R6, R6, 0.5 ;  /* 0x3fe0000006067429 */ /* 0x000fe40000000000 */
[----:B---3--:R-:W-:-:S06]  /*02c0*/  DADD R8, R8, -R4 ;  /* 0x0000000008087229 */ /* 0x008fcc0000000804 */
[----:B------:R-:W-:Y:S02]  /*02d0*/  DSETP.GEU.AND P0, PT, R6, 1, PT ;  /* 0x3ff000000600742a */ /* 0x000fe40003f0e000 */
[----:B------:R-:W-:-:S12]  /*02e0*/  DADD R8, R8, 0.5 ;  /* 0x3fe0000008087429 */ /* 0x000fd80000000000 */
[----:B------:R-:W-:Y:S05]  /*02f0*/  @P0 BRA `(.L_x_305) ;  /* 0x0000000000540947 */ /* 0x000fea0003800000 */
[----:B------:R-:W-:Y:S01]  /*0300*/  DADD R10, R6, 3 ;  /* 0x40080000060a7429 */ /* 0x000fe20000000000 */
[----:B------:R-:W-:Y:S01]  /*0310*/  BSSY.RECONVERGENT B2, `(.L_x_306) ;  /* 0x000000d000027945 */ /* 0x000fe20003800200 */
[----:B------:R-:W-:-:S06]  /*0320*/  PLOP3.LUT P0, PT, PT, PT, PT, 0x80, 0x8 ;  /* 0x000000000008781c */ /* 0x000fcc0003f0f070 */
[----:B------:R-:W-:-:S14]  /*0330*/  DSETP.GEU.AND P1, PT, R10, 1, PT ;  /* 0x3ff000000a00742a */ /* 0x000fdc0003f2e000 */
[----:B------:R-:W-:Y:S05]  /*0340*/  @P1 BRA `(.L_x_307) ;  /* 0x0000000000241947 */ /* 0x000fea0003800000 */
[----:B------:R-:W-:Y:S01]  /*0350*/  BSSY.RECONVERGENT B3, `(.L_x_308) ;  /* 0x0000007000037945 */ /* 0x000fe20003800200 */
.L_x_309:
[----:B------:R-:W-:-:S08]  /*0360*/  DADD R6, R6, 1 ;  /* 0x3ff0000006067429 */ /* 0x000fd00000000000 */
[----:B------:R-:W-:-:S08]  /*0370*/  DADD R6, R6, 1 ;  /* 0x3ff0000006067429 */ /* 0x000fd00000000000 */
[----:B------:R-:W-:-:S08]  /*0380*/  DADD R6, R6, 1 ;  /* 0x3ff0000006067429 */ /* 0x000fd00000000000 */
[----:B------:R-:W-:-:S08]  /*0390*/  DADD R6, R6, 1 ;  /* 0x3ff0000006067429 */ /* 0x000fd00000000000 */
[----:B------:R-:W-:-:S14]  /*03a0*/  DSETP.GEU.AND P0, PT, R6, -2, PT ;  /* 0xc00000000600742a */ /* 0x000fdc0003f0e000 */
[----:B------:R-:W-:Y:S05]  /*03b0*/  @!P0 BRA `(.L_x_309) ;  /* 0xfffffffc00e88947 */ /* 0x000fea000383ffff */
[----:B------:R-:W-:Y:S05]  /*03c0*/  BSYNC.RECONVERGENT B3 ;  /* 0x0000000000037941 */ /* 0x000fea0003800200 */
.L_x_308:
[----:B------:R-:W-:-:S13]  /*03d0*/  PLOP3.LUT P0, PT, PT, PT, PT, 0x8, 0x80 ;  /* 0x000000000080781c */ /* 0x000fda0003f0e170 */
.L_x_307:
[----:B------:R-:W-:Y:S05]  /*03e0*/  BSYNC.RECONVERGENT B2 ;  /* 0x0000000000027941 */ /* 0x000fea0003800200 */
.L_x_306:
[----:B------:R-:W-:-:S08]  /*03f0*/  DADD R10, R6, 1 ;  /* 0x3ff00000060a7429 */ /* 0x000fd00000000000 */
[----:B------:R-:W-:-:S14]  /*0400*/  DSETP.GEU.AND P1, PT, R10, 1, PT ;  /* 0x3ff000000a00742a */ /* 0x000fdc0003f2e000 */
[----:B------:R-:W-:Y:S01]  /*0410*/  @!P1 PLOP3.LUT P0, PT, PT, PT, PT, 0x8, 0x80 ;  /* 0x000000000080981c */ /* 0x000fe20003f0e170 */
[----:B------:R-:W-:-:S12]  /*0420*/  @!P1 DADD R6, R10, 1 ;  /* 0x3ff000000a069429 */ /* 0x000fd80000000000 */
[----:B------:R-:W-:-:S14]  /*0430*/  DSETP.LT.OR P0, PT, R6, 1, P0 ;  /* 0x3ff000000600742a */ /* 0x000fdc0000701400 */
[----:B------:R-:W-:-:S11]  /*0440*/  @P0 DADD R6, R6, 1 ;  /* 0x3ff0000006060429 */ /* 0x000fd60000000000 */
.L_x_305:
[----:B------:R-:W-:Y:S05]  /*0450*/  BSYNC.RECONVERGENT B1 ;  /* 0x0000000000017941 */ /* 0x000fea0003800200 */
.L_x_304:
[----:B------:R-:W-:Y:S01]  /*0460*/  DSETP.GEU.AND P0, PT, R8, 1, PT ;  /* 0x3ff000000800742a */ /* 0x000fe20003f0e000 */
[----:B------:R-:W-:-:S13]  /*0470*/  BSSY.RECONVERGENT B1, `(.L_x_310) ;  /* 0x0000017000017945 */ /* 0x000fda0003800200 */
[----:B------:R-:W-:Y:S05]  /*0480*/  @P0 BRA `(.L_x_311) ;  /* 0x0000000000540947 */ /* 0x000fea0003800000 */
[----:B------:R-:W-:Y:S01]  /*0490*/  DADD R10, R8, 3 ;  /* 0x40080000080a7429 */ /* 0x000fe20000000000 */
[----:B------:R-:W-:Y:S01]  /*04a0*/  BSSY.RECONVERGENT B2, `(.L_x_312) ;  /* 0x000000d000027945 */ /* 0x000fe20003800200 */
[----:B------:R-:W-:-:S06]  /*04b0*/  PLOP3.LUT P0, PT, PT, PT, PT, 0x80, 0x8 ;  /* 0x000000000008781c */ /* 0x000fcc0003f0f070 */
[----:B------:R-:W-:-:S14]  /*04c0*/  DSETP.GEU.AND P1, PT, R10, 1, PT ;  /* 0x3ff000000a00742a */ /* 0x000fdc0003f2e000 */
[----:B------:R-:W-:Y:S05]  /*04d0*/  @P1 BRA `(.L_x_313) ;  /* 0x0000000000241947 */ /* 0x000fea0003800000 */
[----:B------:R-:W-:Y:S01]  /*04e0*/  BSSY.RECONVERGENT B3, `(.L_x_314) ;  /* 0x0000007000037945 */ /* 0x000fe20003800200 */
.L_x_315:
[----:B------:R-:W-:-:S08]  /*04f0*/  DADD R8, R8, 1 ;  /* 0x3ff0000008087429 */ /* 0x000fd00000000000 */
[----:B------:R-:W-:-:S08]  /*0500*/  DADD R8, R8, 1 ;  /* 0x3ff0000008087429 */ /* 0x000fd00000000000 */
[----:B------:R-:W-:-:S08]  /*0510*/  DADD R8, R8, 1 ;  /* 0x3ff0000008087429 */ /* 0x000fd00000000000 */
[----:B------:R-:W-:-:S08]  /*0520*/  DADD R8, R8, 1 ;  /* 0x3ff0000008087429 */ /* 0x000fd00000000000 */
[----:B------:R-:W-:-:S14]  /*0530*/  DSETP.GEU.AND P0, PT, R8, -2, PT ;  /* 0xc00000000800742a */ /* 0x000fdc0003f0e000 */
[----:B------:R-:W-:Y:S05]  /*0540*/  @!P0 BRA `(.L_x_315) ;  /* 0xfffffffc00e88947 */ /* 0x000fea000383ffff */
[----:B------:R-:W-:Y:S05]  /*0550*/  BSYNC.RECONVERGENT B3 ;  /* 0x0000000000037941 */ /* 0x000fea0003800200 */
.L_x_314:
[----:B------:R-:W-:-:S13]  /*0560*/  PLOP3.LUT P0, PT, PT, PT, PT, 0x8, 0x80 ;  /* 0x000000000080781c */ /* 0x000fda0003f0e170 */
.L_x_313:
[----:B------:R-:W-:Y:S05]  /*0570*/  BSYNC.RECONVERGENT B2 ;  /* 0x0000000000027941 */ /* 0x000fea0003800200 */
.L_x_312:
[----:B------:R-:W-:-:S08]  /*0580*/  DADD R10, R8, 1 ;  /* 0x3ff00000080a7429 */ /* 0x000fd00000000000 */
[----:B------:R-:W-:-:S14]  /*0590*/  DSETP.GEU.AND P1, PT, R10, 1, PT ;  /* 0x3ff000000a00742a */ /* 0x000fdc0003f2e000 */
[----:B------:R-:W-:Y:S01]  /*05a0*/  @!P1 PLOP3.LUT P0, PT, PT, PT, PT, 0x8, 0x80 ;  /* 0x000000000080981c */ /* 0x000fe20003f0e170 */
[----:B------:R-:W-:-:S12]  /*05b0*/  @!P1 DADD R8, R10, 1 ;  /* 0x3ff000000a089429 */ /* 0x000fd80000000000 */
[----:B------:R-:W-:-:S14]  /*05c0*/  DSETP.LT.OR P0, PT, R8, 1, P0 ;  /* 0x3ff000000800742a */ /* 0x000fdc0000701400 */
[----:B------:R-:W-:-:S11]  /*05d0*/  @P0 DADD R8, R8, 1 ;  /* 0x3ff0000008080429 */ /* 0x000fd60000000000 */
.L_x_311:
[----:B------:R-:W-:Y:S05]  /*05e0*/  BSYNC.RECONVERGENT B1 ;  /* 0x0000000000017941 */ /* 0x000fea0003800200 */
.L_x_310:
        /* <DEDUP_REMOVED lines=9> */
.L_x_321:
[----:B------:R-:W-:-:S08]  /*0680*/  DADD R6, R6, -1 ;  /* 0xbff0000006067429 */ /* 0x000fd00000000000 */
[----:B------:R-:W-:-:S08]  /*0690*/  DADD R6, R6, -1 ;  /* 0xbff0000006067429 */ /* 0x000fd00000000000 */
[----:B------:R-:W-:-:S08]  /*06a0*/  DADD R6, R6, -1 ;  /* 0xbff0000006067429 */ /* 0x000fd00000000000 */
[----:B------:R-:W-:-:S08]  /*06b0*/  DADD R6, R6, -1 ;  /* 0xbff0000006067429 */ /* 0x000fd00000000000 */
[----:B------:R-:W-:-:S14]  /*06c0*/  DSETP.GT.AND P0, PT, R6, 4, PT ;  /* 0x401000000600742a */ /* 0x000fdc0003f04000 */
[----:B------:R-:W-:Y:S05]  /*06d0*/  @P0 BRA `(.L_x_321) ;  /* 0xfffffffc00e80947 */ /* 0x000fea000383ffff */
[----:B------:R-:W-:Y:S05]  /*06e0*/  BSYNC.RECONVERGENT B3 ;  /* 0x0000000000037941 */ /* 0x000fea0003800200 */
.L_x_320:
[----:B------:R-:W-:-:S13]  /*06f0*/  PLOP3.LUT P0, PT, PT, PT, PT, 0x8, 0x80 ;  /* 0x000000000080781c */ /* 0x000fda0003f0e170 */
.L_x_319:
[----:B------:R-:W-:Y:S05]  /*0700*/  BSYNC.RECONVERGENT B2 ;  /* 0x0000000000027941 */ /* 0x000fea0003800200 */
.L_x_318:
[----:B------:R-:W-:-:S08]  /*0710*/  DADD R10, R6, -1 ;  /* 0xbff00000060a7429 */ /* 0x000fd00000000000 */
[----:B------:R-:W-:-:S14]  /*0720*/  DSETP.GT.AND P1, PT, R10, 1, PT ;  /* 0x3ff000000a00742a */ /* 0x000fdc0003f24000 */
[----:B------:R-:W-:Y:S01]  /*0730*/  @P1 PLOP3.LUT P0, PT, PT, PT, PT, 0x8, 0x80 ;  /* 0x000000000080181c */ /* 0x000fe20003f0e170 */
[----:B------:R-:W-:-:S12]  /*0740*/  @P1 DADD R6, R10, -1 ;  /* 0xbff000000a061429 */ /* 0x000fd80000000000 */
[----:B------:R-:W-:-:S14]  /*0750*/  DSETP.GT.OR P0, PT, R6, 1, P0 ;  /* 0x3ff000000600742a */ /* 0x000fdc0000704400 */
[----:B------:R-:W-:-:S11]  /*0760*/  @P0 DADD R6, R6, -1 ;  /* 0xbff0000006060429 */ /* 0x000fd60000000000 */
.L_x_317:
[----:B------:R-:W-:Y:S05]  /*0770*/  BSYNC.RECONVERGENT B1 ;  /* 0x0000000000017941 */ /* 0x000fea0003800200 */
.L_x_316:
        /* <DEDUP_REMOVED lines=9> */
.L_x_327:
[----:B------:R-:W-:-:S08]  /*0810*/  DADD R8, R8, -1 ;  /* 0xbff0000008087429 */ /* 0x000fd00000000000 */
[----:B------:R-:W-:-:S08]  /*0820*/  DADD R8, R8, -1 ;  /* 0xbff0000008087429 */ /* 0x000fd00000000000 */
[----:B------:R-:W-:-:S08]  /*0830*/  DADD R8, R8, -1 ;  /* 0xbff0000008087429 */ /* 0x000fd00000000000 */
[----:B------:R-:W-:-:S08]  /*0840*/  DADD R8, R8, -1 ;  /* 0xbff0000008087429 */ /* 0x000fd00000000000 */
[----:B------:R-:W-:-:S14]  /*0850*/  DSETP.GT.AND P0, PT, R8, 4, PT ;  /* 0x401000000800742a */ /* 0x000fdc0003f04000 */
[----:B------:R-:W-:Y:S05]  /*0860*/  @P0 BRA `(.L_x_327) ;  /* 0xfffffffc00e80947 */ /* 0x000fea000383ffff */
[----:B------:R-:W-:Y:S05]  /*0870*/  BSYNC.RECONVERGENT B3 ;  /* 0x0000000000037941 */ /* 0x000fea0003800200 */
.L_x_326:
[----:B------:R-:W-:-:S13]  /*0880*/  PLOP3.LUT P0, PT, PT, PT, PT, 0x8, 0x80 ;  /* 0x000000000080781c */ /* 0x000fda0003f0e170 */
.L_x_325:
[----:B------:R-:W-:Y:S05]  /*0890*/  BSYNC.RECONVERGENT B2 ;  /* 0x0000000000027941 */ /* 0x000fea0003800200 */
.L_x_324:
[----:B------:R-:W-:-:S08]  /*08a0*/  DADD R10, R8, -1 ;  /* 0xbff00000080a7429 */ /* 0x000fd00000000000 */
[----:B------:R-:W-:-:S14]  /*08b0*/  DSETP.GT.AND P1, PT, R10, 1, PT ;  /* 0x3ff000000a00742a */ /* 0x000fdc0003f24000 */
[----:B------:R-:W-:Y:S01]  /*08c0*/  @P1 PLOP3.LUT P0, PT, PT, PT, PT, 0x8, 0x80 ;  /* 0x000000000080181c */ /* 0x000fe20003f0e170 */
[----:B------:R-:W-:-:S12]  /*08d0*/  @P1 DADD R8, R10, -1 ;  /* 0xbff000000a081429 */ /* 0x000fd80000000000 */
[----:B------:R-:W-:-:S14]  /*08e0*/  DSETP.GT.OR P0, PT, R8, 1, P0 ;  /* 0x3ff000000800742a */ /* 0x000fdc0000704400 */
[----:B------:R-:W-:-:S11]  /*08f0*/  @P0 DADD R8, R8, -1 ;  /* 0xbff0000008080429 */ /* 0x000fd60000000000 */
.L_x_323:
[----:B------:R-:W-:Y:S05]  /*0900*/  BSYNC.RECONVERGENT B1 ;  /* 0x0000000000017941 */ /* 0x000fea0003800200 */
.L_x_322:
[----:B------:R-:W-:Y:S01]  /*0910*/  DADD R6, R6, -0.5 ;  /* 0xbfe0000006067429 */ /* 0x000fe20000000000 */
[----:B------:R-:W-:Y:S01]  /*0920*/  BSSY.RECONVERGENT B1, `(.L_x_328) ;  /* 0x000001b000017945 */ /* 0x000fe20003800200 */
[----:B------:R-:W-:-:S06]  /*0930*/  DADD R8, R8, -0.5 ;  /* 0xbfe0000008087429 */ /* 0x000fcc0000000000 */
[----:B------:R-:W-:Y:S02]  /*0940*/  DFMA R2, R6, 0.5, R2 ;  /* 0x3fe000000602782b */ /* 0x000fe40000000002 */
[----:B------:R-:W-:-:S06]  /*0950*/  DFMA R4, R8, 0.5, R4 ;  /* 0x3fe000000804782b */ /* 0x000fcc0000000004 */
[----:B------:R-:W-:-:S14]  /*0960*/  DSETP.GEU.AND P0, PT, R2, 1, PT ;  /* 0x3ff000000200742a */ /* 0x000fdc0003f0e000 */
[----:B------:R-:W-:Y:S05]  /*0970*/  @P0 BRA `(.L_x_329) ;  /* 0x0000000000540947 */ /* 0x000fea0003800000 */
[----:B------:R-:W-:Y:S01]  /*0980*/  DADD R6, R2, 3 ;  /* 0x4008000002067429 */ /* 0x000fe20000000000 */
[----:B------:R-:W-:Y:S01]  /*0990*/  BSSY.RECONVERGENT B2, `(.L_x_330) ;  /* 0x000000d000027945 */ /* 0x000fe20003800200 */
[----:B------:R-:W-:-:S06]  /*09a0*/  PLOP3.LUT P0, PT, PT, PT, PT, 0x80, 0x8 ;  /* 0x000000000008781c */ /* 0x000fcc0003f0f070 */
[----:B------:R-:W-:-:S14]  /*09b0*/  DSETP.GEU.AND P1, PT, R6, 1, PT ;  /* 0x3ff000000600742a */ /* 0x000fdc0003f2e000 */
[----:B------:R-:W-:Y:S05]  /*09c0*/  @P1 BRA `(.L_x_331) ;  /* 0x0000000000241947 */ /* 0x000fea0003800000 */
[----:B------:R-:W-:Y:S01]  /*09d0*/  BSSY.RECONVERGENT B3, `(.L_x_332) ;  /* 0x0000007000037945 */ /* 0x000fe20003800200 */
.L_x_333:
[----:B------:R-:W-:-:S08]  /*09e0*/  DADD R2, R2, 1 ;  /* 0x3ff0000002027429 */ /* 0x000fd00000000000 */
[----:B------:R-:W-:-:S08]  /*09f0*/  DADD R2, R2, 1 ;  /* 0x3ff0000002027429 */ /* 0x000fd00000000000 */
[----:B------:R-:W-:-:S08]  /*0a00*/  DADD R2, R2, 1 ;  /* 0x3ff0000002027429 */ /* 0x000fd00000000000 */
[----:B------:R-:W-:-:S08]  /*0a10*/  DADD R2, R2, 1 ;  /* 0x3ff0000002027429 */ /* 0x000fd00000000000 */
[----:B------:R-:W-:-:S14]  /*0a20*/  DSETP.GEU.AND P0, PT, R2, -2, PT ;  /* 0xc00000000200742a */ /* 0x000fdc0003f0e000 */
[----:B------:R-:W-:Y:S05]  /*0a30*/  @!P0 BRA `(.L_x_333) ;  /* 0xfffffffc00e88947 */ /* 0x000fea000383ffff */
[----:B------:R-:W-:Y:S05]  /*0a40*/  BSYNC.RECONVERGENT B3 ;  /* 0x0000000000037941 */ /* 0x000fea0003800200 */
.L_x_332:
[----:B------:R-:W-:-:S13]  /*0a50*/  PLOP3.LUT P0, PT, PT, PT, PT, 0x8, 0x80 ;  /* 0x000000000080781c */ /* 0x000fda0003f0e170 */
.L_x_331:
[----:B------:R-:W-:Y:S05]  /*0a60*/  BSYNC.RECONVERGENT B2 ;  /* 0x0000000000027941 */ /* 0x000fea0003800200 */
.L_x_330:
[----:B------:R-:W-:-:S08]  /*0a70*/  DADD R6, R2, 1 ;  /* 0x3ff0000002067429 */ /* 0x000fd00000000000 */
[----:B------:R-:W-:-:S14]  /*0a80*/  DSETP.GEU.AND P1, PT, R6, 1, PT ;  /* 0x3ff000000600742a */ /* 0x000fdc0003f2e000 */
[----:B------:R-:W-:Y:S01]  /*0a90*/  @!P1 PLOP3.LUT P0, PT, PT, PT, PT, 0x8, 0x80 ;  /* 0x000000000080981c */ /* 0x000fe20003f0e170 */
[----:B------:R-:W-:-:S12]  /*0aa0*/  @!P1 DADD R2, R6, 1 ;  /* 0x3ff0000006029429 */ /* 0x000fd80000000000 */
[----:B------:R-:W-:-:S14]  /*0ab0*/  DSETP.LT.OR P0, PT, R2, 1, P0 ;  /* 0x3ff000000200742a */ /* 0x000fdc0000701400 */
[----:B------:R-:W-:-:S11]  /*0ac0*/  @P0 DADD R2, R2, 1 ;  /* 0x3ff0000002020429 */ /* 0x000fd60000000000 */
.L_x_329:
[----:B------:R-:W-:Y:S05]  /*0ad0*/  BSYNC.RECONVERGENT B1 ;  /* 0x0000000000017941 */ /* 0x000fea0003800200 */
.L_x_328:
        /* <DEDUP_REMOVED lines=9> */
.L_x_339:
[----:B------:R-:W-:-:S08]  /*0b70*/  DADD R4, R4, 1 ;  /* 0x3ff0000004047429 */ /* 0x000fd00000000000 */
[----:B------:R-:W-:-:S08]  /*0b80*/  DADD R4, R4, 1 ;  /* 0x3ff0000004047429 */ /* 0x000fd00000000000 */
[----:B------:R-:W-:-:S08]  /*0b90*/  DADD R4, R4, 1 ;  /* 0x3ff0000004047429 */ /* 0x000fd00000000000 */
[----:B------:R-:W-:-:S08]  /*0ba0*/  DADD R4, R4, 1 ;  /* 0x3ff0000004047429 */ /* 0x000fd00000000000 */
[----:B------:R-:W-:-:S14]  /*0bb0*/  DSETP.GEU.AND P0, PT, R4, -2, PT ;  /* 0xc00000000400742a */ /* 0x000fdc0003f0e000 */
[----:B------:R-:W-:Y:S05]  /*0bc0*/  @!P0 BRA `(.L_x_339) ;  /* 0xfffffffc00e88947 */ /* 0x000fea000383ffff */
[----:B------:R-:W-:Y:S05]  /*0bd0*/  BSYNC.RECONVERGENT B3 ;  /* 0x0000000000037941 */ /* 0x000fea0003800200 */
.L_x_338:
[----:B------:R-:W-:-:S13]  /*0be0*/  PLOP3.LUT P0, PT, PT, PT, PT, 0x8, 0x80 ;  /* 0x000000000080781c */ /* 0x000fda0003f0e170 */
.L_x_337:
[----:B------:R-:W-:Y:S05]  /*0bf0*/  BSYNC.RECONVERGENT B2 ;  /* 0x0000000000027941 */ /* 0x000fea0003800200 */
.L_x_336:
[----:B------:R-:W-:-:S08]  /*0c00*/  DADD R6, R4, 1 ;  /* 0x3ff0000004067429 */ /* 0x000fd00000000000 */
[----:B------:R-:W-:-:S14]  /*0c10*/  DSETP.GEU.AND P1, PT, R6, 1, PT ;  /* 0x3ff000000600742a */ /* 0x000fdc0003f2e000 */
[----:B------:R-:W-:Y:S01]  /*0c20*/  @!P1 PLOP3.LUT P0, PT, PT, PT, PT, 0x8, 0x80 ;  /* 0x000000000080981c */ /* 0x000fe20003f0e170 */
[----:B------:R-:W-:-:S12]  /*0c30*/  @!P1 DADD R4, R6, 1 ;  /* 0x3ff0000006049429 */ /* 0x000fd80000000000 */
[----:B------:R-:W-:-:S14]  /*0c40*/  DSETP.LT.OR P0, PT, R4, 1, P0 ;  /* 0x3ff000000400742a */ /* 0x000fdc0000701400 */
[----:B------:R-:W-:-:S11]  /*0c50*/  @P0 DADD R4, R4, 1 ;  /* 0x3ff0000004040429 */ /* 0x000fd60000000000 */
.L_x_335:
[----:B------:R-:W-:Y:S05]  /*0c60*/  BSYNC.RECONVERGENT B1 ;  /* 0x0000000000017941 */ /* 0x000fea0003800200 */
.L_x_334:
        /* <DEDUP_REMOVED lines=9> */
.L_x_345:
[----:B------:R-:W-:-:S08]  /*0d00*/  DADD R2, R2, -1 ;  /* 0xbff0000002027429 */ /* 0x000fd00000000000 */
[----:B------:R-:W-:-:S08]  /*0d10*/  DADD R2, R2, -1 ;  /* 0xbff0000002027429 */ /* 0x000fd00000000000 */
[----:B------:R-:W-:-:S08]  /*0d20*/  DADD R2, R2, -1 ;  /* 0xbff0000002027429 */ /* 0x000fd00000000000 */
[----:B------:R-:W-:-:S08]  /*0d30*/  DADD R2, R2, -1 ;  /* 0xbff0000002027429 */ /* 0x000fd00000000000 */
[----:B------:R-:W-:-:S14]  /*0d40*/  DSETP.GT.AND P0, PT, R2, 4, PT ;  /* 0x401000000200742a */ /* 0x000fdc0003f04000 */
[----:B------:R-:W-:Y:S05]  /*0d50*/  @P0 BRA `(.L_x_345) ;  /* 0xfffffffc00e80947 */ /* 0x000fea000383ffff */
[----:B------:R-:W-:Y:S05]  /*0d60*/  BSYNC.RECONVERGENT B3 ;  /* 0x0000000000037941 */ /* 0x000fea0003800200 */
.L_x_344:
[----:B------:R-:W-:-:S13]  /*0d70*/  PLOP3.LUT P0, PT, PT, PT, PT, 0x8, 0x80 ;  /* 0x000000000080781c */ /* 0x000fda0003f0e170 */
.L_x_343:
[----:B------:R-:W-:Y:S05]  /*0d80*/  BSYNC.RECONVERGENT B2 ;  /* 0x0000000000027941 */ /* 0x000fea0003800200 */
.L_x_342:
[----:B------:R-:W-:-:S08]  /*0d90*/  DADD R6, R2, -1 ;  /* 0xbff0000002067429 */ /* 0x000fd00000000000 */
[----:B------:R-:W-:-:S14]  /*0da0*/  DSETP.GT.AND P1, PT, R6, 1, PT ;  /* 0x3ff000000600742a */ /* 0x000fdc0003f24000 */
[----:B------:R-:W-:Y:S01]  /*0db0*/  @P1 PLOP3.LUT P0, PT, PT, PT, PT, 0x8, 0x80 ;  /* 0x000000000080181c */ /* 0x000fe20003f0e170 */
[----:B------:R-:W-:-:S12]  /*0dc0*/  @P1 DADD R2, R6, -1 ;  /* 0xbff0000006021429 */ /* 0x000fd80000000000 */
[----:B------:R-:W-:-:S14]  /*0dd0*/  DSETP.GT.OR P0, PT, R2, 1, P0 ;  /* 0x3ff000000200742a */ /* 0x000fdc0000704400 */
[----:B------:R-:W-:-:S11]  /*0de0*/  @P0 DADD R2, R2, -1 ;  /* 0xbff0000002020429 */ /* 0x000fd60000000000 */
.L_x_341:
[----:B------:R-:W-:Y:S05]  /*0df0*/  BSYNC.RECONVERGENT B1 ;  /* 0x0000000000017941 */ /* 0x000fea0003800200 */
.L_x_340:
        /* <DEDUP_REMOVED lines=9> */
.L_x_351:
[----:B------:R-:W-:-:S08]  /*0e90*/  DADD R4, R4, -1 ;  /* 0xbff0000004047429 */ /* 0x000fd00000000000 */
[----:B------:R-:W-:-:S08]  /*0ea0*/  DADD R4, R4, -1 ;  /* 0xbff0000004047429 */ /* 0x000fd00000000000 */
[----:B------:R-:W-:-:S08]  /*0eb0*/  DADD R4, R4, -1 ;  /* 0xbff0000004047429 */ /* 0x000fd00000000000 */
[----:B------:R-:W-:-:S08]  /*0ec0*/  DADD R4, R4, -1 ;  /* 0xbff0000004047429 */ /* 0x000fd00000000000 */
[----:B------:R-:W-:-:S14]  /*0ed0*/  DSETP.GT.AND P0, PT, R4, 4, PT ;  /* 0x401000000400742a */ /* 0x000fdc0003f04000 */
[----:B------:R-:W-:Y:S05]  /*0ee0*/  @P0 BRA `(.L_x_351) ;  /* 0xfffffffc00e80947 */ /* 0x000fea000383ffff */
[----:B------:R-:W-:Y:S05]  /*0ef0*/  BSYNC.RECONVERGENT B3 ;  /* 0x0000000000037941 */ /* 0x000fea0003800200 */
.L_x_350:
[----:B------:R-:W-:-:S13]  /*0f00*/  PLOP3.LUT P0, PT, PT, PT, PT, 0x8, 0x80 ;  /* 0x000000000080781c */ /* 0x000fda0003f0e170 */
.L_x_349:
[----:B------:R-:W-:Y:S05]  /*0f10*/  BSYNC.RECONVERGENT B2 ;  /* 0x0000000000027941 */ /* 0x000fea0003800200 */
.L_x_348:
[----:B------:R-:W-:-:S08]  /*0f20*/  DADD R6, R4, -1 ;  /* 0xbff0000004067429 */ /* 0x000fd00000000000 */
[----:B------:R-:W-:-:S14]  /*0f30*/  DSETP.GT.AND P1, PT, R6, 1, PT ;  /* 0x3ff000000600742a */ /* 0x000fdc0003f24000 */
[----:B------:R-:W-:Y:S01]  /*0f40*/  @P1 PLOP3.LUT P0, PT, PT, PT, PT, 0x8, 0x80 ;  /* 0x000000000080181c */ /* 0x000fe20003f0e170 */
[----:B------:R-:W-:-:S12]  /*0f50*/  @P1 DADD R4, R6, -1 ;  /* 0xbff0000006041429 */ /* 0x000fd80000000000 */
[----:B------:R-:W-:-:S14]  /*0f60*/  DSETP.GT.OR P0, PT, R4, 1, P0 ;  /* 0x3ff000000400742a */ /* 0x000fdc0000704400 */
[----:B------:R-:W-:-:S11]  /*0f70*/  @P0 DADD R4, R4, -1 ;  /* 0xbff0000004040429 */ /* 0x000fd60000000000 */
.L_x_347:
[----:B------:R-:W-:Y:S05]  /*0f80*/  BSYNC.RECONVERGENT B1 ;  /* 0x0000000000017941 */ /* 0x000fea0003800200 */
.L_x_346:
[----:B------:R-:W0:Y:S01]  /*0f90*/  LDCU UR4, c[0x0][0x3a0] ;  /* 0x00007400ff0477ac */ /* 0x000e220008000800 */
[----:B------:R-:W1:Y:S01]  /*0fa0*/  LDC.64 R8, c[0x0][0x3a8] ;  /* 0x0000ea00ff087b82 */ /* 0x000e620000000a00 */
[----:B0-----:R-:W0:Y:S02]  /*0fb0*/  I2F.F64 R6, UR4 ;  /* 0x0000000400067d12 */ /* 0x001e240008201c00 */
[C---:B0-----:R-:W-:Y:S02]  /*0fc0*/  DMUL R4, R6.reuse, R4 ;  /* 0x0000000406047228 */ /* 0x041fe40000000000 */
[----:B------:R-:W-:Y:S01]  /*0fd0*/  DMUL R2, R6, R2 ;  /* 0x0000000206027228 */ /* 0x000fe20000000000 */
[----:B-1----:R-:W-:-:S07]  /*0fe0*/  IMAD.WIDE R6, R0, 0x4, R8 ;  /* 0x0000000400067825 */ /* 0x002fce00078e0208 */
[----:B------:R-:W-:Y:S08]  /*0ff0*/  F2I.F64.FLOOR R4, R4 ;  /* 0x0000000400047311 */ /* 0x000ff00000305100 */
[----:B------:R-:W0:Y:S02]  /*1000*/  F2I.F64.FLOOR R3, R2 ;  /* 0x0000000200037311 */ /* 0x000e240000305100 */
[----:B0-----:R-:W-:-:S05]  /*1010*/  IMAD R9, R4, UR4, R3 ;  /* 0x0000000404097c24 */ /* 0x001fca000f8e0203 */
[----:B------:R-:W-:Y:S01]  /*1020*/  STG.E desc[UR6][R6.64], R9 ;  /* 0x0000000906007986 */ /* 0x000fe2000c101906 */
[----:B------:R-:W-:Y:S05]  /*1030*/  EXIT ;  /* 0x000000000000794d */ /* 0x000fea0003800000 */
.L_x_352:
        /* <DEDUP_REMOVED lines=12> */
.L_x_437:


//--------------------- .text._Z19updateShapeIdKernelPiS_i --------------------------
	.section	.text._Z19updateShapeIdKernelPiS_i,"ax",@progbits
	.align	128
        .global         _Z19updateShapeIdKernelPiS_i
        .type           _Z19updateShapeIdKernelPiS_i,@function
        .size           _Z19updateShapeIdKernelPiS_i,(.L_x_438 - _Z19updateShapeIdKernelPiS_i)
        .other          _Z19updateShapeIdKernelPiS_i,@"STO_CUDA_ENTRY STV_DEFAULT"
_Z19updateShapeIdKernelPiS_i:
.text._Z19updateShapeIdKernelPiS_i:
        /* <DEDUP_REMOVED lines=9> */
[----:B------:R-:W1:Y:S01]  /*0090*/  LDCU.64 UR4, c[0x0][0x358] ;  /* 0x00006b00ff0477ac */ /* 0x000e620008000a00 */
[----:B0-----:R-:W-:-:S05]  /*00a0*/  IMAD.WIDE R2, R9, 0x4, R2 ;  /* 0x0000000409027825 */ /* 0x001fca00078e0202 */
[----:B-1----:R-:W2:Y:S04]  /*00b0*/  LDG.E R0, desc[UR4][R2.64] ;  /* 0x0000000402007981 */ /* 0x002ea8000c1e1900 */
[----:B------:R-:W2:Y:S02]  /*00c0*/  LDG.E R5, desc[UR4][R2.64+0x4] ;  /* 0x0000040402057981 */ /* 0x000ea4000c1e1900 */
[----:B--2---:R-:W-:-:S13]  /*00d0*/  ISETP.GE.AND P0, PT, R0, R5, PT ;  /* 0x000000050000720c */ /* 0x004fda0003f06270 */
[----:B------:R-:W-:Y:S05]  /*00e0*/  @P0 EXIT ;  /* 0x000000000000094d */ /* 0x000fea0003800000 */
[----:B------:R-:W0:Y:S02]  /*00f0*/  LDC.64 R6, c[0x0][0x380] ;  /* 0x0000e000ff067b82 */ /* 0x000e240000000a00 */
.L_x_353:
[----:B0-----:R-:W-:-:S05]  /*0100*/  IMAD.WIDE R4, R0, 0x4, R6 ;  /* 0x0000000400047825 */ /* 0x001fca00078e0206 */
[----:B------:R1:W-:Y:S04]  /*0110*/  STG.E desc[UR4][R4.64], R9 ;  /* 0x0000000904007986 */ /* 0x0003e8000c101904 */
[----:B------:R-:W2:Y:S01]  /*0120*/  LDG.E R11, desc[UR4][R2.64+0x4] ;  /* 0x00000404020b7981 */ /* 0x000ea2000c1e1900 */
[----:B------:R-:W-:-:S04]  /*0130*/  IADD3 R0, PT, PT, R0, 0x1, RZ ;  /* 0x0000000100007810 */ /* 0x000fc80007ffe0ff */
[----:B--2---:R-:W-:-:S13]  /*0140*/  ISETP.GE.AND P0, PT, R0, R11, PT ;  /* 0x0000000b0000720c */ /* 0x004fda0003f06270 */
[----:B-1----:R-:W-:Y:S05]  /*0150*/  @!P0 BRA `(.L_x_353) ;  /* 0xfffffffc00e88947 */ /* 0x002fea000383ffff */
[----:B------:R-:W-:Y:S05]  /*0160*/  EXIT ;  /* 0x000000000000794d */ /* 0x000fea0003800000 */
.L_x_354:
        /* <DEDUP_REMOVED lines=9> */
.L_x_438:


//--------------------- .text._Z17updateAreasKernelPdS_Pii --------------------------
	.section	.text._Z17updateAreasKernelPdS_Pii,"ax",@progbits
	.align	128
        .global         _Z17updateAreasKernelPdS_Pii
        .type           _Z17updateAreasKernelPdS_Pii,@function
        .size           _Z17updateAreasKernelPdS_Pii,(.L_x_439 - _Z17updateAreasKernelPdS_Pii)
        .other          _Z17updateAreasKernelPdS_Pii,@"STO_CUDA_ENTRY STV_DEFAULT"
_Z17updateAreasKernelPdS_Pii:
.text._Z17updateAreasKernelPdS_Pii:
        /* <DEDUP_REMOVED lines=12> */
[----:B0-----:R-:W-:-:S05]  /*00c0*/  IMAD.WIDE R10, R13, 0x4, R10 ;  /* 0x000000040d0a7825 */ /* 0x001fca00078e020a */
[----:B-1----:R-:W4:Y:S04]  /*00d0*/  LDG.E R17, desc[UR4][R10.64] ;  /* 0x000000040a117981 */ /* 0x002f28000c1e1900 */
[----:B------:R-:W3:Y:S01]  /*00e0*/  LDG.E R0, desc[UR4][R10.64+0x4] ;  /* 0x000004040a007981 */ /* 0x000ee2000c1e1900 */
[----:B----4-:R-:W-:-:S04]  /*00f0*/  IMAD.SHL.U32 R9, R17, 0x2, RZ ;  /* 0x0000000211097824 */ /* 0x010fc800078e00ff */
[----:B--2---:R-:W-:-:S05]  /*0100*/  IMAD.WIDE R8, R9, 0x8, R6 ;  /* 0x0000000809087825 */ /* 0x004fca00078e0206 */
[----:B------:R0:W5:Y:S01]  /*0110*/  LDG.E.64 R4, desc[UR4][R8.64+0x8] ;  /* 0x0000080408047981 */ /* 0x000162000c1e1b00 */
[----:B---3--:R-:W-:Y:S01]  /*0120*/  VIADD R16, R0, 0xffffffff ;  /* 0xffffffff00107836 */ /* 0x008fe20000000000 */
[----:B------:R-:W-:Y:S01]  /*0130*/  BSSY.RECONVERGENT B0, `(.L_x_355) ;  /* 0x00000b5000007945 */ /* 0x000fe20003800200 */
[----:B------:R-:W-:-:S03]  /*0140*/  IMAD.WIDE R2, R13, 0x8, R2 ;  /* 0x000000080d027825 */ /* 0x000fc600078e0202 */
[----:B------:R-:W-:-:S13]  /*0150*/  ISETP.GE.AND P0, PT, R17, R16, PT ;  /* 0x000000101100720c */ /* 0x000fda0003f06270 */
[----:B0-----:R-:W-:Y:S05]  /*0160*/  @P0 BRA `(.L_x_356) ;  /* 0x0000000800c40947 */ /* 0x001fea0003800000 */
[----:B------:R0:W5:Y:S02]  /*0170*/  LDG.E.64 R10, desc[UR4][R2.64] ;  /* 0x00000004020a7981 */ /* 0x000164000c1e1b00 */
[----:B-----5:R-:W-:-:S11]  /*0180*/  DADD R12, R4, R4 ;  /* 0x00000000040c7229 */ /* 0x020fd60000000004 */
.L_x_393:
[----:B-1----:R-:W1:Y:S01]  /*0190*/  LDCU.64 UR6, c[0x0][0x388] ;  /* 0x00007100ff0677ac */ /* 0x002e620008000a00 */
[----:B------:R-:W-:Y:S02]  /*01a0*/  IMAD.SHL.U32 R15, R17, 0x2, RZ ;  /* 0x00000002110f7824 */ /* 0x000fe400078e00ff */
[----:B-1----:R-:W-:Y:S02]  /*01b0*/  IMAD.U32 R6, RZ, RZ, UR6 ;  /* 0x00000006ff067e24 */ /* 0x002fe4000f8e00ff */
[----:B------:R-:W-:Y:S02]  /*01c0*/  IMAD.U32 R7, RZ, RZ, UR7 ;  /* 0x00000007ff077e24 */ /* 0x000fe4000f8e00ff */
[----:B------:R-:W-:-:S05]  /*01d0*/  IMAD.WIDE R14, R15, 0x8, R6 ;  /* 0x000000080f0e7825 */ /* 0x000fca00078e0206 */
[----:B------:R-:W2:Y:S04]  /*01e0*/  LDG.E.64 R18, desc[UR4][R14.64] ;  /* 0x000000040e127981 */ /* 0x000ea8000c1e1b00 */
[----:B------:R-:W2:Y:S01]  /*01f0*/  LDG.E.64 R20, desc[UR4][R14.64+0x10] ;  /* 0x000010040e147981 */ /* 0x000ea2000c1e1b00 */
[----:B------:R-:W-:Y:S01]  /*0200*/  BSSY.RECONVERGENT B1, `(.L_x_357) ;  /* 0x000001a000017945 */ /* 0x000fe20003800200 */
[----:B--2---:R-:W-:-:S08]  /*0210*/  DADD R18, R18, -R20 ;  /* 0x0000000012127229 */ /* 0x004fd00000000814 */
[----:B------:R-:W-:-:S08]  /*0220*/  DADD R18, R18, 0.5 ;  /* 0x3fe0000012127429 */ /* 0x000fd00000000000 */
[----:B------:R-:W-:-:S14]  /*0230*/  DSETP.GEU.AND P0, PT, R18, RZ, PT ;  /* 0x000000ff1200722a */ /* 0x000fdc0003f0e000 */
[----:B------:R-:W-:Y:S05]  /*0240*/  @P0 BRA `(.L_x_358) ;  /* 0x0000000000540947 */ /* 0x000fea0003800000 */
[----:B------:R-:W-:Y:S01]  /*0250*/  DADD R20, R18, 3 ;  /* 0x4008000012147429 */ /* 0x000fe20000000000 */
[----:B------:R-:W-:Y:S01]  /*0260*/  BSSY.RECONVERGENT B2, `(.L_x_359) ;  /* 0x000000d000027945 */ /* 0x000fe20003800200 */
[----:B------:R-:W-:-:S06]  /*0270*/  PLOP3.LUT P0, PT, PT, PT, PT, 0x80, 0x8 ;  /* 0x000000000008781c */ /* 0x000fcc0003f0f070 */
[----:B------:R-:W-:-:S14]  /*0280*/  DSETP.GEU.AND P1, PT, R20, RZ, PT ;  /* 0x000000ff1400722a */ /* 0x000fdc0003f2e000 */
[----:B------:R-:W-:Y:S05]  /*0290*/  @P1 BRA `(.L_x_360) ;  /* 0x0000000000241947 */ /* 0x000fea0003800000 */
[----:B------:R-:W-:Y:S01]  /*02a0*/  BSSY.RECONVERGENT B3, `(.L_x_361) ;  /* 0x0000007000037945 */ /* 0x000fe20003800200 */
.L_x_362:
[----:B------:R-:W-:-:S08]  /*02b0*/  DADD R18, R18, 1 ;  /* 0x3ff0000012127429 */ /* 0x000fd00000000000 */
[----:B------:R-:W-:-:S08]  /*02c0*/  DADD R18, R18, 1 ;  /* 0x3ff0000012127429 */ /* 0x000fd00000000000 */
[----:B------:R-:W-:-:S08]  /*02d0*/  DADD R18, R18, 1 ;  /* 0x3ff0000012127429 */ /* 0x000fd00000000000 */
[----:B------:R-:W-:-:S08]  /*02e0*/  DADD R18, R18, 1 ;  /* 0x3ff0000012127429 */ /* 0x000fd00000000000 */
[----:B------:R-:W-:-:S14]  /*02f0*/  DSETP.GEU.AND P0, PT, R18, -3, PT ;  /* 0xc00800001200742a */ /* 0x000fdc0003f0e000 */
[----:B------:R-:W-:Y:S05]  /*0300*/  @!P0 BRA `(.L_x_362) ;  /* 0xfffffffc00e88947 */ /* 0x000fea000383ffff */
[----:B------:R-:W-:Y:S05]  /*0310*/  BSYNC.RECONVERGENT B3 ;  /* 0x0000000000037941 */ /* 0x000fea0003800200 */
.L_x_361:
[----:B------:R-:W-:-:S13]  /*0320*/  PLOP3.LUT P0, PT, PT, PT, PT, 0x8, 0x80 ;  /* 0x000000000080781c */ /* 0x000fda0003f0e170 */
.L_x_360:
[----:B------:R-:W-:Y:S05]  /*0330*/  BSYNC.RECONVERGENT B2 ;  /* 0x0000000000027941 */ /* 0x000fea0003800200 */
.L_x_359:
[----:B------:R-:W-:-:S08]  /*0340*/  DADD R20, R18, 1 ;  /* 0x3ff0000012147429 */ /* 0x000fd00000000000 */
[----:B------:R-:W-:-:S14]  /*0350*/  DSETP.GEU.AND P1, PT, R20, RZ, PT ;  /* 0x000000ff1400722a */ /* 0x000fdc0003f2e000 */
[----:B------:R-:W-:Y:S01]  /*0360*/  @!P1 PLOP3.LUT P0, PT, PT, PT, PT, 0x8, 0x80 ;  /* 0x000000000080981c */ /* 0x000fe20003f0e170 */
[----:B------:R-:W-:-:S12]  /*0370*/  @!P1 DADD R18, R20, 1 ;  /* 0x3ff0000014129429 */ /* 0x000fd80000000000 */
[----:B------:R-:W-:-:S14]  /*0380*/  DSETP.LT.OR P0, PT, R18, RZ, P0 ;  /* 0x000000ff1200722a */ /* 0x000fdc0000701400 */
[----:B------:R-:W-:-:S11]  /*0390*/  @P0 DADD R18, R18, 1 ;  /* 0x3ff0000012120429 */ /* 0x000fd60000000000 */
.L_x_358:
[----:B------:R-:W-:Y:S05]  /*03a0*/  BSYNC.RECONVERGENT B1 ;  /* 0x0000000000017941 */ /* 0x000fea0003800200 */
.L_x_357:
        /* <DEDUP_REMOVED lines=9> */
.L_x_368:
[----:B------:R-:W-:-:S08]  /*0440*/  DADD R18, R18, -1 ;  /* 0xbff0000012127429 */ /* 0x000fd00000000000 */
[----:B------:R-:W-:-:S08]  /*0450*/  DADD R18, R18, -1 ;  /* 0xbff0000012127429 */ /* 0x000fd00000000000 */
[----:B------:R-:W-:-:S08]  /*0460*/  DADD R18, R18, -1 ;  /* 0xbff0000012127429 */ /* 0x000fd00000000000 */
[----:B------:R-:W-:-:S08]  /*0470*/  DADD R18, R18, -1 ;  /* 0xbff0000012127429 */ /* 0x000fd00000000000 */
[----:B------:R-:W-:-:S14]  /*0480*/  DSETP.GT.AND P0, PT, R18, 4, PT ;  /* 0x401000001200742a */ /* 0x000fdc0003f04000 */
[----:B------:R-:W-:Y:S05]  /*0490*/  @P0 BRA `(.L_x_368) ;  /* 0xfffffffc00e80947 */ /* 0x000fea000383ffff */
[----:B------:R-:W-:Y:S05]  /*04a0*/  BSYNC.RECONVERGENT B3 ;  /* 0x0000000000037941 */ /* 0x000fea0003800200 */
.L_x_367:
[----:B------:R-:W-:-:S13]  /*04b0*/  PLOP3.LUT P0, PT, PT, PT, PT, 0x8, 0x80 ;  /* 0x000000000080781c */ /* 0x000fda0003f0e170 */
.L_x_366:
[----:B------:R-:W-:Y:S05]  /*04c0*/  BSYNC.RECONVERGENT B2 ;  /* 0x0000000000027941 */ /* 0x000fea0003800200 */
.L_x_365:
[----:B------:R-:W-:-:S08]  /*04d0*/  DADD R20, R18, -1 ;  /* 0xbff0000012147429 */ /* 0x000fd00000000000 */
[----:B------:R-:W-:-:S14]  /*04e0*/  DSETP.GT.AND P1, PT, R20, 1, PT ;  /* 0x3ff000001400742a */ /* 0x000fdc0003f24000 */
[----:B------:R-:W-:Y:S01]  /*04f0*/  @P1 PLOP3.LUT P0, PT, PT, PT, PT, 0x8, 0x80 ;  /* 0x000000000080181c */ /* 0x000fe20003f0e170 */
[----:B------:R-:W-:-:S12]  /*0500*/  @P1 DADD R18, R20, -1 ;  /* 0xbff0000014121429 */ /* 0x000fd80000000000 */
[----:B------:R-:W-:-:S14]  /*0510*/  DSETP.GT.OR P0, PT, R18, 1, P0 ;  /* 0x3ff000001200742a */ /* 0x000fdc0000704400 */
[----:B------:R-:W-:-:S11]  /*0520*/  @P0 DADD R18, R18, -1 ;  /* 0xbff0000012120429 */ /* 0x000fd60000000000 */
.L_x_364:
[----:B------:R-:W-:Y:S05]  /*0530*/  BSYNC.RECONVERGENT B1 ;  /* 0x0000000000017941 */ /* 0x000fea0003800200 */
.L_x_363:
[----:B------:R-:W2:Y:S01]  /*0540*/  LDG.E.64 R20, desc[UR4][R14.64+0x8] ;  /* 0x000008040e147981 */ /* 0x000ea2000c1e1b00 */
[----:B------:R-:W-:Y:S01]  /*0550*/  BSSY.RECONVERGENT B1, `(.L_x_369) ;  /* 0x000001a000017945 */ /* 0x000fe20003800200 */
[----:B--2---:R-:W-:-:S08]  /*0560*/  DADD R20, -R4, R20 ;  /* 0x0000000004147229 */ /* 0x004fd00000000114 */
        /* <DEDUP_REMOVED lines=9> */
.L_x_374:
[----:B------:R-:W-:-:S08]  /*0600*/  DADD R20, R20, 1 ;  /* 0x3ff0000014147429 */ /* 0x000fd00000000000 */
[----:B------:R-:W-:-:S08]  /*0610*/  DADD R20, R20, 1 ;  /* 0x3ff0000014147429 */ /* 0x000fd00000000000 */
[----:B------:R-:W-:-:S08]  /*0620*/  DADD R20, R20, 1 ;  /* 0x3ff0000014147429 */ /* 0x000fd00000000000 */
[----:B------:R-:W-:-:S08]  /*0630*/  DADD R20, R20, 1 ;  /* 0x3ff0000014147429 */ /* 0x000fd00000000000 */
[----:B------:R-:W-:-:S14]  /*0640*/  DSETP.GEU.AND P0, PT, R20, -3, PT ;  /* 0xc00800001400742a */ /* 0x000fdc0003f0e000 */
[----:B------:R-:W-:Y:S05]  /*0650*/  @!P0 BRA `(.L_x_374) ;  /* 0xfffffffc00e88947 */ /* 0x000fea000383ffff */
[----:B------:R-:W-:Y:S05]  /*0660*/  BSYNC.RECONVERGENT B3 ;  /* 0x0000000000037941 */ /* 0x000fea0003800200 */
.L_x_373:
[----:B------:R-:W-:-:S13]  /*0670*/  PLOP3.LUT P0, PT, PT, PT, PT, 0x8, 0x80 ;  /* 0x000000000080781c */ /* 0x000fda0003f0e170 */
.L_x_372:
[----:B------:R-:W-:Y:S05]  /*0680*/  BSYNC.RECONVERGENT B2 ;  /* 0x0000000000027941 */ /* 0x000fea0003800200 */
.L_x_371:
[----:B------:R-:W-:-:S08]  /*0690*/  DADD R22, R20, 1 ;  /* 0x3ff0000014167429 */ /* 0x000fd00000000000 */
[----:B------:R-:W-:-:S14]  /*06a0*/  DSETP.GEU.AND P1, PT, R22, RZ, PT ;  /* 0x000000ff1600722a */ /* 0x000fdc0003f2e000 */
[----:B------:R-:W-:Y:S01]  /*06b0*/  @!P1 PLOP3.LUT P0, PT, PT, PT, PT, 0x8, 0x80 ;  /* 0x000000000080981c */ /* 0x000fe20003f0e170 */
[----:B------:R-:W-:-:S12]  /*06c0*/  @!P1 DADD R20, R22, 1 ;  /* 0x3ff0000016149429 */ /* 0x000fd80000000000 */
[----:B------:R-:W-:-:S14]  /*06d0*/  DSETP.LT.OR P0, PT, R20, RZ, P0 ;  /* 0x000000ff1400722a */ /* 0x000fdc0000701400 */
[----:B------:R-:W-:-:S11]  /*06e0*/  @P0 DADD R20, R20, 1 ;  /* 0x3ff0000014140429 */ /* 0x000fd60000000000 */
.L_x_370:
[----:B------:R-:W-:Y:S05]  /*06f0*/  BSYNC.RECONVERGENT B1 ;  /* 0x0000000000017941 */ /* 0x000fea0003800200 */
.L_x_369:
        /* <DEDUP_REMOVED lines=9> */
.L_x_380:
[----:B------:R-:W-:-:S08]  /*0790*/  DADD R20, R20, -1 ;  /* 0xbff0000014147429 */ /* 0x000fd00000000000 */
[----:B------:R-:W-:-:S08]  /*07a0*/  DADD R20, R20, -1 ;  /* 0xbff0000014147429 */ /* 0x000fd00000000000 */
[----:B------:R-:W-:-:S08]  /*07b0*/  DADD R20, R20, -1 ;  /* 0xbff0000014147429 */ /* 0x000fd00000000000 */
[----:B------:R-:W-:-:S08]  /*07c0*/  DADD R20, R20, -1 ;  /* 0xbff0000014147429 */ /* 0x000fd00000000000 */
[----:B------:R-:W-:-:S14]  /*07d0*/  DSETP.GT.AND P0, PT, R20, 4, PT ;  /* 0x401000001400742a */ /* 0x000fdc0003f04000 */
[----:B------:R-:W-:Y:S05]  /*07e0*/  @P0 BRA `(.L_x_380) ;  /* 0xfffffffc00e80947 */ /* 0x000fea000383ffff */
[----:B------:R-:W-:Y:S05]  /*07f0*/  BSYNC.RECONVERGENT B3 ;  /* 0x0000000000037941 */ /* 0x000fea0003800200 */
.L_x_379:
[----:B------:R-:W-:-:S13]  /*0800*/  PLOP3.LUT P0, PT, PT, PT, PT, 0x8, 0x80 ;  /* 0x000000000080781c */ /* 0x000fda0003f0e170 */
.L_x_378:
[----:B------:R-:W-:Y:S05]  /*0810*/  BSYNC.RECONVERGENT B2 ;  /* 0x0000000000027941 */ /* 0x000fea0003800200 */
.L_x_377:
[----:B------:R-:W-:-:S08]  /*0820*/  DADD R22, R20, -1 ;  /* 0xbff0000014167429 */ /* 0x000fd00000000000 */
[----:B------:R-:W-:-:S14]  /*0830*/  DSETP.GT.AND P1, PT, R22, 1, PT ;  /* 0x3ff000001600742a */ /* 0x000fdc0003f24000 */
[----:B------:R-:W-:Y:S01]  /*0840*/  @P1 PLOP3.LUT P0, PT, PT, PT, PT, 0x8, 0x80 ;  /* 0x000000000080181c */ /* 0x000fe20003f0e170 */
[----:B------:R-:W-:-:S12]  /*0850*/  @P1 DADD R20, R22, -1 ;  /* 0xbff0000016141429 */ /* 0x000fd80000000000 */
[----:B------:R-:W-:-:S14]  /*0860*/  DSETP.GT.OR P0, PT, R20, 1, P0 ;  /* 0x3ff000001400742a */ /* 0x000fdc0000704400 */
[----:B------:R-:W-:-:S11]  /*0870*/  @P0 DADD R20, R20, -1 ;  /* 0xbff0000014140429 */ /* 0x000fd60000000000 */
.L_x_376:
[----:B------:R-:W-:Y:S05]  /*0880*/  BSYNC.RECONVERGENT B1 ;  /* 0x0000000000017941 */ /* 0x000fea0003800200 */
.L_x_375:
        /* <DEDUP_REMOVED lines=12> */
.L_x_386:
[----:B------:R-:W-:-:S08]  /*0950*/  DADD R22, R22, 1 ;  /* 0x3ff0000016167429 */ /* 0x000fd00000000000 */
[----:B------:R-:W-:-:S08]  /*0960*/  DADD R22, R22, 1 ;  /* 0x3ff0000016167429 */ /* 0x000fd00000000000 */
[----:B------:R-:W-:-:S08]  /*0970*/  DADD R22, R22, 1 ;  /* 0x3ff0000016167429 */ /* 0x000fd00000000000 */
[----:B------:R-:W-:-:S08]  /*0980*/  DADD R22, R22, 1 ;  /* 0x3ff0000016167429 */ /* 0x000fd00000000000 */
[----:B------:R-:W-:-:S14]  /*0990*/  DSETP.GEU.AND P0, PT, R22, -3, PT ;  /* 0xc00800001600742a */ /* 0x000fdc0003f0e000 */
[----:B------:R-:W-:Y:S05]  /*09a0*/  @!P0 BRA `(.L_x_386) ;  /* 0xfffffffc00e88947 */ /* 0x000fea000383ffff */
[----:B------:R-:W-:Y:S05]  /*09b0*/  BSYNC.RECONVERGENT B3 ;  /* 0x0000000000037941 */ /* 0x000fea0003800200 */
.L_x_385:
[----:B------:R-:W-:-:S13]  /*09c0*/  PLOP3.LUT P0, PT, PT, PT, PT, 0x8, 0x80 ;  /* 0x000000000080781c */ /* 0x000fda0003f0e170 */
.L_x_384:
[----:B------:R-:W-:Y:S05]  /*09d0*/  BSYNC.RECONVERGENT B2 ;  /* 0x0000000000027941 */ /* 0x000fea0003800200 */
.L_x_383:
[----:B------:R-:W-:-:S08]  /*09e0*/  DADD R14, R22, 1 ;  /* 0x3ff00000160e7429 */ /* 0x000fd00000000000 */
[----:B------:R-:W-:-:S14]  /*09f0*/  DSETP.GEU.AND P1, PT, R14, RZ, PT ;  /* 0x000000ff0e00722a */ /* 0x000fdc0003f2e000 */
[----:B------:R-:W-:Y:S01]  /*0a00*/  @!P1 PLOP3.LUT P0, PT, PT, PT, PT, 0x8, 0x80 ;  /* 0x000000000080981c */ /* 0x000fe20003f0e170 */
[----:B------:R-:W-:-:S12]  /*0a10*/  @!P1 DADD R22, R14, 1 ;  /* 0x3ff000000e169429 */ /* 0x000fd80000000000 */
[----:B------:R-:W-:-:S14]  /*0a20*/  DSETP.LT.OR P0, PT, R22, RZ, P0 ;  /* 0x000000ff1600722a */ /* 0x000fdc0000701400 */
[----:B------:R-:W-:-:S11]  /*0a30*/  @P0 DADD R22, R22, 1 ;  /* 0x3ff0000016160429 */ /* 0x000fd60000000000 */
.L_x_382:
[----:B------:R-:W-:Y:S05]  /*0a40*/  BSYNC.RECONVERGENT B1 ;  /* 0x0000000000017941 */ /* 0x000fea0003800200 */
.L_x_381:
        /* <DEDUP_REMOVED lines=9> */
.L_x_392:
[----:B------:R-:W-:-:S08]  /*0ae0*/  DADD R22, R22, -1 ;  /* 0xbff0000016167429 */ /* 0x000fd00000000000 */
[----:B------:R-:W-:-:S08]  /*0af0*/  DADD R22, R22, -1 ;  /* 0xbff0000016167429 */ /* 0x000fd00000000000 */
[----:B------:R-:W-:-:S08]  /*0b00*/  DADD R22, R22, -1 ;  /* 0xbff0000016167429 */ /* 0x000fd00000000000 */
[----:B------:R-:W-:-:S08]  /*0b10*/  DADD R22, R22, -1 ;  /* 0xbff0000016167429 */ /* 0x000fd00000000000 */
[----:B------:R-:W-:-:S14]  /*0b20*/  DSETP.GT.AND P0, PT, R22, 4, PT ;  /* 0x401000001600742a */ /* 0x000fdc0003f04000 */
[----:B------:R-:W-:Y:S05]  /*0b30*/  @P0 BRA `(.L_x_392) ;  /* 0xfffffffc00e80947 */ /* 0x000fea000383ffff */
[----:B------:R-:W-:Y:S05]  /*0b40*/  BSYNC.RECONVERGENT B3 ;  /* 0x0000000000037941 */ /* 0x000fea0003800200 */
.L_x_391:
[----:B------:R-:W-:-:S13]  /*0b50*/  PLOP3.LUT P0, PT, PT, PT, PT, 0x8, 0x80 ;  /* 0x000000000080781c */ /* 0x000fda0003f0e170 */
.L_x_390:
[----:B------:R-:W-:Y:S05]  /*0b60*/  BSYNC.RECONVERGENT B2 ;  /* 0x0000000000027941 */ /* 0x000fea0003800200 */
.L_x_389:
[----:B------:R-:W-:-:S08]  /*0b70*/  DADD R14, R22, -1 ;  /* 0xbff00000160e7429 */ /* 0x000fd00000000000 */
[----:B------:R-:W-:-:S14]  /*0b80*/  DSETP.GT.AND P1, PT, R14, 1, PT ;  /* 0x3ff000000e00742a */ /* 0x000fdc0003f24000 */
[----:B------:R-:W-:Y:S01]  /*0b90*/  @P1 PLOP3.LUT P0, PT, PT, PT, PT, 0x8, 0x80 ;  /* 0x000000000080181c */ /* 0x000fe20003f0e170 */
[----:B------:R-:W-:-:S12]  /*0ba0*/  @P1 DADD R22, R14, -1 ;  /* 0xbff000000e161429 */ /* 0x000fd80000000000 */
[----:B------:R-:W-:-:S14]  /*0bb0*/  DSETP.GT.OR P0, PT, R22, 1, P0 ;  /* 0x3ff000001600742a */ /* 0x000fdc0000704400 */
[----:B------:R-:W-:-:S11]  /*0bc0*/  @P0 DADD R22, R22, -1 ;  /* 0xbff0000016160429 */ /* 0x000fd60000000000 */
.L_x_388:
[----:B------:R-:W-:Y:S05]  /*0bd0*/  BSYNC.RECONVERGENT B1 ;  /* 0x0000000000017941 */ /* 0x000fea0003800200 */
.L_x_387:
[----:B------:R-:W-:Y:S01]  /*0be0*/  DADD R20, R22, R20 ;  /* 0x0000000016147229 */ /* 0x000fe20000000014 */
[----:B------:R-:W-:Y:S01]  /*0bf0*/  VIADD R17, R17, 0x1 ;  /* 0x0000000111117836 */ /* 0x000fe20000000000 */
[----:B------:R-:W-:-:S04]  /*0c00*/  DADD R18, R18, -0.5 ;  /* 0xbfe0000012127429 */ /* 0x000fc80000000000 */
[----:B------:R-:W-:Y:S02]  /*0c10*/  ISETP.NE.AND P0, PT, R17, R16, PT ;  /* 0x000000101100720c */ /* 0x000fe40003f05270 */
[----:B------:R-:W-:-:S08]  /*0c20*/  DADD R20, R20, -1 ;  /* 0xbff0000014147429 */ /* 0x000fd00000000000 */
[----:B------:R-:W-:-:S08]  /*0c30*/  DADD R20, R12, R20 ;  /* 0x000000000c147229 */ /* 0x000fd00000000014 */
[----:B------:R-:W-:-:S08]  /*0c40*/  DMUL R18, R20, R18 ;  /* 0x0000001214127228 */ /* 0x000fd00000000000 */
[----:B------:R-:W-:-:S07]  /*0c50*/  DFMA R10, R18, 0.5, R10 ;  /* 0x3fe00000120a782b */ /* 0x000fce000000000a */
[----:B------:R1:W-:Y:S01]  /*0c60*/  STG.E.64 desc[UR4][R2.64], R10 ;  /* 0x0000000a02007986 */ /* 0x0003e2000c101b04 */
[----:B------:R-:W-:Y:S05]  /*0c70*/  @P0 BRA `(.L_x_393) ;  /* 0xfffffff400440947 */ /* 0x000fea000383ffff */
.L_x_356:
[----:B------:R-:W-:Y:S05]  /*0c80*/  BSYNC.RECONVERGENT B0 ;  /* 0x0000000000007941 */ /* 0x000fea0003800200 */
.L_x_355:
[----:B-1----:R-:W-:Y:S01]  /*0c90*/  IMAD.SHL.U32 R11, R0, 0x2, RZ ;  /* 0x00000002000b7824 */ /* 0x002fe200078e00ff */
[----:B------:R-:W2:Y:S03]  /*0ca0*/  LDG.E.64 R8, desc[UR4][R8.64] ;  /* 0x0000000408087981 */ /* 0x000ea6000c1e1b00 */
[----:B------:R-:W-:-:S05]  /*0cb0*/  IMAD.WIDE R10, R11, 0x8, R6 ;  /* 0x000000080b0a7825 */ /* 0x000fca00078e0206 */
        /* <DEDUP_REMOVED lines=12> */
.L_x_399:
[----:B------:R-:W-:-:S08]  /*0d80*/  DADD R6, R6, 1 ;  /* 0x3ff0000006067429 */ /* 0x000fd00000000000 */
[----:B------:R-:W-:-:S08]  /*0d90*/  DADD R6, R6, 1 ;  /* 0x3ff0000006067429 */ /* 0x000fd00000000000 */
[----:B------:R-:W-:-:S08]  /*0da0*/  DADD R6, R6, 1 ;  /* 0x3ff0000006067429 */ /* 0x000fd00000000000 */
[----:B------:R-:W-:-:S08]  /*0db0*/  DADD R6, R6, 1 ;  /* 0x3ff0000006067429 */ /* 0x000fd00000000000 */
[----:B------:R-:W-:-:S14]  /*0dc0*/  DSETP.GEU.AND P0, PT, R6, -3, PT ;  /* 0xc00800000600742a */ /* 0x000fdc0003f0e000 */
[----:B------:R-:W-:Y:S05]  /*0dd0*/  @!P0 BRA `(.L_x_399) ;  /* 0xfffffffc00e88947 */ /* 0x000fea000383ffff */
[----:B------:R-:W-:Y:S05]  /*0de0*/  BSYNC.RECONVERGENT B2 ;  /* 0x0000000000027941 */ /* 0x000fea0003800200 */
.L_x_398:
[----:B------:R-:W-:-:S13]  /*0df0*/  PLOP3.LUT P0, PT, PT, PT, PT, 0x8, 0x80 ;  /* 0x000000000080781c */ /* 0x000fda0003f0e170 */
.L_x_397:
[----:B------:R-:W-:Y:S05]  /*0e00*/  BSYNC.RECONVERGENT B1 ;  /* 0x0000000000017941 */ /* 0x000fea0003800200 */
.L_x_396:
[----:B------:R-:W-:-:S08]  /*0e10*/  DADD R8, R6, 1 ;  /* 0x3ff0000006087429 */ /* 0x000fd00000000000 */
[----:B------:R-:W-:-:S14]  /*0e20*/  DSETP.GEU.AND P1, PT, R8, RZ, PT ;  /* 0x000000ff0800722a */ /* 0x000fdc0003f2e000 */
[----:B------:R-:W-:Y:S01]  /*0e30*/  @!P1 PLOP3.LUT P0, PT, PT, PT, PT, 0x8, 0x80 ;  /* 0x000000000080981c */ /* 0x000fe20003f0e170 */
[----:B------:R-:W-:-:S12]  /*0e40*/  @!P1 DADD R6, R8, 1 ;  /* 0x3ff0000008069429 */ /* 0x000fd80000000000 */
[----:B------:R-:W-:-:S14]  /*0e50*/  DSETP.LT.OR P0, PT, R6, RZ, P0 ;  /* 0x000000ff0600722a */ /* 0x000fdc0000701400 */
[----:B------:R-:W-:-:S11]  /*0e60*/  @P0 DADD R6, R6, 1 ;  /* 0x3ff0000006060429 */ /* 0x000fd60000000000 */
.L_x_395:
[----:B------:R-:W-:Y:S05]  /*0e70*/  BSYNC.RECONVERGENT B0 ;  /* 0x0000000000007941 */ /* 0x000fea0003800200 */
.L_x_394:
        /* <DEDUP_REMOVED lines=9> */
.L_x_405:
[----:B------:R-:W-:-:S08]  /*0f10*/  DADD R6, R6, -1 ;  /* 0xbff0000006067429 */ /* 0x000fd00000000000 */
[----:B------:R-:W-:-:S08]  /*0f20*/  DADD R6, R6, -1 ;  /* 0xbff0000006067429 */ /* 0x000fd00000000000 */
[----:B------:R-:W-:-:S08]  /*0f30*/  DADD R6, R6, -1 ;  /* 0xbff0000006067429 */ /* 0x000fd00000000000 */
[----:B------:R-:W-:-:S08]  /*0f40*/  DADD R6, R6, -1 ;  /* 0xbff0000006067429 */ /* 0x000fd00000000000 */
[----:B------:R-:W-:-:S14]  /*0f50*/  DSETP.GT.AND P0, PT, R6, 4, PT ;  /* 0x401000000600742a */ /* 0x000fdc0003f04000 */
[----:B------:R-:W-:Y:S05]  /*0f60*/  @P0 BRA `(.L_x_405) ;  /* 0xfffffffc00e80947 */ /* 0x000fea000383ffff */
[----:B------:R-:W-:Y:S05]  /*0f70*/  BSYNC.RECONVERGENT B2 ;  /* 0x0000000000027941 */ /* 0x000fea0003800200 */
.L_x_404:
[----:B------:R-:W-:-:S13]  /*0f80*/  PLOP3.LUT P0, PT, PT, PT, PT, 0x8, 0x80 ;  /* 0x000000000080781c */ /* 0x000fda0003f0e170 */
.L_x_403:
[----:B------:R-:W-:Y:S05]  /*0f90*/  BSYNC.RECONVERGENT B1 ;  /* 0x0000000000017941 */ /* 0x000fea0003800200 */
.L_x_402:
[----:B------:R-:W-:-:S08]  /*0fa0*/  DADD R8, R6, -1 ;  /* 0xbff0000006087429 */ /* 0x000fd00000000000 */
[----:B------:R-:W-:-:S14]  /*0fb0*/  DSETP.GT.AND P1, PT, R8, 1, PT ;  /* 0x3ff000000800742a */ /* 0x000fdc0003f24000 */
[----:B------:R-:W-:Y:S01]  /*0fc0*/  @P1 PLOP3.LUT P0, PT, PT, PT, PT, 0x8, 0x80 ;  /* 0x000000000080181c */ /* 0x000fe20003f0e170 */
[----:B------:R-:W-:-:S12]  /*0fd0*/  @P1 DADD R6, R8, -1 ;  /* 0xbff0000008061429 */ /* 0x000fd80000000000 */
[----:B------:R-:W-:-:S14]  /*0fe0*/  DSETP.GT.OR P0, PT, R6, 1, P0 ;  /* 0x3ff000000600742a */ /* 0x000fdc0000704400 */
[----:B------:R-:W-:-:S11]  /*0ff0*/  @P0 DADD R6, R6, -1 ;  /* 0xbff0000006060429 */ /* 0x000fd60000000000 */
.L_x_401:
[----:B------:R-:W-:Y:S05]  /*1000*/  BSYNC.RECONVERGENT B0 ;  /* 0x0000000000007941 */ /* 0x000fea0003800200 */
.L_x_400:
[----:B------:R-:W2:Y:S01]  /*1010*/  LDG.E.64 R10, desc[UR4][R10.64+-0x8] ;  /* 0xfffff8040a0a7981 */ /* 0x000ea2000c1e1b00 */
[----:B------:R-:W-:Y:S01]  /*1020*/  BSSY.RECONVERGENT B0, `(.L_x_406) ;  /* 0x000001a000007945 */ /* 0x000fe20003800200 */
[----:B--2--5:R-:W-:-:S08]  /*1030*/  DADD R8, -R4, R10 ;  /* 0x0000000004087229 */ /* 0x024fd0000000010a */
        /* <DEDUP_REMOVED lines=9> */
.L_x_411:
[----:B------:R-:W-:-:S08]  /*10d0*/  DADD R8, R8, 1 ;  /* 0x3ff0000008087429 */ /* 0x000fd00000000000 */
[----:B------:R-:W-:-:S08]  /*10e0*/  DADD R8, R8, 1 ;  /* 0x3ff0000008087429 */ /* 0x000fd00000000000 */
[----:B------:R-:W-:-:S08]  /*10f0*/  DADD R8, R8, 1 ;  /* 0x3ff0000008087429 */ /* 0x000fd00000000000 */
[----:B------:R-:W-:-:S08]  /*1100*/  DADD R8, R8, 1 ;  /* 0x3ff0000008087429 */ /* 0x000fd00000000000 */
[----:B------:R-:W-:-:S14]  /*1110*/  DSETP.GEU.AND P0, PT, R8, -3, PT ;  /* 0xc00800000800742a */ /* 0x000fdc0003f0e000 */
[----:B------:R-:W-:Y:S05]  /*1120*/  @!P0 BRA `(.L_x_411) ;  /* 0xfffffffc00e88947 */ /* 0x000fea000383ffff */
[----:B------:R-:W-:Y:S05]  /*1130*/  BSYNC.RECONVERGENT B2 ;  /* 0x0000000000027941 */ /* 0x000fea0003800200 */
.L_x_410:
[----:B------:R-:W-:-:S13]  /*1140*/  PLOP3.LUT P0, PT, PT, PT, PT, 0x8, 0x80 ;  /* 0x000000000080781c */ /* 0x000fda0003f0e170 */
.L_x_409:
[----:B------:R-:W-:Y:S05]  /*1150*/  BSYNC.RECONVERGENT B1 ;  /* 0x0000000000017941 */ /* 0x000fea0003800200 */
.L_x_408:
[----:B------:R-:W-:-:S08]  /*1160*/  DADD R10, R8, 1 ;  /* 0x3ff00000080a7429 */ /* 0x000fd00000000000 */
[----:B------:R-:W-:-:S14]  /*1170*/  DSETP.GEU.AND P1, PT, R10, RZ, PT ;  /* 0x000000ff0a00722a */ /* 0x000fdc0003f2e000 */
[----:B------:R-:W-:Y:S01]  /*1180*/  @!P1 PLOP3.LUT P0, PT, PT, PT, PT, 0x8, 0x80 ;  /* 0x000000000080981c */ /* 0x000fe20003f0e170 */
[----:B------:R-:W-:-:S12]  /*1190*/  @!P1 DADD R8, R10, 1 ;  /* 0x3ff000000a089429 */ /* 0x000fd80000000000 */
[----:B------:R-:W-:-:S14]  /*11a0*/  DSETP.LT.OR P0, PT, R8, RZ, P0 ;  /* 0x000000ff0800722a */ /* 0x000fdc0000701400 */
[----:B------:R-:W-:-:S11]  /*11b0*/  @P0 DADD R8, R8, 1 ;  /* 0x3ff0000008080429 */ /* 0x000fd60000000000 */
.L_x_407:
[----:B------:R-:W-:Y:S05]  /*11c0*/  BSYNC.RECONVERGENT B0 ;  /* 0x0000000000007941 */ /* 0x000fea0003800200 */
.L_x_406:
        /* <DEDUP_REMOVED lines=9> */
.L_x_417:
[----:B------:R-:W-:-:S08]  /*1260*/  DADD R8, R8, -1 ;  /* 0xbff0000008087429 */ /* 0x000fd00000000000 */
[----:B------:R-:W-:-:S08]  /*1270*/  DADD R8, R8, -1 ;  /* 0xbff0000008087429 */ /* 0x000fd00000000000 */
[----:B------:R-:W-:-:S08]  /*1280*/  DADD R8, R8, -1 ;  /* 0xbff0000008087429 */ /* 0x000fd00000000000 */
[----:B------:R-:W-:-:S08]  /*1290*/  DADD R8, R8, -1 ;  /* 0xbff0000008087429 */ /* 0x000fd00000000000 */
[----:B------:R-:W-:-:S14]  /*12a0*/  DSETP.GT.AND P0, PT, R8, 4, PT ;  /* 0x401000000800742a */ /* 0x000fdc0003f04000 */
[----:B------:R-:W-:Y:S05]  /*12b0*/  @P0 BRA `(.L_x_417) ;  /* 0xfffffffc00e80947 */ /* 0x000fea000383ffff */
[----:B------:R-:W-:Y:S05]  /*12c0*/  BSYNC.RECONVERGENT B2 ;  /* 0x0000000000027941 */ /* 0x000fea0003800200 */
.L_x_416:
[----:B------:R-:W-:-:S13]  /*12d0*/  PLOP3.LUT P0, PT, PT, PT, PT, 0x8, 0x80 ;  /* 0x000000000080781c */ /* 0x000fda0003f0e170 */
.L_x_415:
[----:B------:R-:W-:Y:S05]  /*12e0*/  BSYNC.RECONVERGENT B1 ;  /* 0x0000000000017941 */ /* 0x000fea0003800200 */
.L_x_414:
[----:B------:R-:W-:-:S08]  /*12f0*/  DADD R10, R8, -1 ;  /* 0xbff00000080a7429 */ /* 0x000fd00000000000 */
[----:B------:R-:W-:-:S14]  /*1300*/  DSETP.GT.AND P1, PT, R10, 1, PT ;  /* 0x3ff000000a00742a */ /* 0x000fdc0003f24000 */
[----:B------:R-:W-:Y:S01]  /*1310*/  @P1 PLOP3.LUT P0, PT, PT, PT, PT, 0x8, 0x80 ;  /* 0x000000000080181c */ /* 0x000fe20003f0e170 */
[----:B------:R-:W-:-:S12]  /*1320*/  @P1 DADD R8, R10, -1 ;  /* 0xbff000000a081429 */ /* 0x000fd80000000000 */
[----:B------:R-:W-:-:S14]  /*1330*/  DSETP.GT.OR P0, PT, R8, 1, P0 ;  /* 0x3ff000000800742a */ /* 0x000fdc0000704400 */
[----:B------:R-:W-:-:S11]  /*1340*/  @P0 DADD R8, R8, -1 ;  /* 0xbff0000008080429 */ /* 0x000fd60000000000 */
.L_x_413:
[----:B------:R-:W-:Y:S05]  /*1350*/  BSYNC.RECONVERGENT B0 ;  /* 0x0000000000007941 */ /* 0x000fea0003800200 */
.L_x_412:
[----:B------:R-:W2:Y:S01]  /*1360*/  LDG.E.64 R10, desc[UR4][R2.64] ;  /* 0x00000004020a7981 */ /* 0x000ea2000c1e1b00 */
[----:B------:R-:W-:Y:S02]  /*1370*/  DADD R8, R8, -0.5 ;  /* 0xbfe0000008087429 */ /* 0x000fe40000000000 */
[----:B------:R-:W-:-:S06]  /*1380*/  DADD R6, R6, -0.5 ;  /* 0xbfe0000006067429 */ /* 0x000fcc0000000000 */
[----:B------:R-:W-:-:S08]  /*1390*/  DFMA R8, R4, 2, R8 ;  /* 0x400000000408782b */ /* 0x000fd00000000008 */
[----:B------:R-:W-:-:S08]  /*13a0*/  DMUL R6, R8, R6 ;  /* 0x0000000608067228 */ /* 0x000fd00000000000 */
[----:B--2---:R-:W-:-:S07]  /*13b0*/  DFMA R6, R6, 0.5, R10 ;  /* 0x3fe000000606782b */ /* 0x004fce000000000a */
[----:B------:R-:W-:Y:S01]  /*13c0*/  STG.E.64 desc[UR4][R2.64], R6 ;  /* 0x0000000602007986 */ /* 0x000fe2000c101b04 */
[----:B------:R-:W-:Y:S05]  /*13d0*/  EXIT ;  /* 0x000000000000794d */ /* 0x000fea0003800000 */
.L_x_418:
        /* <DEDUP_REMOVED lines=10> */
.L_x_439:


//--------------------- .text._Z16initStatesKernelP17curandStateXORWOWyi --------------------------
	.section	.text._Z16initStatesKernelP17curandStateXORWOWyi,"ax",@progbits
	.align	128
        .global         _Z16initStatesKernelP17curandStateXORWOWyi
        .type           _Z16initStatesKernelP17curandStateXORWOWyi,@function
        .size           _Z16initStatesKernelP17curandStateXORWOWyi,(.L_x_440 - _Z16initStatesKernelP17curandStateXORWOWyi)
        .other          _Z16initStatesKernelP17curandStateXORWOWyi,@"STO_CUDA_ENTRY STV_DEFAULT"
_Z16initStatesKernelP17curandStateXORWOWyi:
.text._Z16initStatesKernelP17curandStateXORWOWyi:
[----:B------:R-:W-:Y:S01]  /*0000*/  LDC R1, c[0x0][0x37c] ;  /* 0x0000df00ff017b82 */ /* 0x000fe20000000800 */
[----:B------:R-:W0:Y:S07]  /*0010*/  S2R R3, SR_TID.Y ;  /* 0x0000000000037919 */ /* 0x000e2e0000002200 */
[----:B------:R-:W0:Y:S01]  /*0020*/  S2UR UR4, SR_CTAID.Y ;  /* 0x00000000000479c3 */ /* 0x000e220000002600 */
[----:B------:R-:W1:Y:S01]  /*0030*/  LDCU UR6, c[0x0][0x390] ;  /* 0x00007200ff0677ac */ /* 0x000e620008000800 */
[----:B------:R-:W2:Y:S06]  /*0040*/  S2R R5, SR_TID.X ;  /* 0x0000000000057919 */ /* 0x000eac0000002100 */
[----:B------:R-:W0:Y:S08]  /*0050*/  LDC R0, c[0x0][0x364] ;  /* 0x0000d900ff007b82 */ /* 0x000e300000000800 */
[----:B------:R-:W2:Y:S08]  /*0060*/  S2UR UR5, SR_CTAID.X ;  /* 0x00000000000579c3 */ /* 0x000eb00000002500 */
[----:B------:R-:W2:Y:S01]  /*0070*/  LDC R2, c[0x0][0x360] ;  /* 0x0000d800ff027b82 */ /* 0x000ea20000000800 */
[----:B0-----:R-:W-:-:S02]  /*0080*/  IMAD R0, R0, UR4, R3 ;  /* 0x0000000400007c24 */ /* 0x001fc4000f8e0203 */
[----:B--2---:R-:W-:-:S04]  /*0090*/  IMAD R3, R2, UR5, R5 ;  /* 0x0000000502037c24 */ /* 0x004fc8000f8e0205 */
[C---:B-1----:R-:W-:Y:S01]  /*00a0*/  IMAD R13, R0.reuse, UR6, R3 ;  /* 0x00000006000d7c24 */ /* 0x042fe2000f8e0203 */
[----:B------:R-:W-:-:S04]  /*00b0*/  VIMNMX R2, PT, PT, R0, R3, !PT ;  /* 0x0000000300027248 */ /* 0x000fc80007fe0100 */
[----:B------:R-:W-:-:S13]  /*00c0*/  ISETP.GE.AND P0, PT, R2, UR6, PT ;  /* 0x0000000602007c0c */ /* 0x000fda000bf06270 */
[----:B------:R-:W-:Y:S05]  /*00d0*/  @P0 EXIT ;  /* 0x000000000000094d */ /* 0x000fea0003800000 */
[----:B------:R-:W0:Y:S01]  /*00e0*/  LDC.64 R2, c[0x0][0x388] ;  /* 0x0000e200ff027b82 */ /* 0x000e220000000a00 */
[----:B------:R-:W1:Y:S01]  /*00f0*/  LDCU.64 UR4, c[0x0][0x358] ;  /* 0x00006b00ff0477ac */ /* 0x000e620008000a00 */
[----:B------:R-:W-:Y:S01]  /*0100*/  ISETP.NE.AND P0, PT, R13, RZ, PT ;  /* 0x000000ff0d00720c */ /* 0x000fe20003f05270 */
[----:B------:R-:W-:Y:S05]  /*0110*/  BSSY.RECONVERGENT B0, `(.L_x_419) ;  /* 0x00000e1000007945 */ /* 0x000fea0003800200 */
[----:B------:R-:W2:Y:S01]  /*0120*/  LDC.64 R6, c[0x0][0x380] ;  /* 0x0000e000ff067b82 */ /* 0x000ea20000000a00 */
[----:B0-----:R-:W-:Y:S02]  /*0130*/  LOP3.LUT R0, R2, 0xaad26b49, RZ, 0x3c, !PT ;  /* 0xaad26b4902007812 */ /* 0x001fe400078e3cff */
[----:B------:R-:W-:-:S03]  /*0140*/  LOP3.LUT R2, R3, 0xf7dcefdd, RZ, 0x3c, !PT ;  /* 0xf7dcefdd03027812 */ /* 0x000fc600078e3cff */
[----:B------:R-:W-:Y:S02]  /*0150*/  IMAD R0, R0, 0x4182bed5, RZ ;  /* 0x4182bed500007824 */ /* 0x000fe400078e02ff */
[----:B------:R-:W-:Y:S02]  /*0160*/  IMAD R3, R2, -0x658354e5, RZ ;  /* 0x9a7cab1b02037824 */ /* 0x000fe400078e02ff */
[----:B--2---:R-:W-:Y:S01]  /*0170*/  IMAD.WIDE R6, R13, 0x30, R6 ;  /* 0x000000300d067825 */ /* 0x004fe200078e0206 */
[C---:B------:R-:W-:Y:S02]  /*0180*/  LOP3.LUT R8, R0.reuse, 0x159a55e5, RZ, 0x3c, !PT ;  /* 0x159a55e500087812 */ /* 0x040fe400078e3cff */
[C---:B------:R-:W-:Y:S01]  /*0190*/  IADD3 R4, PT, PT, R0.reuse, 0x64f0c9, R3 ;  /* 0x0064f0c900047810 */ /* 0x040fe20007ffe003 */
[C---:B------:R-:W-:Y:S01]  /*01a0*/  VIADD R5, R0.reuse, 0x75bcd15 ;  /* 0x075bcd1500057836 */ /* 0x040fe20000000000 */
[----:B------:R-:W-:Y:S01]  /*01b0*/  LOP3.LUT R10, R3, 0x5491333, RZ, 0x3c, !PT ;  /* 0x05491333030a7812 */ /* 0x000fe200078e3cff */
[----:B------:R-:W-:-:S02]  /*01c0*/  VIADD R11, R0, 0x583f19 ;  /* 0x00583f19000b7836 */ /* 0x000fc40000000000 */
[----:B------:R-:W-:Y:S01]  /*01d0*/  VIADD R9, R3, 0x1f123bb5 ;  /* 0x1f123bb503097836 */ /* 0x000fe20000000000 */
[----:B-1----:R0:W-:Y:S04]  /*01e0*/  STG.E.64 desc[UR4][R6.64], R4 ;  /* 0x0000000406007986 */ /* 0x0021e8000c101b04 */
[----:B------:R0:W-:Y:S04]  /*01f0*/  STG.E.64 desc[UR4][R6.64+0x8], R8 ;  /* 0x0000080806007986 */ /* 0x0001e8000c101b04 */
[----:B------:R0:W-:Y:S01]  /*0200*/  STG.E.64 desc[UR4][R6.64+0x10], R10 ;  /* 0x0000100a06007986 */ /* 0x0001e2000c101b04 */
[----:B------:R-:W-:Y:S05]  /*0210*/  @!P0 BRA `(.L_x_420) ;  /* 0x0000000c00408947 */ /* 0x000fea0003800000 */
[----:B------:R-:W-:Y:S01]  /*0220*/  SHF.R.S32.HI R0, RZ, 0x1f, R13 ;  /* 0x0000001fff007819 */ /* 0x000fe2000001140d */
[----:B------:R-:W-:-:S07]  /*0230*/  IMAD.MOV.U32 R12, RZ, RZ, RZ ;  /* 0x000000ffff0c7224 */ /* 0x000fce00078e00ff */
.L_x_426:
[----:B-1----:R-:W-:Y:S01]  /*0240*/  LOP3.LUT R2, R13, 0x3, RZ, 0xc0, !PT ;  /* 0x000000030d027812 */ /* 0x002fe200078ec0ff */
[----:B------:R-:W-:Y:S03]  /*0250*/  BSSY.RECONVERGENT B1, `(.L_x_421) ;  /* 0x00000c6000017945 */ /* 0x000fe60003800200 */
[----:B------:R-:W-:-:S04]  /*0260*/  ISETP.NE.U32.AND P0, PT, R2, RZ, PT ;  /* 0x000000ff0200720c */ /* 0x000fc80003f05070 */
[----:B------:R-:W-:-:S13]  /*0270*/  ISETP.NE.AND.EX P0, PT, RZ, RZ, PT, P0 ;  /* 0x000000ffff00720c */ /* 0x000fda0003f05300 */
[----:B------:R-:W-:Y:S05]  /*0280*/  @!P0 BRA `(.L_x_422) ;  /* 0x0000000c00088947 */ /* 0x000fea0003800000 */
[----:B0-----:R-:W0:Y:S01]  /*0290*/  LDC.64 R8, c[0x4][RZ] ;  /* 0x01000000ff087b82 */ /* 0x001e220000000a00 */
[----:B------:R-:W-:Y:S02]  /*02a0*/  IMAD.MOV.U32 R14, RZ, RZ, RZ ;  /* 0x000000ffff0e7224 */ /* 0x000fe400078e00ff */
[----:B0-----:R-:W-:-:S07]  /*02b0*/  IMAD.WIDE.U32 R8, R12, 0xc80, R8 ;  /* 0x00000c800c087825 */ /* 0x001fce00078e0008 */
.L_x_425:
[----:B-1----:R-:W-:Y:S01]  /*02c0*/  IMAD.MOV.U32 R15, RZ, RZ, RZ ;  /* 0x000000ffff0f7224 */ /* 0x002fe200078e00ff */
[----:B------:R-:W-:Y:S01]  /*02d0*/  CS2R R2, SRZ ;  /* 0x0000000000027805 */ /* 0x000fe2000001ff00 */
[----:B------:R-:W-:Y:S01]  /*02e0*/  IMAD.MOV.U32 R17, RZ, RZ, RZ ;  /* 0x000000ffff117224 */ /* 0x000fe200078e00ff */
[----:B------:R-:W-:-:S07]  /*02f0*/  CS2R R4, SRZ ;  /* 0x0000000000047805 */ /* 0x000fce000001ff00 */
.L_x_424:
[----:B------:R-:W-:-:S05]  /*0300*/  IMAD.WIDE.U32 R10, R17, 0x4, R6 ;  /* 0x00000004110a7825 */ /* 0x000fca00078e0006 */
[----:B------:R0:W5:Y:S01]  /*0310*/  LDG.E R16, desc[UR4][R10.64+0x4] ;  /* 0x000004040a107981 */ /* 0x000162000c1e1900 */
[----:B------:R-:W-:-:S07]  /*0320*/  IMAD.MOV.U32 R19, RZ, RZ, RZ ;  /* 0x000000ffff137224 */ /* 0x000fce00078e00ff */
.L_x_423:
[----:B-----5:R-:W-:Y:S01]  /*0330*/  SHF.R.U32.HI R24, RZ, R19, R16 ;  /* 0x00000013ff187219 */ /* 0x020fe20000011610 */
[----:B0-----:R-:W-:-:S03]  /*0340*/  IMAD.SHL.U32 R10, R17, 0x20, RZ ;  /* 0x00000020110a7824 */ /* 0x001fc600078e00ff */
[----:B------:R-:W-:Y:S01]  /*0350*/  LOP3.LUT R11, R24, 0x1, RZ, 0xc0, !PT ;  /* 0x00000001180b7812 */ /* 0x000fe200078ec0ff */
[----:B------:R-:W-:-:S03]  /*0360*/  IMAD.IADD R10, R10, 0x1, R19 ;  /* 0x000000010a0a7824 */ /* 0x000fc600078e0213 */
[----:B------:R-:W-:Y:S01]  /*0370*/  ISETP.NE.U32.AND P0, PT, R11, 0x1, PT ;  /* 0x000000010b00780c */ /* 0x000fe20003f05070 */
[----:B------:R-:W-:-:S03]  /*0380*/  IMAD R11, R10, 0x5, RZ ;  /* 0x000000050a0b7824 */ /* 0x000fc600078e02ff */
[----:B------:R-:W-:Y:S01]  /*0390*/  R2P PR, R24, 0x7e ;  /* 0x0000007e18007804 */ /* 0x000fe20000000000 */
[----:B------:R-:W-:-:S08]  /*03a0*/  IMAD.WIDE.U32 R10, R11, 0x4, R8 ;  /* 0x000000040b0a7825 */ /* 0x000fd000078e0008 */
[----:B------:R-:W2:Y:S04]  /*03b0*/  @!P0 LDG.E R18, desc[UR4][R10.64] ;  /* 0x000000040a128981 */ /* 0x000ea8000c1e1900 */
[----:B------:R-:W3:Y:S04]  /*03c0*/  @!P0 LDG.E R20, desc[UR4][R10.64+0x10] ;  /* 0x000010040a148981 */ /* 0x000ee8000c1e1900 */
[----:B------:R-:W4:Y:S04]  /*03d0*/  @P1 LDG.E R22, desc[UR4][R10.64+0x14] ;  /* 0x000014040a161981 */ /* 0x000f28000c1e1900 */
[----:B------:R-:W4:Y:S04]  /*03e0*/  @P2 LDG.E R26, desc[UR4][R10.64+0x28] ;  /* 0x000028040a1a2981 */ /* 0x000f28000c1e1900 */
[----:B------:R-:W4:Y:S04]  /*03f0*/  @!P0 LDG.E R21, desc[UR4][R10.64+0x4] ;  /* 0x000004040a158981 */ /* 0x000f28000c1e1900 */
[----:B------:R-:W4:Y:S04]  /*0400*/  @!P0 LDG.E R23, desc[UR4][R10.64+0xc] ;  /* 0x00000c040a178981 */ /* 0x000f28000c1e1900 */
[----:B------:R-:W4:Y:S04]  /*0410*/  @P1 LDG.E R25, desc[UR4][R10.64+0x18] ;  /* 0x000018040a191981 */ /* 0x000f28000c1e1900 */
[----:B------:R-:W4:Y:S04]  /*0420*/  @P3 LDG.E R28, desc[UR4][R10.64+0x3c] ;  /* 0x00003c040a1c3981 */ /* 0x000f28000c1e1900 */
[----:B------:R-:W4:Y:S01]  /*0430*/  @P6 LDG.E R27, desc[UR4][R10.64+0x7c] ;  /* 0x00007c040a1b6981 */ /* 0x000f22000c1e1900 */
[----:B--2---:R-:W-:-:S03]  /*0440*/  @!P0 LOP3.LUT R15, R15, R18, RZ, 0x3c, !PT ;  /* 0x000000120f0f8212 */ /* 0x004fc600078e3cff */
[----:B------:R-:W2:Y:S01]  /*0450*/  @!P0 LDG.E R18, desc[UR4][R10.64+0x8] ;  /* 0x000008040a128981 */ /* 0x000ea2000c1e1900 */
[----:B---3--:R-:W-:-:S03]  /*0460*/  @!P0 LOP3.LUT R3, R3, R20, RZ, 0x3c, !PT ;  /* 0x0000001403038212 */ /* 0x008fc600078e3cff */
[----:B------:R-:W3:Y:S01]  /*0470*/  @P1 LDG.E R20, desc[UR4][R10.64+0x24] ;  /* 0x000024040a141981 */ /* 0x000ee2000c1e1900 */
[----:B----4-:R-:W-:-:S03]  /*0480*/  @P1 LOP3.LUT R15, R15, R22, RZ, 0x3c, !PT ;  /* 0x000000160f0f1212 */ /* 0x010fc600078e3cff */
[----:B------:R-:W4:Y:S01]  /*0490*/  @P2 LDG.E R22, desc[UR4][R10.64+0x38] ;  /* 0x000038040a162981 */ /* 0x000f22000c1e1900 */
[----:B------:R-:W-:-:S03]  /*04a0*/  @P2 LOP3.LUT R15, R15, R26, RZ, 0x3c, !PT ;  /* 0x0000001a0f0f2212 */ /* 0x000fc600078e3cff */
[----:B------:R-:W4:Y:S01]  /*04b0*/  @P4 LDG.E R26, desc[UR4][R10.64+0x50] ;  /* 0x000050040a1a4981 */ /* 0x000f22000c1e1900 */
[----:B------:R-:W-:-:S03]  /*04c0*/  @!P0 LOP3.LUT R4, R4, R21, RZ, 0x3c, !PT ;  /* 0x0000001504048212 */ /* 0x000fc600078e3cff */
[----:B------:R-:W4:Y:S01]  /*04d0*/  @P1 LDG.E R21, desc[UR4][R10.64+0x20] ;  /* 0x000020040a151981 */ /* 0x000f22000c1e1900 */
[----:B------:R-:W-:-:S03]  /*04e0*/  @!P0 LOP3.LUT R2, R2, R23, RZ, 0x3c, !PT ;  /* 0x0000001702028212 */ /* 0x000fc600078e3cff */
[----:B------:R-:W4:Y:S01]  /*04f0*/  @P2 LDG.E R23, desc[UR4][R10.64+0x2c] ;  /* 0x00002c040a172981 */ /* 0x000f22000c1e1900 */
[----:B------:R-:W-:-:S03]  /*0500*/  @P1 LOP3.LUT R4, R4, R25, RZ, 0x3c, !PT ;  /* 0x0000001904041212 */ /* 0x000fc600078e3cff */
[----:B------:R-:W4:Y:S01]  /*0510*/  @P2 LDG.E R25, desc[UR4][R10.64+0x34] ;  /* 0x000034040a192981 */ /* 0x000f22000c1e1900 */
[----:B--2---:R-:W-:-:S03]  /*0520*/  @!P0 LOP3.LUT R5, R5, R18, RZ, 0x3c, !PT ;  /* 0x0000001205058212 */ /* 0x004fc600078e3cff */
[----:B------:R-:W2:Y:S01]  /*0530*/  @P1 LDG.E R18, desc[UR4][R10.64+0x1c] ;  /* 0x00001c040a121981 */ /* 0x000ea2000c1e1900 */
[----:B---3--:R-:W-:-:S03]  /*0540*/  @P1 LOP3.LUT R3, R3, R20, RZ, 0x3c, !PT ;  /* 0x0000001403031212 */ /* 0x008fc600078e3cff */
[----:B------:R-:W3:Y:S01]  /*0550*/  @P2 LDG.E R20, desc[UR4][R10.64+0x30] ;  /* 0x000030040a142981 */ /* 0x000ee2000c1e1900 */
[----:B----4-:R-:W-:-:S03]  /*0560*/  @P2 LOP3.LUT R3, R3, R22, RZ, 0x3c, !PT ;  /* 0x0000001603032212 */ /* 0x010fc600078e3cff */
[----:B------:R-:W4:Y:S01]  /*0570*/  @P3 LDG.E R22, desc[UR4][R10.64+0x4c] ;  /* 0x00004c040a163981 */ /* 0x000f22000c1e1900 */
[----:B------:R-:W-:-:S04]  /*0580*/  @P3 LOP3.LUT R15, R15, R28, RZ, 0x3c, !PT ;  /* 0x0000001c0f0f3212 */ /* 0x000fc800078e3cff */
[----:B------:R-:W-:Y:S02]  /*0590*/  @P4 LOP3.LUT R15, R15, R26, RZ, 0x3c, !PT ;  /* 0x0000001a0f0f4212 */ /* 0x000fe400078e3cff */
[----:B------:R-:W-:Y:S01]  /*05a0*/  @P1 LOP3.LUT R2, R2, R21, RZ, 0x3c, !PT ;  /* 0x0000001502021212 */ /* 0x000fe200078e3cff */
[----:B------:R-:W4:Y:S04]  /*05b0*/  @P5 LDG.E R26, desc[UR4][R10.64+0x64] ;  /* 0x000064040a1a5981 */ /* 0x000f28000c1e1900 */
[----:B------:R-:W4:Y:S01]  /*05c0*/  @P3 LDG.E R21, desc[UR4][R10.64+0x40] ;  /* 0x000040040a153981 */ /* 0x000f22000c1e1900 */
[----:B------:R-:W-:Y:S02]  /*05d0*/  @P2 LOP3.LUT R4, R4, R23, RZ, 0x3c, !PT ;  /* 0x0000001704042212 */ /* 0x000fe400078e3cff */
[----:B------:R-:W-:Y:S01]  /*05e0*/  @P2 LOP3.LUT R2, R2, R25, RZ, 0x3c, !PT ;  /* 0x0000001902022212 */ /* 0x000fe200078e3cff */
[----:B------:R-:W4:Y:S04]  /*05f0*/  @P3 LDG.E R23, desc[UR4][R10.64+0x48] ;  /* 0x000048040a173981 */ /* 0x000f28000c1e1900 */
[----:B------:R-:W4:Y:S01]  /*0600*/  @P4 LDG.E R25, desc[UR4][R10.64+0x54] ;  /* 0x000054040a194981 */ /* 0x000f22000c1e1900 */
[----:B--2---:R-:W-:-:S03]  /*0610*/  @P1 LOP3.LUT R5, R5, R18, RZ, 0x3c, !PT ;  /* 0x0000001205051212 */ /* 0x004fc600078e3cff */
[----:B------:R-:W2:Y:S01]  /*0620*/  @P3 LDG.E R18, desc[UR4][R10.64+0x44] ;  /* 0x000044040a123981 */ /* 0x000ea2000c1e1900 */
[----:B---3--:R-:W-:-:S03]  /*0630*/  @P2 LOP3.LUT R5, R5, R20, RZ, 0x3c, !PT ;  /* 0x0000001405052212 */ /* 0x008fc600078e3cff */
[----:B------:R-:W3:Y:S01]  /*0640*/  @P4 LDG.E R20, desc[UR4][R10.64+0x58] ;  /* 0x000058040a144981 */ /* 0x000ee2000c1e1900 */
[----:B----4-:R-:W-:-:S03]  /*0650*/  @P3 LOP3.LUT R3, R3, R22, RZ, 0x3c, !PT ;  /* 0x0000001603033212 */ /* 0x010fc600078e3cff */
[----:B------:R-:W4:Y:S01]  /*0660*/  @P4 LDG.E R22, desc[UR4][R10.64+0x60] ;  /* 0x000060040a164981 */ /* 0x000f22000c1e1900 */
[----:B------:R-:W-:Y:S02]  /*0670*/  LOP3.LUT P0, RZ, R24, 0x80, RZ, 0xc0, !PT ;  /* 0x0000008018ff7812 */ /* 0x000fe4000780c0ff */
[----:B------:R-:W-:Y:S02]  /*0680*/  @P5 LOP3.LUT R15, R15, R26, RZ, 0x3c, !PT ;  /* 0x0000001a0f0f5212 */ /* 0x000fe400078e3cff */
[----:B------:R-:W4:Y:S01]  /*0690*/  @P6 LDG.E R26, desc[UR4][R10.64+0x78] ;  /* 0x000078040a1a6981 */ /* 0x000f22000c1e1900 */
[----:B------:R-:W-:-:S03]  /*06a0*/  @P3 LOP3.LUT R4, R4, R21, RZ, 0x3c, !PT ;  /* 0x0000001504043212 */ /* 0x000fc600078e3cff */
[----:B------:R-:W4:Y:S01]  /*06b0*/  @P4 LDG.E R21, desc[UR4][R10.64+0x5c] ;  /* 0x00005c040a154981 */ /* 0x000f22000c1e1900 */
[----:B------:R-:W-:-:S03]  /*06c0*/  @P3 LOP3.LUT R2, R2, R23, RZ, 0x3c, !PT ;  /* 0x0000001702023212 */ /* 0x000fc600078e3cff */
[----:B------:R-:W4:Y:S01]  /*06d0*/  @P5 LDG.E R23, desc[UR4][R10.64+0x68] ;  /* 0x000068040a175981 */ /* 0x000f22000c1e1900 */
[----:B------:R-:W-:-:S03]  /*06e0*/  @P4 LOP3.LUT R4, R4, R25, RZ, 0x3c, !PT ;  /* 0x0000001904044212 */ /* 0x000fc600078e3cff */
[----:B------:R-:W4:Y:S01]  /*06f0*/  @P5 LDG.E R25, desc[UR4][R10.64+0x70] ;  /* 0x000070040a195981 */ /* 0x000f22000c1e1900 */
[----:B--2---:R-:W-:-:S03]  /*0700*/  @P3 LOP3.LUT R5, R5, R18, RZ, 0x3c, !PT ;  /* 0x0000001205053212 */ /* 0x004fc600078e3cff */
[----:B------:R-:W2:Y:S01]  /*0710*/  @P5 LDG.E R18, desc[UR4][R10.64+0x6c] ;  /* 0x00006c040a125981 */ /* 0x000ea2000c1e1900 */
[----:B---3--:R-:W-:-:S03]  /*0720*/  @P4 LOP3.LUT R5, R5, R20, RZ, 0x3c, !PT ;  /* 0x0000001405054212 */ /* 0x008fc600078e3cff */
[----:B------:R-:W3:Y:S01]  /*0730*/  @P5 LDG.E R20, desc[UR4][R10.64+0x74] ;  /* 0x000074040a145981 */ /* 0x000ee2000c1e1900 */
[----:B----4-:R-:W-:-:S03]  /*0740*/  @P4 LOP3.LUT R3, R3, R22, RZ, 0x3c, !PT ;  /* 0x0000001603034212 */ /* 0x010fc600078e3cff */
[----:B------:R-:W4:Y:S01]  /*0750*/  @P0 LDG.E R22, desc[UR4][R10.64+0x8c] ;  /* 0x00008c040a160981 */ /* 0x000f22000c1e1900 */
[----:B------:R-:W-:-:S03]  /*0760*/  @P6 LOP3.LUT R15, R15, R26, RZ, 0x3c, !PT ;  /* 0x0000001a0f0f6212 */ /* 0x000fc600078e3cff */
        /* <DEDUP_REMOVED lines=13> */
[----:B------:R-:W-:Y:S02]  /*0840*/  @P6 LOP3.LUT R4, R4, R27, RZ, 0x3c, !PT ;  /* 0x0000001b04046212 */ /* 0x000fe400078e3cff */
[----:B------:R-:W-:Y:S02]  /*0850*/  @P6 LOP3.LUT R2, R2, R21, RZ, 0x3c, !PT ;  /* 0x0000001502026212 */ /* 0x000fe400078e3cff */
[----:B------:R-:W-:Y:S02]  /*0860*/  @P0 LOP3.LUT R4, R4, R23, RZ, 0x3c, !PT ;  /* 0x0000001704040212 */ /* 0x000fe400078e3cff */
[----:B------:R-:W-:Y:S02]  /*0870*/  @P0 LOP3.LUT R2, R2, R25, RZ, 0x3c, !PT ;  /* 0x0000001902020212 */ /* 0x000fe400078e3cff */
[----:B--2---:R-:W-:Y:S02]  /*0880*/  @P6 LOP3.LUT R5, R5, R18, RZ, 0x3c, !PT ;  /* 0x0000001205056212 */ /* 0x004fe400078e3cff */
[----:B---3--:R-:W-:-:S02]  /*0890*/  @P6 LOP3.LUT R3, R3, R20, RZ, 0x3c, !PT ;  /* 0x0000001403036212 */ /* 0x008fc400078e3cff */
[----:B----4-:R-:W-:Y:S02]  /*08a0*/  @P0 LOP3.LUT R5, R5, R22, RZ, 0x3c, !PT ;  /* 0x0000001605050212 */ /* 0x010fe400078e3cff */
[----:B------:R-:W-:Y:S02]  /*08b0*/  @P0 LOP3.LUT R3, R3, R26, RZ, 0x3c, !PT ;  /* 0x0000001a03030212 */ /* 0x000fe400078e3cff */
[----:B------:R-:W-:-:S13]  /*08c0*/  R2P PR, R24.B1, 0x7f ;  /* 0x0000007f18007804 */ /* 0x000fda0000001000 */
[----:B------:R-:W2:Y:S04]  /*08d0*/  @P0 LDG.E R18, desc[UR4][R10.64+0xa0] ;  /* 0x0000a0040a120981 */ /* 0x000ea8000c1e1900 */
[----:B------:R-:W3:Y:S04]  /*08e0*/  @P1 LDG.E R22, desc[UR4][R10.64+0xb4] ;  /* 0x0000b4040a161981 */ /* 0x000ee8000c1e1900 */
[----:B------:R-:W4:Y:S04]  /*08f0*/  @P2 LDG.E R26, desc[UR4][R10.64+0xc8] ;  /* 0x0000c8040a1a2981 */ /* 0x000f28000c1e1900 */
[----:B------:R-:W4:Y:S04]  /*0900*/  @P3 LDG.E R28, desc[UR4][R10.64+0xdc] ;  /* 0x0000dc040a1c3981 */ /* 0x000f28000c1e1900 */
[----:B------:R-:W4:Y:S04]  /*0910*/  @P0 LDG.E R23, desc[UR4][R10.64+0xa4] ;  /* 0x0000a4040a170981 */ /* 0x000f28000c1e1900 */
[----:B------:R-:W4:Y:S04]  /*0920*/  @P0 LDG.E R20, desc[UR4][R10.64+0xa8] ;  /* 0x0000a8040a140981 */ /* 0x000f28000c1e1900 */
[----:B------:R-:W4:Y:S04]  /*0930*/  @P4 LDG.E R25, desc[UR4][R10.64+0xf0] ;  /* 0x0000f0040a194981 */ /* 0x000f28000c1e1900 */
        /* <DEDUP_REMOVED lines=21> */
[----:B------:R-:W-:Y:S02]  /*0a90*/  LOP3.LUT P0, RZ, R24, 0x8000, RZ, 0xc0, !PT ;  /* 0x0000800018ff7812 */ /* 0x000fe4000780c0ff */
[----:B----4-:R-:W-:Y:S01]  /*0aa0*/  @P5 LOP3.LUT R15, R15, R26, RZ, 0x3c, !PT ;  /* 0x0000001a0f0f5212 */ /* 0x010fe200078e3cff */
[----:B------:R-:W4:Y:S04]  /*0ab0*/  @P3 LDG.E R24, desc[UR4][R10.64+0xe4] ;  /* 0x0000e4040a183981 */ /* 0x000f28000c1e1900 */
[----:B------:R-:W2:Y:S01]  /*0ac0*/  @P6 LDG.E R26, desc[UR4][R10.64+0x118] ;  /* 0x000118040a1a6981 */ /* 0x000ea2000c1e1900 */
        /* <DEDUP_REMOVED lines=8> */
[----:B---3--:R-:W-:-:S03]  /*0b50*/  @P2 LOP3.LUT R3, R3, R22, RZ, 0x3c, !PT ;  /* 0x0000001603032212 */ /* 0x008fc600078e3cff */
[----:B------:R-:W3:Y:S01]  /*0b60*/  @P4 LDG.E R22, desc[UR4][R10.64+0x100] ;  /* 0x000100040a164981 */ /* 0x000ee2000c1e1900 */
[----:B--2---:R-:W-:-:S03]  /*0b70*/  @P6 LOP3.LUT R15, R15, R26, RZ, 0x3c, !PT ;  /* 0x0000001a0f0f6212 */ /* 0x004fc600078e3cff */
[----:B------:R-:W2:Y:S01]  /*0b80*/  @P0 LDG.E R26, desc[UR4][R10.64+0x12c] ;  /* 0x00012c040a1a0981 */ /* 0x000ea2000c1e1900 */
[----:B----4-:R-:W-:-:S03]  /*0b90*/  @P2 LOP3.LUT R2, R2, R23, RZ, 0x3c, !PT ;  /* 0x0000001702022212 */ /* 0x010fc600078e3cff */
[----:B------:R-:W4:Y:S01]  /*0ba0*/  @P4 LDG.E R23, desc[UR4][R10.64+0xfc] ;  /* 0x0000fc040a174981 */ /* 0x000f22000c1e1900 */
[----:B------:R-:W-:-:S03]  /*0bb0*/  @P2 LOP3.LUT R5, R5, R20, RZ, 0x3c, !PT ;  /* 0x0000001405052212 */ /* 0x000fc600078e3cff */
[----:B------:R-:W4:Y:S01]  /*0bc0*/  @P4 LDG.E R20, desc[UR4][R10.64+0xf8] ;  /* 0x0000f8040a144981 */ /* 0x000f22000c1e1900 */
[----:B------:R-:W-:Y:S02]  /*0bd0*/  @P3 LOP3.LUT R2, R2, R27, RZ, 0x3c, !PT ;  /* 0x0000001b02023212 */ /* 0x000fe400078e3cff */
[----:B------:R-:W-:Y:S01]  /*0be0*/  @P3 LOP3.LUT R4, R4, R25, RZ, 0x3c, !PT ;  /* 0x0000001904043212 */ /* 0x000fe200078e3cff */
[----:B------:R-:W4:Y:S01]  /*0bf0*/  @P5 LDG.E R27, desc[UR4][R10.64+0x110] ;  /* 0x000110040a1b5981 */ /* 0x000f22000c1e1900 */
[----:B------:R-:W-:-:S03]  /*0c00*/  @P3 LOP3.LUT R5, R5, R24, RZ, 0x3c, !PT ;  /* 0x0000001805053212 */ /* 0x000fc600078e3cff */
[----:B------:R-:W4:Y:S04]  /*0c10*/  @P5 LDG.E R25, desc[UR4][R10.64+0x108] ;  /* 0x000108040a195981 */ /* 0x000f28000c1e1900 */
        /* <DEDUP_REMOVED lines=19> */
[----:B------:R-:W-:-:S05]  /*0d50*/  VIADD R19, R19, 0x10 ;  /* 0x0000001013137836 */ /* 0x000fca0000000000 */
[----:B------:R-:W-:Y:S02]  /*0d60*/  ISETP.NE.AND P1, PT, R19, 0x20, PT ;  /* 0x000000201300780c */ /* 0x000fe40003f25270 */
[----:B------:R-:W-:Y:S02]  /*0d70*/  @P5 LOP3.LUT R3, R3, R18, RZ, 0x3c, !PT ;  /* 0x0000001203035212 */ /* 0x000fe400078e3cff */
[----:B------:R-:W-:Y:S02]  /*0d80*/  @P6 LOP3.LUT R4, R4, R21, RZ, 0x3c, !PT ;  /* 0x0000001504046212 */ /* 0x000fe400078e3cff */
[----:B---3--:R-:W-:-:S04]  /*0d90*/  @P6 LOP3.LUT R3, R3, R22, RZ, 0x3c, !PT ;  /* 0x0000001603036212 */ /* 0x008fc800078e3cff */
[----:B--2---:R-:W-:Y:S02]  /*0da0*/  @P0 LOP3.LUT R3, R3, R26, RZ, 0x3c, !PT ;  /* 0x0000001a03030212 */ /* 0x004fe400078e3cff */
[----:B----4-:R-:W-:Y:S02]  /*0db0*/  @P6 LOP3.LUT R2, R2, R23, RZ, 0x3c, !PT ;  /* 0x0000001702026212 */ /* 0x010fe400078e3cff */
[----:B------:R-:W-:Y:S02]  /*0dc0*/  @P6 LOP3.LUT R5, R5, R20, RZ, 0x3c, !PT ;  /* 0x0000001405056212 */ /* 0x000fe400078e3cff */
[----:B------:R-:W-:Y:S02]  /*0dd0*/  @P0 LOP3.LUT R2, R2, R27, RZ, 0x3c, !PT ;  /* 0x0000001b02020212 */ /* 0x000fe400078e3cff */
[----:B------:R-:W-:Y:S02]  /*0de0*/  @P0 LOP3.LUT R4, R4, R25, RZ, 0x3c, !PT ;  /* 0x0000001904040212 */ /* 0x000fe400078e3cff */
[----:B------:R-:W-:Y:S01]  /*0df0*/  @P0 LOP3.LUT R5, R5, R24, RZ, 0x3c, !PT ;  /* 0x0000001805050212 */ /* 0x000fe200078e3cff */
[----:B------:R-:W-:Y:S06]  /*0e00*/  @P1 BRA `(.L_x_423) ;  /* 0xfffffff400481947 */ /* 0x000fec000383ffff */
[----:B------:R-:W-:-:S05]  /*0e10*/  VIADD R17, R17, 0x1 ;  /* 0x0000000111117836 */ /* 0x000fca0000000000 */
[----:B------:R-:W-:-:S13]  /*0e20*/  ISETP.NE.AND P0, PT, R17, 0x5, PT ;  /* 0x000000051100780c */ /* 0x000fda0003f05270 */
[----:B------:R-:W-:Y:S05]  /*0e30*/  @P0 BRA `(.L_x_424) ;  /* 0xfffffff400300947 */ /* 0x000fea000383ffff */
[----:B------:R1:W-:Y:S01]  /*0e40*/  STG.E.64 desc[UR4][R6.64+0x8], R4 ;  /* 0x0000080406007986 */ /* 0x0003e2000c101b04 */
[----:B------:R-:W-:Y:S01]  /*0e50*/  VIADD R14, R14, 0x1 ;  /* 0x000000010e0e7836 */ /* 0x000fe20000000000 */
[----:B------:R-:W-:Y:S02]  /*0e60*/  LOP3.LUT R11, R13, 0x3, RZ, 0xc0, !PT ;  /* 0x000000030d0b7812 */ /* 0x000fe400078ec0ff */
[----:B------:R1:W-:Y:S02]  /*0e70*/  STG.E.64 desc[UR4][R6.64+0x10], R2 ;  /* 0x0000100206007986 */ /* 0x0003e4000c101b04 */
[----:B------:R-:W-:Y:S02]  /*0e80*/  ISETP.GE.U32.AND P0, PT, R14, R11, PT ;  /* 0x0000000b0e00720c */ /* 0x000fe40003f06070 */
[----:B------:R1:W-:Y:S11]  /*0e90*/  STG.E desc[UR4][R6.64+0x4], R15 ;  /* 0x0000040f06007986 */ /* 0x0003f6000c101904 */
[----:B------:R-:W-:Y:S05]  /*0ea0*/  @!P0 BRA `(.L_x_425) ;  /* 0xfffffff400048947 */ /* 0x000fea000383ffff */
.L_x_422:
[----:B------:R-:W-:Y:S05]  /*0eb0*/  BSYNC.RECONVERGENT B1 ;  /* 0x0000000000017941 */ /* 0x000fea0003800200 */
.L_x_421:
[C---:B------:R-:W-:Y:S01]  /*0ec0*/  ISETP.GT.U32.AND P0, PT, R13.reuse, 0x3, PT ;  /* 0x000000030d00780c */ /* 0x040fe20003f04070 */
[----:B------:R-:W-:Y:S01]  /*0ed0*/  VIADD R12, R12, 0x1 ;  /* 0x000000010c0c7836 */ /* 0x000fe20000000000 */
[--C-:B------:R-:W-:Y:S02]  /*0ee0*/  SHF.R.U64 R13, R13, 0x2, R0.reuse ;  /* 0x000000020d0d7819 */ /* 0x100fe40000001200 */
[----:B------:R-:W-:Y:S02]  /*0ef0*/  ISETP.GT.U32.AND.EX P0, PT, R0, RZ, PT, P0 ;  /* 0x000000ff0000720c */ /* 0x000fe40003f04100 */
[----:B------:R-:W-:-:S11]  /*0f00*/  SHF.R.U32.HI R0, RZ, 0x2, R0 ;  /* 0x00000002ff007819 */ /* 0x000fd60000011600 */
[----:B------:R-:W-:Y:S05]  /*0f10*/  @P0 BRA `(.L_x_426) ;  /* 0xfffffff000c80947 */ /* 0x000fea000383ffff */
.L_x_420:
[----:B------:R-:W-:Y:S05]  /*0f20*/  BSYNC.RECONVERGENT B0 ;  /* 0x0000000000007941 */ /* 0x000fea0003800200 */
.L_x_419:
[----:B------:R-:W-:Y:S04]  /*0f30*/  STG.E.64 desc[UR4][R6.64+0x18], RZ ;  /* 0x000018ff06007986 */ /* 0x000fe8000c101b04 */
[----:B------:R-:W-:Y:S04]  /*0f40*/  STG.E desc[UR4][R6.64+0x20], RZ ;  /* 0x000020ff06007986 */ /* 0x000fe8000c101904 */
[----:B------:R-:W-:Y:S01]  /*0f50*/  STG.E.64 desc[UR4][R6.64+0x28], RZ ;  /* 0x000028ff06007986 */ /* 0x000fe2000c101b04 */
[----:B------:R-:W-:Y:S05]  /*0f60*/  EXIT ;  /* 0x000000000000794d */ /* 0x000fea0003800000 */
.L_x_427:
        /* <DEDUP_REMOVED lines=9> */
.L_x_440:


//--------------------- .nv.global.init           --------------------------
	.section	.nv.global.init,"aw",@progbits
	.align	4
.nv.global.init:
	.type		mrg32k3aM1SubSeq,@object
	.size		mrg32k3aM1SubSeq,(mrg32k3aM2SubSeq - mrg32k3aM1SubSeq)
mrg32k3aM1SubSeq:
        /*0000*/ 	.byte	0x0b, 0xcc, 0xee, 0x04, 0x73, 0x29, 0x8b, 0x6f, 0xf6, 0x53, 0x03, 0xf6, 0x23, 0xf6, 0xea, 0xda
        /* <DEDUP_REMOVED lines=125> */
	.type		mrg32k3aM2SubSeq,@object
	.size		mrg32k3aM2SubSeq,(mrg32k3aM1 - mrg32k3aM2SubSeq)
mrg32k3aM2SubSeq:
        /* <DEDUP_REMOVED lines=126> */
	.type		mrg32k3aM1,@object
	.size		mrg32k3aM1,(mrg32k3aM1Seq - mrg32k3aM1)
mrg32k3aM1:
        /* <DEDUP_REMOVED lines=144> */
	.type		mrg32k3aM1Seq,@object
	.size		mrg32k3aM1Seq,(mrg32k3aM2 - mrg32k3aM1Seq)
mrg32k3aM1Seq:
        /* <DEDUP_REMOVED lines=144> */
	.type		mrg32k3aM2,@object
	.size		mrg32k3aM2,(mrg32k3aM2Seq - mrg32k3aM2)
mrg32k3aM2:
        /* <DEDUP_REMOVED lines=144> */
	.type		mrg32k3aM2Seq,@object
	.size		mrg32k3aM2Seq,(precalc_xorwow_matrix - mrg32k3aM2Seq)
mrg32k3aM2Seq:
        /* <DEDUP_REMOVED lines=144> */
	.type		precalc_xorwow_matrix,@object
	.size		precalc_xorwow_matrix,(precalc_xorwow_offset_matrix - precalc_xorwow_matrix)
precalc_xorwow_matrix:
        /* <DEDUP_REMOVED lines=6400> */
	.type		precalc_xorwow_offset_matrix,@object
	.size		precalc_xorwow_offset_matrix,(.L_1 - precalc_xorwow_offset_matrix)
precalc_xorwow_offset_matrix:
        /* <DEDUP_REMOVED lines=6400> */
.L_1:


//--------------------- .nv.shared._ZN3cub18CUB_300001_SM_10006detail10radix_sort29DeviceRadixSortOnesweepKernelINS1_5radix10policy_hubIiiyE10Policy1000ELNS0_9SortOrderE0EiiyiiNS1_21identity_decomposer_tEEEvPT5_SB_PT3_PKSC_PT1_PKSG_PT2_PKSK_T4_iiT6_ --------------------------
	.section	.nv.shared._ZN3cub18CUB_300001_SM_10006detail10radix_sort29DeviceRadixSortOnesweepKernelINS1_5radix10policy_hubIiiyE10Policy1000ELNS0_9SortOrderE0EiiyiiNS1_21identity_decomposer_tEEEvPT5_SB_PT3_PKSC_PT1_PKSG_PT2_PKSK_T4_iiT6_,"aw",@nobits
	.sectionflags	@""
	.align	16
.nv.shared._ZN3cub18CUB_300001_SM_10006detail10radix_sort29DeviceRadixSortOnesweepKernelINS1_5radix10policy_hubIiiyE10Policy1000ELNS0_9SortOrderE0EiiyiiNS1_21identity_decomposer_tEEEvPT5_SB_PT3_PKSC_PT1_PKSG_PT2_PKSK_T4_iiT6_:
	.zero		29184


//--------------------- .nv.shared.reserved.0     --------------------------
	.section	.nv.shared.reserved.0,"aw",@nobits
	.weak		__nv_reservedSMEM_offset_0_alias
	.size		__nv_reservedSMEM_offset_0_alias, 0, 64
	.other		__nv_reservedSMEM_offset_0_alias,@"STO_CUDA_RESERVED_SHARED STV_DEFAULT"
__nv_reservedSMEM_offset_0_alias:
	.zero		0
	.zero		64


//--------------------- .nv.global                --------------------------
	.section	.nv.global,"aw",@nobits
.nv.global:
	.type		_ZN34_INTERNAL_07cd45f3_4_k_cu_a93dad276thrust24THRUST_300001_SM_1000_NS12placeholders2_8E,@object
	.size		_ZN34_INTERNAL_07cd45f3_4_k_cu_a93dad276thrust24THRUST_300001_SM_1000_NS12placeholders2_8E,(_ZN34_INTERNAL_07cd45f3_4_k_cu_a93dad274cuda3std3__436_GLOBAL__N__07cd45f3_4_k_cu_a93dad276ignoreE - _ZN34_INTERNAL_07cd45f3_4_k_cu_a93dad276thrust24THRUST_300001_SM_1000_NS12placeholders2_8E)
_ZN34_INTERNAL_07cd45f3_4_k_cu_a93dad276thrust24THRUST_300001_SM_1000_NS12placeholders2_8E:
	.zero		1
	.type		_ZN34_INTERNAL_07cd45f3_4_k_cu_a93dad274cuda3std3__436_GLOBAL__N__07cd45f3_4_k_cu_a93dad276ignoreE,@object
	.size		_ZN34_INTERNAL_07cd45f3_4_k_cu_a93dad274cuda3std3__436_GLOBAL__N__07cd45f3_4_k_cu_a93dad276ignoreE,(_ZN34_INTERNAL_07cd45f3_4_k_cu_a93dad274cuda3std6ranges3__45__cpo4dataE - _ZN34_INTERNAL_07cd45f3_4_k_cu_a93dad274cuda3std3__436_GLOBAL__N__07cd45f3_4_k_cu_a93dad276ignoreE)
_ZN34_INTERNAL_07cd45f3_4_k_cu_a93dad274cuda3std3__436_GLOBAL__N__07cd45f3_4_k_cu_a93dad276ignoreE:
	.zero		1
	.type		_ZN34_INTERNAL_07cd45f3_4_k_cu_a93dad274cuda3std6ranges3__45__cpo4dataE,@object
	.size		_ZN34_INTERNAL_07cd45f3_4_k_cu_a93dad274cuda3std6ranges3__45__cpo4dataE,(_ZN34_INTERNAL_07cd45f3_4_k_cu_a93dad276thrust24THRUST_300001_SM_1000_NS6system3cpp3parE - _ZN34_INTERNAL_07cd45f3_4_k_cu_a93dad274cuda3std6ranges3__45__cpo4dataE)
_ZN34_INTERNAL_07cd45f3_4_k_cu_a93dad274cuda3std6ranges3__45__cpo4dataE:
	.zero		1
	.type		_ZN34_INTERNAL_07cd45f3_4_k_cu_a93dad276thrust24THRUST_300001_SM_1000_NS6system3cpp3parE,@object
	.size		_ZN34_INTERNAL_07cd45f3_4_k_cu_a93dad276thrust24THRUST_300001_SM_1000_NS6system3cpp3parE,(_ZN34_INTERNAL_07cd45f3_4_k_cu_a93dad274cuda3std3__45__cpo5beginE - _ZN34_INTERNAL_07cd45f3_4_k_cu_a93dad276thrust24THRUST_300001_SM_1000_NS6system3cpp3parE)
_ZN34_INTERNAL_07cd45f3_4_k_cu_a93dad276thrust24THRUST_300001_SM_1000_NS6system3cpp3parE:
	.zero		1
	.type		_ZN34_INTERNAL_07cd45f3_4_k_cu_a93dad274cuda3std3__45__cpo5beginE,@object
	.size		_ZN34_INTERNAL_07cd45f3_4_k_cu_a93dad274cuda3std3__45__cpo5beginE,(_ZN34_INTERNAL_07cd45f3_4_k_cu_a93dad274cuda3std6ranges3__45__cpo5beginE - _ZN34_INTERNAL_07cd45f3_4_k_cu_a93dad274cuda3std3__45__cpo5beginE)
_ZN34_INTERNAL_07cd45f3_4_k_cu_a93dad274cuda3std3__45__cpo5beginE:
	.zero		1
	.type		_ZN34_INTERNAL_07cd45f3_4_k_cu_a93dad274cuda3std6ranges3__45__cpo5beginE,@object
	.size		_ZN34_INTERNAL_07cd45f3_4_k_cu_a93dad274cuda3std6ranges3__45__cpo5beginE,(_ZN34_INTERNAL_07cd45f3_4_k_cu_a93dad276thrust24THRUST_300001_SM_1000_NS6deviceE - _ZN34_INTERNAL_07cd45f3_4_k_cu_a93dad274cuda3std6ranges3__45__cpo5beginE)
_ZN34_INTERNAL_07cd45f3_4_k_cu_a93dad274cuda3std6ranges3__45__cpo5beginE:
	.zero		1
	.type		_ZN34_INTERNAL_07cd45f3_4_k_cu_a93dad276thrust24THRUST_300001_SM_1000_NS6deviceE,@object
	.size		_ZN34_INTERNAL_07cd45f3_4_k_cu_a93dad276thrust24THRUST_300001_SM_1000_NS6deviceE,(_ZN34_INTERNAL_07cd45f3_4_k_cu_a93dad274cuda3std3__47nulloptE - _ZN34_INTERNAL_07cd45f3_4_k_cu_a93dad276thrust24THRUST_300001_SM_1000_NS6deviceE)
_ZN34_INTERNAL_07cd45f3_4_k_cu_a93dad276thrust24THRUST_300001_SM_1000_NS6deviceE:
	.zero		1
	.type		_ZN34_INTERNAL_07cd45f3_4_k_cu_a93dad274cuda3std3__47nulloptE,@object
	.size		_ZN34_INTERNAL_07cd45f3_4_k_cu_a93dad274cuda3std3__47nulloptE,(_ZN34_INTERNAL_07cd45f3_4_k_cu_a93dad274cuda3std6ranges3__45__cpo8distanceE - _ZN34_INTERNAL_07cd45f3_4_k_cu_a93dad274cuda3std3__47nulloptE)
_ZN34_INTERNAL_07cd45f3_4_k_cu_a93dad274cuda3std3__47nulloptE:
	.zero		1
	.type		_ZN34_INTERNAL_07cd45f3_4_k_cu_a93dad274cuda3std6ranges3__45__cpo8distanceE,@object
	.size		_ZN34_INTERNAL_07cd45f3_4_k_cu_a93dad274cuda3std6ranges3__45__cpo8distanceE,(_ZN34_INTERNAL_07cd45f3_4_k_cu_a93dad276thrust24THRUST_300001_SM_1000_NS12placeholders2_4E - _ZN34_INTERNAL_07cd45f3_4_k_cu_a93dad274cuda3std6ranges3__45__cpo8distanceE)
_ZN34_INTERNAL_07cd45f3_4_k_cu_a93dad274cuda3std6ranges3__45__cpo8distanceE:
	.zero		1
	.type		_ZN34_INTERNAL_07cd45f3_4_k_cu_a93dad276thrust24THRUST_300001_SM_1000_NS12placeholders2_4E,@object
	.size		_ZN34_INTERNAL_07cd45f3_4_k_cu_a93dad276thrust24THRUST_300001_SM_1000_NS12placeholders2_4E,(_ZN34_INTERNAL_07cd45f3_4_k_cu_a93dad274cuda3std3__45__cpo6rbeginE - _ZN34_INTERNAL_07cd45f3_4_k_cu_a93dad276thrust24THRUST_300001_SM_1000_NS12placeholders2_4E)
_ZN34_INTERNAL_07cd45f3_4_k_cu_a93dad276thrust24THRUST_300001_SM_1000_NS12placeholders2_4E:
	.zero		1
	.type		_ZN34_INTERNAL_07cd45f3_4_k_cu_a93dad274cuda3std3__45__cpo6rbeginE,@object
	.size		_ZN34_INTERNAL_07cd45f3_4_k_cu_a93dad274cuda3std3__45__cpo6rbeginE,(_ZN34_INTERNAL_07cd45f3_4_k_cu_a93dad274cuda3std6ranges3__45__cpo7advanceE - _ZN34_INTERNAL_07cd45f3_4_k_cu_a93dad274cuda3std3__45__cpo6rbeginE)
_ZN34_INTERNAL_07cd45f3_4_k_cu_a93dad274cuda3std3__45__cpo6rbeginE:
	.zero		1
	.type		_ZN34_INTERNAL_07cd45f3_4_k_cu_a93dad274cuda3std6ranges3__45__cpo7advanceE,@object
	.size		_ZN34_INTERNAL_07cd45f3_4_k_cu_a93dad274cuda3std6ranges3__45__cpo7advanceE,(_ZN34_INTERNAL_07cd45f3_4_k_cu_a93dad276thrust24THRUST_300001_SM_1000_NS12placeholders3_10E - _ZN34_INTERNAL_07cd45f3_4_k_cu_a93dad274cuda3std6ranges3__45__cpo7advanceE)
_ZN34_INTERNAL_07cd45f3_4_k_cu_a93dad274cuda3std6ranges3__45__cpo7advanceE:
	.zero		1
	.type		_ZN34_INTERNAL_07cd45f3_4_k_cu_a93dad276thrust24THRUST_300001_SM_1000_NS12placeholders3_10E,@object
	.size		_ZN34_INTERNAL_07cd45f3_4_k_cu_a93dad276thrust24THRUST_300001_SM_1000_NS12placeholders3_10E,(_ZN34_INTERNAL_07cd45f3_4_k_cu_a93dad274cuda3std3__48in_placeE - _ZN34_INTERNAL_07cd45f3_4_k_cu_a93dad276thrust24THRUST_300001_SM_1000_NS12placeholders3_10E)
_ZN34_INTERNAL_07cd45f3_4_k_cu_a93dad276thrust24THRUST_300001_SM_1000_NS12placeholders3_10E:
	.zero		1
	.type		_ZN34_INTERNAL_07cd45f3_4_k_cu_a93dad274cuda3std3__48in_placeE,@object
	.size		_ZN34_INTERNAL_07cd45f3_4_k_cu_a93dad274cuda3std3__48in_placeE,(_ZN34_INTERNAL_07cd45f3_4_k_cu_a93dad274cuda3std6ranges3__45__cpo4sizeE - _ZN34_INTERNAL_07cd45f3_4_k_cu_a93dad274cuda3std3__48in_placeE)
_ZN34_INTERNAL_07cd45f3_4_k_cu_a93dad274cuda3std3__48in_placeE:
	.zero		1
	.type		_ZN34_INTERNAL_07cd45f3_4_k_cu_a93dad274cuda3std6ranges3__45__cpo4sizeE,@object
	.size		_ZN34_INTERNAL_07cd45f3_4_k_cu_a93dad274cuda3std6ranges3__45__cpo4sizeE,(_ZN34_INTERNAL_07cd45f3_4_k_cu_a93dad276thrust24THRUST_300001_SM_1000_NS12placeholders2_2E - _ZN34_INTERNAL_07cd45f3_4_k_cu_a93dad274cuda3std6ranges3__45__cpo4sizeE)
_ZN34_INTERNAL_07cd45f3_4_k_cu_a93dad274cuda3std6ranges3__45__cpo4sizeE:
	.zero		1
	.type		_ZN34_INTERNAL_07cd45f3_4_k_cu_a93dad276thrust24THRUST_300001_SM_1000_NS12placeholders2_2E,@object
	.size		_ZN34_INTERNAL_07cd45f3_4_k_cu_a93dad276thrust24THRUST_300001_SM_1000_NS12placeholders2_2E,(_ZN34_INTERNAL_07cd45f3_4_k_cu_a93dad274cuda3std3__45__cpo6cbeginE - _ZN34_INTERNAL_07cd45f3_4_k_cu_a93dad276thrust24THRUST_300001_SM_1000_NS12placeholders2_2E)
_ZN34_INTERNAL_07cd45f3_4_k_cu_a93dad276thrust24THRUST_300001_SM_1000_NS12placeholders2_2E:
	.zero		1
	.type		_ZN34_INTERNAL_07cd45f3_4_k_cu_a93dad274cuda3std3__45__cpo6cbeginE,@object
	.size		_ZN34_INTERNAL_07cd45f3_4_k_cu_a93dad274cuda3std3__45__cpo6cbeginE,(_ZN34_INTERNAL_07cd45f3_4_k_cu_a93dad274cuda3std6ranges3__45__cpo6cbeginE - _ZN34_INTERNAL_07cd45f3_4_k_cu_a93dad274cuda3std3__45__cpo6cbeginE)
_ZN34_INTERNAL_07cd45f3_4_k_cu_a93dad274cuda3std3__45__cpo6cbeginE:
	.zero		1
	.type		_ZN34_INTERNAL_07cd45f3_4_k_cu_a93dad274cuda3std6ranges3__45__cpo6cbeginE,@object
	.size		_ZN34_INTERNAL_07cd45f3_4_k_cu_a93dad274cuda3std6ranges3__45__cpo6cbeginE,(_ZN34_INTERNAL_07cd45f3_4_k_cu_a93dad276thrust24THRUST_300001_SM_1000_NS12placeholders2_6E - _ZN34_INTERNAL_07cd45f3_4_k_cu_a93dad274cuda3std6ranges3__45__cpo6cbeginE)
_ZN34_INTERNAL_07cd45f3_4_k_cu_a93dad274cuda3std6ranges3__45__cpo6cbeginE:
	.zero		1
	.type		_ZN34_INTERNAL_07cd45f3_4_k_cu_a93dad276thrust24THRUST_300001_SM_1000_NS12placeholders2_6E,@object
	.size		_ZN34_INTERNAL_07cd45f3_4_k_cu_a93dad276thrust24THRUST_300001_SM_1000_NS12placeholders2_6E,(_ZN34_INTERNAL_07cd45f3_4_k_cu_a93dad274cuda3std3__45__cpo7crbeginE - _ZN34_INTERNAL_07cd45f3_4_k_cu_a93dad276thrust24THRUST_300001_SM_1000_NS12placeholders2_6E)
_ZN34_INTERNAL_07cd45f3_4_k_cu_a93dad276thrust24THRUST_300001_SM_1000_NS12placeholders2_6E:
	.zero		1
	.type		_ZN34_INTERNAL_07cd45f3_4_k_cu_a93dad274cuda3std3__45__cpo7crbeginE,@object
	.size		_ZN34_INTERNAL_07cd45f3_4_k_cu_a93dad274cuda3std3__45__cpo7crbeginE,(_ZN34_INTERNAL_07cd45f3_4_k_cu_a93dad274cuda3std6ranges3__45__cpo4nextE - _ZN34_INTERNAL_07cd45f3_4_k_cu_a93dad274cuda3std3__45__cpo7crbeginE)
_ZN34_INTERNAL_07cd45f3_4_k_cu_a93dad274cuda3std3__45__cpo7crbeginE:
	.zero		1
	.type		_ZN34_INTERNAL_07cd45f3_4_k_cu_a93dad274cuda3std6ranges3__45__cpo4nextE,@object
	.size		_ZN34_INTERNAL_07cd45f3_4_k_cu_a93dad274cuda3std6ranges3__45__cpo4nextE,(_ZN34_INTERNAL_07cd45f3_4_k_cu_a93dad274cuda3std6ranges3__45__cpo4swapE - _ZN34_INTERNAL_07cd45f3_4_k_cu_a93dad274cuda3std6ranges3__45__cpo4nextE)
_ZN34_INTERNAL_07cd45f3_4_k_cu_a93dad274cuda3std6ranges3__45__cpo4nextE:
	.zero		1
	.type		_ZN34_INTERNAL_07cd45f3_4_k_cu_a93dad274cuda3std6ranges3__45__cpo4swapE,@object
	.size		_ZN34_INTERNAL_07cd45f3_4_k_cu_a93dad274cuda3std6ranges3__45__cpo4swapE,(_ZN34_INTERNAL_07cd45f3_4_k_cu_a93dad276thrust24THRUST_300001_SM_1000_NS8cuda_cub10par_nosyncE - _ZN34_INTERNAL_07cd45f3_4_k_cu_a93dad274cuda3std6ranges3__45__cpo4swapE)
_ZN34_INTERNAL_07cd45f3_4_k_cu_a93dad274cuda3std6ranges3__45__cpo4swapE:
	.zero		1
	.type		_ZN34_INTERNAL_07cd45f3_4_k_cu_a93dad276thrust24THRUST_300001_SM_1000_NS8cuda_cub10par_nosyncE,@object
	.size		_ZN34_INTERNAL_07cd45f3_4_k_cu_a93dad276thrust24THRUST_300001_SM_1000_NS8cuda_cub10par_nosyncE,(_ZN34_INTERNAL_07cd45f3_4_k_cu_a93dad276thrust24THRUST_300001_SM_1000_NS3seqE - _ZN34_INTERNAL_07cd45f3_4_k_cu_a93dad276thrust24THRUST_300001_SM_1000_NS8cuda_cub10par_nosyncE)
_ZN34_INTERNAL_07cd45f3_4_k_cu_a93dad276thrust24THRUST_300001_SM_1000_NS8cuda_cub10par_nosyncE:
	.zero		1
	.type		_ZN34_INTERNAL_07cd45f3_4_k_cu_a93dad276thrust24THRUST_300001_SM_1000_NS3seqE,@object
	.size		_ZN34_INTERNAL_07cd45f3_4_k_cu_a93dad276thrust24THRUST_300001_SM_1000_NS3seqE,(_ZN34_INTERNAL_07cd45f3_4_k_cu_a93dad274cuda3std3__420unreachable_sentinelE - _ZN34_INTERNAL_07cd45f3_4_k_cu_a93dad276thrust24THRUST_300001_SM_1000_NS3seqE)
_ZN34_INTERNAL_07cd45f3_4_k_cu_a93dad276thrust24THRUST_300001_SM_1000_NS3seqE:
	.zero		1
	.type		_ZN34_INTERNAL_07cd45f3_4_k_cu_a93dad274cuda3std3__420unreachable_sentinelE,@object
	.size		_ZN34_INTERNAL_07cd45f3_4_k_cu_a93dad274cuda3std3__420unreachable_sentinelE,(_ZN34_INTERNAL_07cd45f3_4_k_cu_a93dad274cuda3std6ranges3__45__cpo5ssizeE - _ZN34_INTERNAL_07cd45f3_4_k_cu_a93dad274cuda3std3__420unreachable_sentinelE)
_ZN34_INTERNAL_07cd45f3_4_k_cu_a93dad274cuda3std3__420unreachable_sentinelE:
	.zero		1
	.type		_ZN34_INTERNAL_07cd45f3_4_k_cu_a93dad274cuda3std6ranges3__45__cpo5ssizeE,@object
	.size		_ZN34_INTERNAL_07cd45f3_4_k_cu_a93dad274cuda3std6ranges3__45__cpo5ssizeE,(_ZN34_INTERNAL_07cd45f3_4_k_cu_a93dad276thrust24THRUST_300001_SM_1000_NS12placeholders2_3E - _ZN34_INTERNAL_07cd45f3_4_k_cu_a93dad274cuda3std6ranges3__45__cpo5ssizeE)
_ZN34_INTERNAL_07cd45f3_4_k_cu_a93dad274cuda3std6ranges3__45__cpo5ssizeE:
	.zero		1
	.type		_ZN34_INTERNAL_07cd45f3_4_k_cu_a93dad276thrust24THRUST_300001_SM_1000_NS12placeholders2_3E,@object
	.size		_ZN34_INTERNAL_07cd45f3_4_k_cu_a93dad276thrust24THRUST_300001_SM_1000_NS12placeholders2_3E,(_ZN34_INTERNAL_07cd45f3_4_k_cu_a93dad274cuda3std3__45__cpo4cendE - _ZN34_INTERNAL_07cd45f3_4_k_cu_a93dad276thrust24THRUST_300001_SM_1000_NS12placeholders2_3E)
_ZN34_INTERNAL_07cd45f3_4_k_cu_a93dad276thrust24THRUST_300001_SM_1000_NS12placeholders2_3E:
	.zero		1
	.type		_ZN34_INTERNAL_07cd45f3_4_k_cu_a93dad274cuda3std3__45__cpo4cendE,@object
	.size		_ZN34_INTERNAL_07cd45f3_4_k_cu_a93dad274cuda3std3__45__cpo4cendE,(_ZN34_INTERNAL_07cd45f3_4_k_cu_a93dad274cuda3std6ranges3__45__cpo4cendE - _ZN34_INTERNAL_07cd45f3_4_k_cu_a93dad274cuda3std3__45__cpo4cendE)
_ZN34_INTERNAL_07cd45f3_4_k_cu_a93dad274cuda3std3__45__cpo4cendE:
	.zero		1
	.type		_ZN34_INTERNAL_07cd45f3_4_k_cu_a93dad274cuda3std6ranges3__45__cpo4cendE,@object
	.size		_ZN34_INTERNAL_07cd45f3_4_k_cu_a93dad274cuda3std6ranges3__45__cpo4cendE,(_ZN34_INTERNAL_07cd45f3_4_k_cu_a93dad276thrust24THRUST_300001_SM_1000_NS12placeholders2_7E - _ZN34_INTERNAL_07cd45f3_4_k_cu_a93dad274cuda3std6ranges3__45__cpo4cendE)
_ZN34_INTERNAL_07cd45f3_4_k_cu_a93dad274cuda3std6ranges3__45__cpo4cendE:
	.zero		1
	.type		_ZN34_INTERNAL_07cd45f3_4_k_cu_a93dad276thrust24THRUST_300001_SM_1000_NS12placeholders2_7E,@object
	.size		_ZN34_INTERNAL_07cd45f3_4_k_cu_a93dad276thrust24THRUST_300001_SM_1000_NS12placeholders2_7E,(_ZN34_INTERNAL_07cd45f3_4_k_cu_a93dad274cuda3std3__45__cpo5crendE - _ZN34_INTERNAL_07cd45f3_4_k_cu_a93dad276thrust24THRUST_300001_SM_1000_NS12placeholders2_7E)
_ZN34_INTERNAL_07cd45f3_4_k_cu_a93dad276thrust24THRUST_300001_SM_1000_NS12placeholders2_7E:
	.zero		1
	.type		_ZN34_INTERNAL_07cd45f3_4_k_cu_a93dad274cuda3std3__45__cpo5crendE,@object
	.size		_ZN34_INTERNAL_07cd45f3_4_k_cu_a93dad274cuda3std3__45__cpo5crendE,(_ZN34_INTERNAL_07cd45f3_4_k_cu_a93dad274cuda3std6ranges3__45__cpo4prevE - _ZN34_INTERNAL_07cd45f3_4_k_cu_a93dad274cuda3std3__45__cpo5crendE)
_ZN34_INTERNAL_07cd45f3_4_k_cu_a93dad274cuda3std3__45__cpo5crendE:
	.zero		1
	.type		_ZN34_INTERNAL_07cd45f3_4_k_cu_a93dad274cuda3std6ranges3__45__cpo4prevE,@object
	.size		_ZN34_INTERNAL_07cd45f3_4_k_cu_a93dad274cuda3std6ranges3__45__cpo4prevE,(_ZN34_INTERNAL_07cd45f3_4_k_cu_a93dad274cuda3std6ranges3__45__cpo9iter_moveE - _ZN34_INTERNAL_07cd45f3_4_k_cu_a93dad274cuda3std6ranges3__45__cpo4prevE)
_ZN34_INTERNAL_07cd45f3_4_k_cu_a93dad274cuda3std6ranges3__45__cpo4prevE:
	.zero		1
	.type		_ZN34_INTERNAL_07cd45f3_4_k_cu_a93dad274cuda3std6ranges3__45__cpo9iter_moveE,@object
	.size		_ZN34_INTERNAL_07cd45f3_4_k_cu_a93dad274cuda3std6ranges3__45__cpo9iter_moveE,(_ZN34_INTERNAL_07cd45f3_4_k_cu_a93dad276thrust24THRUST_300001_SM_1000_NS6system6detail10sequential3seqE - _ZN34_INTERNAL_07cd45f3_4_k_cu_a93dad274cuda3std6ranges3__45__cpo9iter_moveE)
_ZN34_INTERNAL_07cd45f3_4_k_cu_a93dad274cuda3std6ranges3__45__cpo9iter_moveE:
	.zero		1
	.type		_ZN34_INTERNAL_07cd45f3_4_k_cu_a93dad276thrust24THRUST_300001_SM_1000_NS6system6detail10sequential3seqE,@object
	.size		_ZN34_INTERNAL_07cd45f3_4_k_cu_a93dad276thrust24THRUST_300001_SM_1000_NS6system6detail10sequential3seqE,(_ZN34_INTERNAL_07cd45f3_4_k_cu_a93dad276thrust24THRUST_300001_SM_1000_NS12placeholders2_9E - _ZN34_INTERNAL_07cd45f3_4_k_cu_a93dad276thrust24THRUST_300001_SM_1000_NS6system6detail10sequential3seqE)
_ZN34_INTERNAL_07cd45f3_4_k_cu_a93dad276thrust24THRUST_300001_SM_1000_NS6system6detail10sequential3seqE:
	.zero		1
	.type		_ZN34_INTERNAL_07cd45f3_4_k_cu_a93dad276thrust24THRUST_300001_SM_1000_NS12placeholders2_9E,@object
	.size		_ZN34_INTERNAL_07cd45f3_4_k_cu_a93dad276thrust24THRUST_300001_SM_1000_NS12placeholders2_9E,(_ZN34_INTERNAL_07cd45f3_4_k_cu_a93dad274cuda3std3__419piecewise_constructE - _ZN34_INTERNAL_07cd45f3_4_k_cu_a93dad276thrust24THRUST_300001_SM_1000_NS12placeholders2_9E)
_ZN34_INTERNAL_07cd45f3_4_k_cu_a93dad276thrust24THRUST_300001_SM_1000_NS12placeholders2_9E:
	.zero		1
	.type		_ZN34_INTERNAL_07cd45f3_4_k_cu_a93dad274cuda3std3__419piecewise_constructE,@object
	.size		_ZN34_INTERNAL_07cd45f3_4_k_cu_a93dad274cuda3std3__419piecewise_constructE,(_ZN34_INTERNAL_07cd45f3_4_k_cu_a93dad274cuda3std6ranges3__45__cpo5cdataE - _ZN34_INTERNAL_07cd45f3_4_k_cu_a93dad274cuda3std3__419piecewise_constructE)
_ZN34_INTERNAL_07cd45f3_4_k_cu_a93dad274cuda3std3__419piecewise_constructE:
	.zero		1
	.type		_ZN34_INTERNAL_07cd45f3_4_k_cu_a93dad274cuda3std6ranges3__45__cpo5cdataE,@object
	.size		_ZN34_INTERNAL_07cd45f3_4_k_cu_a93dad274cuda3std6ranges3__45__cpo5cdataE,(_ZN34_INTERNAL_07cd45f3_4_k_cu_a93dad276thrust24THRUST_300001_SM_1000_NS12placeholders2_1E - _ZN34_INTERNAL_07cd45f3_4_k_cu_a93dad274cuda3std6ranges3__45__cpo5cdataE)
_ZN34_INTERNAL_07cd45f3_4_k_cu_a93dad274cuda3std6ranges3__45__cpo5cdataE:
	.zero		1
	.type		_ZN34_INTERNAL_07cd45f3_4_k_cu_a93dad276thrust24THRUST_300001_SM_1000_NS12placeholders2_1E,@object
	.size		_ZN34_INTERNAL_07cd45f3_4_k_cu_a93dad276thrust24THRUST_300001_SM_1000_NS12placeholders2_1E,(_ZN34_INTERNAL_07cd45f3_4_k_cu_a93dad274cuda3std3__45__cpo3endE - _ZN34_INTERNAL_07cd45f3_4_k_cu_a93dad276thrust24THRUST_300001_SM_1000_NS12placeholders2_1E)
_ZN34_INTERNAL_07cd45f3_4_k_cu_a93dad276thrust24THRUST_300001_SM_1000_NS12placeholders2_1E:
	.zero		1
	.type		_ZN34_INTERNAL_07cd45f3_4_k_cu_a93dad274cuda3std3__45__cpo3endE,@object
	.size		_ZN34_INTERNAL_07cd45f3_4_k_cu_a93dad274cuda3std3__45__cpo3endE,(_ZN34_INTERNAL_07cd45f3_4_k_cu_a93dad274cuda3std6ranges3__45__cpo3endE - _ZN34_INTERNAL_07cd45f3_4_k_cu_a93dad274cuda3std3__45__cpo3endE)
_ZN34_INTERNAL_07cd45f3_4_k_cu_a93dad274cuda3std3__45__cpo3endE:
	.zero		1
	.type		_ZN34_INTERNAL_07cd45f3_4_k_cu_a93dad274cuda3std6ranges3__45__cpo3endE,@object
	.size		_ZN34_INTERNAL_07cd45f3_4_k_cu_a93dad274cuda3std6ranges3__45__cpo3endE,(_ZN34_INTERNAL_07cd45f3_4_k_cu_a93dad276thrust24THRUST_300001_SM_1000_NS12placeholders2_5E - _ZN34_INTERNAL_07cd45f3_4_k_cu_a93dad274cuda3std6ranges3__45__cpo3endE)
_ZN34_INTERNAL_07cd45f3_4_k_cu_a93dad274cuda3std6ranges3__45__cpo3endE:
	.zero		1
	.type		_ZN34_INTERNAL_07cd45f3_4_k_cu_a93dad276thrust24THRUST_300001_SM_1000_NS12placeholders2_5E,@object
	.size		_ZN34_INTERNAL_07cd45f3_4_k_cu_a93dad276thrust24THRUST_300001_SM_1000_NS12placeholders2_5E,(_ZN34_INTERNAL_07cd45f3_4_k_cu_a93dad274cuda3std3__45__cpo4rendE - _ZN34_INTERNAL_07cd45f3_4_k_cu_a93dad276thrust24THRUST_300001_SM_1000_NS12placeholders2_5E)
_ZN34_INTERNAL_07cd45f3_4_k_cu_a93dad276thrust24THRUST_300001_SM_1000_NS12placeholders2_5E:
	.zero		1
	.type		_ZN34_INTERNAL_07cd45f3_4_k_cu_a93dad274cuda3std3__45__cpo4rendE,@object
	.size		_ZN34_INTERNAL_07cd45f3_4_k_cu_a93dad274cuda3std3__45__cpo4rendE,(_ZN34_INTERNAL_07cd45f3_4_k_cu_a93dad274cuda3std6ranges3__45__cpo9iter_swapE - _ZN34_INTERNAL_07cd45f3_4_k_cu_a93dad274cuda3std3__45__cpo4rendE)
_ZN34_INTERNAL_07cd45f3_4_k_cu_a93dad274cuda3std3__45__cpo4rendE:
	.zero		1
	.type		_ZN34_INTERNAL_07cd45f3_4_k_cu_a93dad274cuda3std6ranges3__45__cpo9iter_swapE,@object
	.size		_ZN34_INTERNAL_07cd45f3_4_k_cu_a93dad274cuda3std6ranges3__45__cpo9iter_swapE,(_ZN34_INTERNAL_07cd45f3_4_k_cu_a93dad274cuda3std3__48unexpectE - _ZN34_INTERNAL_07cd45f3_4_k_cu_a93dad274cuda3std6ranges3__45__cpo9iter_swapE)
_ZN34_INTERNAL_07cd45f3_4_k_cu_a93dad274cuda3std6ranges3__45__cpo9iter_swapE:
	.zero		1
	.type		_ZN34_INTERNAL_07cd45f3_4_k_cu_a93dad274cuda3std3__48unexpectE,@object
	.size		_ZN34_INTERNAL_07cd45f3_4_k_cu_a93dad274cuda3std3__48unexpectE,(_ZN34_INTERNAL_07cd45f3_4_k_cu_a93dad276thrust24THRUST_300001_SM_1000_NS8cuda_cub3parE - _ZN34_INTERNAL_07cd45f3_4_k_cu_a93dad274cuda3std3__48unexpectE)
_ZN34_INTERNAL_07cd45f3_4_k_cu_a93dad274cuda3std3__48unexpectE:
	.zero		1
	.type		_ZN34_INTERNAL_07cd45f3_4_k_cu_a93dad276thrust24THRUST_300001_SM_1000_NS8cuda_cub3parE,@object
	.size		_ZN34_INTERNAL_07cd45f3_4_k_cu_a93dad276thrust24THRUST_300001_SM_1000_NS8cuda_cub3parE,(.L_38 - _ZN34_INTERNAL_07cd45f3_4_k_cu_a93dad276thrust24THRUST_300001_SM_1000_NS8cuda_cub3parE)
_ZN34_INTERNAL_07cd45f3_4_k_cu_a93dad276thrust24THRUST_300001_SM_1000_NS8cuda_cub3parE:
	.zero		1
.L_38:


//--------------------- .nv.shared._ZN3cub18CUB_300001_SM_10006detail10radix_sort33DeviceRadixSortExclusiveSumKernelINS1_5radix10policy_hubIiiyE10Policy1000EyEEvPT0_ --------------------------
	.section	.nv.shared._ZN3cub18CUB_300001_SM_10006detail10radix_sort33DeviceRadixSortExclusiveSumKernelINS1_5radix10policy_hubIiiyE10Policy1000EyEEvPT0_,"aw",@nobits
	.sectionflags	@""
	.align	16
.nv.shared._ZN3cub18CUB_300001_SM_10006detail10radix_sort33DeviceRadixSortExclusiveSumKernelINS1_5radix10policy_hubIiiyE10Policy1000EyEEvPT0_:
	.zero		3360


//--------------------- .nv.shared._ZN3cub18CUB_300001_SM_10006detail10radix_sort30DeviceRadixSortHistogramKernelINS1_5radix10policy_hubIiiyE10Policy1000ELNS0_9SortOrderE0EiyNS1_21identity_decomposer_tEEEvPT2_PKT1_SA_iiT3_ --------------------------
	.section	.nv.shared._ZN3cub18CUB_300001_SM_10006detail10radix_sort30DeviceRadixSortHistogramKernelINS1_5radix10policy_hubIiiyE10Policy1000ELNS0_9SortOrderE0EiyNS1_21identity_decomposer_tEEEvPT2_PKT1_SA_iiT3_,"aw",@nobits
	.sectionflags	@""
	.align	4
.nv.shared._ZN3cub18CUB_300001_SM_10006detail10radix_sort30DeviceRadixSortHistogramKernelINS1_5radix10policy_hubIiiyE10Policy1000ELNS0_9SortOrderE0EiyNS1_21identity_decomposer_tEEEvPT2_PKT1_SA_iiT3_:
	.zero		5120


//--------------------- .nv.shared._ZN3cub18CUB_300001_SM_10006detail10radix_sort31DeviceRadixSortSingleTileKernelINS1_5radix10policy_hubIiiyE10Policy1000ELNS0_9SortOrderE0EiiyNS1_21identity_decomposer_tEEEvPKT1_PSA_PKT2_PSE_T3_iiT4_ --------------------------
	.section	.nv.shared._ZN3cub18CUB_300001_SM_10006detail10radix_sort31DeviceRadixSortSingleTileKernelINS1_5radix10policy_hubIiiyE10Policy1000ELNS0_9SortOrderE0EiiyNS1_21identity_decomposer_tEEEvPKT1_PSA_PKT2_PSE_T3_iiT4_,"aw",@nobits
	.sectionflags	@""
	.align	16
.nv.shared._ZN3cub18CUB_300001_SM_10006detail10radix_sort31DeviceRadixSortSingleTileKernelINS1_5radix10policy_hubIiiyE10Policy1000ELNS0_9SortOrderE0EiiyNS1_21identity_decomposer_tEEEvPKT1_PSA_PKT2_PSE_T3_iiT4_:
	.zero		34880


//--------------------- .nv.constant0._ZN3cub18CUB_300001_SM_10006detail10radix_sort29DeviceRadixSortOnesweepKernelINS1_5radix10policy_hubIiiyE10Policy1000ELNS0_9SortOrderE0EiiyiiNS1_21identity_decomposer_tEEEvPT5_SB_PT3_PKSC_PT1_PKSG_PT2_PKSK_T4_iiT6_ --------------------------
	.section	.nv.constant0._ZN3cub18CUB_300001_SM_10006detail10radix_sort29DeviceRadixSortOnesweepKernelINS1_5radix10policy_hubIiiyE10Policy1000ELNS0_9SortOrderE0EiiyiiNS1_21identity_decomposer_tEEEvPT5_SB_PT3_PKSC_PT1_PKSG_PT2_PKSK_T4_iiT6_,"a",@progbits
	.sectionflags	@""
	.align	4
.nv.constant0._ZN3cub18CUB_300001_SM_10006detail10radix_sort29DeviceRadixSortOnesweepKernelINS1_5radix10policy_hubIiiyE10Policy1000ELNS0_9SortOrderE0EiiyiiNS1_21identity_decomposer_tEEEvPT5_SB_PT3_PKSC_PT1_PKSG_PT2_PKSK_T4_iiT6_:
	.zero		973


//--------------------- .nv.constant0._ZN3cub18CUB_300001_SM_10006detail10radix_sort33DeviceRadixSortExclusiveSumKernelINS1_5radix10policy_hubIiiyE10Policy1000EyEEvPT0_ --------------------------
	.section	.nv.constant0._ZN3cub18CUB_300001_SM_10006detail10radix_sort33DeviceRadixSortExclusiveSumKernelINS1_5radix10policy_hubIiiyE10Policy1000EyEEvPT0_,"a",@progbits
	.sectionflags	@""
	.align	4
.nv.constant0._ZN3cub18CUB_300001_SM_10006detail10radix_sort33DeviceRadixSortExclusiveSumKernelINS1_5radix10policy_hubIiiyE10Policy1000EyEEvPT0_:
	.zero		904


//--------------------- .nv.constant0._ZN3cub18CUB_300001_SM_10006detail10radix_sort30DeviceRadixSortHistogramKernelINS1_5radix10policy_hubIiiyE10Policy1000ELNS0_9SortOrderE0EiyNS1_21identity_decomposer_tEEEvPT2_PKT1_SA_iiT3_ --------------------------
	.section	.nv.constant0._ZN3cub18CUB_300001_SM_10006detail10radix_sort30DeviceRadixSortHistogramKernelINS1_5radix10policy_hubIiiyE10Policy1000ELNS0_9SortOrderE0EiyNS1_21identity_decomposer_tEEEvPT2_PKT1_SA_iiT3_,"a",@progbits
	.sectionflags	@""
	.align	4
.nv.constant0._ZN3cub18CUB_300001_SM_10006detail10radix_sort30DeviceRadixSortHistogramKernelINS1_5radix10policy_hubIiiyE10Policy1000ELNS0_9SortOrderE0EiyNS1_21identity_decomposer_tEEEvPT2_PKT1_SA_iiT3_:
	.zero		929


//--------------------- .nv.constant0._ZN3cub18CUB_300001_SM_10006detail10radix_sort31DeviceRadixSortSingleTileKernelINS1_5radix10policy_hubIiiyE10Policy1000ELNS0_9SortOrderE0EiiyNS1_21identity_decomposer_tEEEvPKT1_PSA_PKT2_PSE_T3_iiT4_ --------------------------
	.section	.nv.constant0._ZN3cub18CUB_300001_SM_10006detail10radix_sort31DeviceRadixSortSingleTileKernelINS1_5radix10policy_hubIiiyE10Policy1000ELNS0_9SortOrderE0EiiyNS1_21identity_decomposer_tEEEvPKT1_PSA_PKT2_PSE_T3_iiT4_,"a",@progbits
	.sectionflags	@""
	.align	4
.nv.constant0._ZN3cub18CUB_300001_SM_10006detail10radix_sort31DeviceRadixSortSingleTileKernelINS1_5radix10policy_hubIiiyE10Policy1000ELNS0_9SortOrderE0EiiyNS1_21identity_decomposer_tEEEvPKT1_PSA_PKT2_PSE_T3_iiT4_:
	.zero		945


//--------------------- .nv.constant0._ZN3cub18CUB_300001_SM_10006detail8for_each13static_kernelINS2_12policy_hub_t12policy_500_tElNS2_12op_wrapper_tIlN6thrust24THRUST_300001_SM_1000_NS6system6detail7generic6detail21binary_search_functorINS8_6detail15normal_iteratorINS8_10device_ptrIiEEEENSC_18binary_search_lessENSC_3lbfEEENS8_12zip_iteratorIN4cuda3std3__45tupleIJNS8_17counting_iteratorIiNS8_11use_defaultESS_SS_EESI_EEEEEEEEEvT0_T1_ --------------------------
	.section	.nv.constant0._ZN3cub18CUB_300001_SM_10006detail8for_each13static_kernelINS2_12policy_hub_t12policy_500_tElNS2_12op_wrapper_tIlN6thrust24THRUST_300001_SM_1000_NS6system6detail7generic6detail21binary_search_functorINS8_6detail15normal_iteratorINS8_10device_ptrIiEEEENSC_18binary_search_lessENSC_3lbfEEENS8_12zip_iteratorIN4cuda3std3__45tupleIJNS8_17counting_iteratorIiNS8_11use_defaultESS_SS_EESI_EEEEEEEEEvT0_T1_,"a",@progbits
	.sectionflags	@""
	.align	4
.nv.constant0._ZN3cub18CUB_300001_SM_10006detail8for_each13static_kernelINS2_12policy_hub_t12policy_500_tElNS2_12op_wrapper_tIlN6thrust24THRUST_300001_SM_1000_NS6system6detail7generic6detail21binary_search_functorINS8_6detail15normal_iteratorINS8_10device_ptrIiEEEENSC_18binary_search_lessENSC_3lbfEEENS8_12zip_iteratorIN4cuda3std3__45tupleIJNS8_17counting_iteratorIiNS8_11use_defaultESS_SS_EESI_EEEEEEEEEvT0_T1_:
	.zero		944


//--------------------- .nv.constant0._ZN3cub18CUB_300001_SM_10006detail8for_each13static_kernelINS2_12policy_hub_t12policy_500_tElN6thrust24THRUST_300001_SM_1000_NS8cuda_cub10__tabulate7functorINS7_6detail15normal_iteratorINS7_10device_ptrIiEEEENS7_6system6detail7generic6detail22compute_sequence_valueIivEElEEEEvT0_T1_ --------------------------
	.section	.nv.constant0._ZN3cub18CUB_300001_SM_10006detail8for_each13static_kernelINS2_12policy_hub_t12policy_500_tElN6thrust24THRUST_300001_SM_1000_NS8cuda_cub10__tabulate7functorINS7_6detail15normal_iteratorINS7_10device_ptrIiEEEENS7_6system6detail7generic6detail22compute_sequence_valueIivEElEEEEvT0_T1_,"a",@progbits
	.sectionflags	@""
	.align	4
.nv.constant0._ZN3cub18CUB_300001_SM_10006detail8for_each13static_kernelINS2_12policy_hub_t12policy_500_tElN6thrust24THRUST_300001_SM_1000_NS8cuda_cub10__tabulate7functorINS7_6detail15normal_iteratorINS7_10device_ptrIiEEEENS7_6system6detail7generic6detail22compute_sequence_valueIivEElEEEEvT0_T1_:
	.zero		920


//--------------------- .nv.constant0._ZN3cub18CUB_300001_SM_10006detail11EmptyKernelIvEEvv --------------------------
	.section	.nv.constant0._ZN3cub18CUB_300001_SM_10006detail11EmptyKernelIvEEvv,"a",@progbits
	.sectionflags	@""
	.align	4
.nv.constant0._ZN3cub18CUB_300001_SM_10006detail11EmptyKernelIvEEvv:
	.zero		896


//--------------------- .nv.constant0._Z21updateNeighborsKernelPKiS0_PKdS0_S0_iPiS3_iiS3_d --------------------------
	.section	.nv.constant0._Z21updateNeighborsKernelPKiS0_PKdS0_S0_iPiS3_iiS3_d,"a",@progbits
	.sectionflags	@""
	.align	4
.nv.constant0._Z21updateNeighborsKernelPKiS0_PKdS0_S0_iPiS3_iiS3_d:
	.zero		984


//--------------------- .nv.constant0._Z25updateNeighborCellsKernelPdPiS0_iiiS0_ --------------------------
	.section	.nv.constant0._Z25updateNeighborCellsKernelPdPiS0_iiiS0_,"a",@progbits
	.sectionflags	@""
	.align	4
.nv.constant0._Z25updateNeighborCellsKernelPdPiS0_iiiS0_:
	.zero		944


//--------------------- .nv.constant0._Z19updateShapeIdKernelPiS_i --------------------------
	.section	.nv.constant0._Z19updateShapeIdKernelPiS_i,"a",@progbits
	.sectionflags	@""
	.align	4
.nv.constant0._Z19updateShapeIdKernelPiS_i:
	.zero		916


//--------------------- .nv.constant0._Z17updateAreasKernelPdS_Pii --------------------------
	.section	.nv.constant0._Z17updateAreasKernelPdS_Pii,"a",@progbits
	.sectionflags	@""
	.align	4
.nv.constant0._Z17updateAreasKernelPdS_Pii:
	.zero		924


//--------------------- .nv.constant0._Z16initStatesKernelP17curandStateXORWOWyi --------------------------
	.section	.nv.constant0._Z16initStatesKernelP17curandStateXORWOWyi,"a",@progbits
	.sectionflags	@""
	.align	4
.nv.constant0._Z16initStatesKernelP17curandStateXORWOWyi:
	.zero		916


//--------------------- SYMBOLS --------------------------

	.type		.nv.reservedSmem.offset0,@object
	.size		.nv.reservedSmem.offset0,0x4
	.type		.nv.reservedSmem.cap,@object
	.size		.nv.reservedSmem.cap,0x4
